def matmul_kernel(
    a_ptr,
    b_ptr,
    c_ptr,
    M,
    N,
    K,
    stride_am,
    stride_ak,
    stride_bk,
    stride_bn,
    stride_cm,
    stride_cn,
    BLOCK_M: tl.constexpr,
    BLOCK_N: tl.constexpr,
    BLOCK_K: tl.constexpr,
    GROUP_M: tl.constexpr,
):
    pid = tl.program_id(axis=0)
    num_pid_m = tl.cdiv(M, BLOCK_M)
    num_pid_n = tl.cdiv(N, BLOCK_N)
    num_pid_in_group = GROUP_M * num_pid_n
    group_id = pid // num_pid_in_group
    first_pid_m = group_id * GROUP_M
    group_size_m = min(num_pid_m - first_pid_m, GROUP_M)
    pid_m = first_pid_m + ((pid % num_pid_in_group) % group_size_m)
    pid_n = (pid % num_pid_in_group) // group_size_m

    offs_am = (pid_m * BLOCK_M + tl.arange(0, BLOCK_M)) % M
    offs_bn = (pid_n * BLOCK_N + tl.arange(0, BLOCK_N)) % N
    offs_k = tl.arange(0, BLOCK_K)
    a_ptrs = a_ptr + offs_am[:, None] * stride_am + offs_k[None, :] * stride_ak
    b_ptrs = b_ptr + offs_k[:, None] * stride_bk + offs_bn[None, :] * stride_bn

    acc = tl.zeros((BLOCK_M, BLOCK_N), dtype=tl.float32)
    for kk in range(0, tl.cdiv(K, BLOCK_K)):
        a = tl.load(a_ptrs, mask=offs_k[None, :] < K - kk * BLOCK_K, other=0.0)
        b = tl.load(b_ptrs, mask=offs_k[:, None] < K - kk * BLOCK_K, other=0.0)
        acc = tl.dot(a, b, acc)
        a_ptrs += BLOCK_K * stride_ak
        b_ptrs += BLOCK_K * stride_bk

    c = acc.to(c_ptr.dtype.element_ty)
    offs_cm = pid_m * BLOCK_M + tl.arange(0, BLOCK_M)
    offs_cn = pid_n * BLOCK_N + tl.arange(0, BLOCK_N)
    c_ptrs = c_ptr + offs_cm[:, None] * stride_cm + offs_cn[None, :] * stride_cn
    mask = (offs_cm[:, None] < M) & (offs_cn[None, :] < N)
    tl.store(c_ptrs, c, mask=mask)

# config = {"BLOCK_K": 128, "BLOCK_M": 128, "BLOCK_N": 256, "GROUP_M": 8, "arch": "sm_80", "dtype": "fp32", "num_ctas": 1, "num_stages": 3, "num_warps": 8}
# arch = sm_80


// ===== COMPILED SASS (sm_80) =====

	.target	sm_80

	.elftype	@"ET_EXEC"


//--------------------- .note.nv.tkinfo           --------------------------
	.section	.note.nv.tkinfo,"",@"SHT_NOTE"
	.sectionflags	@"SHF_NOTE_NV_TKINFO"
	.tkinfo
        /*0018*/ 	.word	0x00000002
        /*0030*/ 	.string	""
        /*0030*/ 	.string	"ptxas"
        /*0030*/ 	.string	"Cuda compilation tools, release 13.0, V13.0.88"
        /*0030*/ 	.string	"Build cuda_13.0.r13.0/compiler.36424714_0"
        /*0030*/ 	.string	"-v  -suppress-debug-info  -lineinfo  -arch sm_80 "



//--------------------- .note.nv.cuinfo           --------------------------
	.section	.note.nv.cuinfo,"",@"SHT_NOTE"
	.sectionflags	@"SHF_NOTE_NV_CUINFO"
        /*0018*/ 	.short	0x0002
        /*001a*/ 	.short	0x0050
        /*001c*/ 	.short	0x0082
	.zero		2


//--------------------- .nv.info                  --------------------------
	.section	.nv.info,"",@"SHT_CUDA_INFO"
	.align	4


	//----- nvinfo : EIATTR_REGCOUNT
	.align		4
        /*0000*/ 	.byte	0x04, 0x2f
        /*0002*/ 	.short	(.L_1 - .L_0)
	.align		4
.L_0:
        /*0004*/ 	.word	index@(matmul_kernel)
        /*0008*/ 	.word	0x000000ff


	//----- nvinfo : EIATTR_FRAME_SIZE
	.align		4
.L_1:
        /*000c*/ 	.byte	0x04, 0x11
        /*000e*/ 	.short	(.L_3 - .L_2)
	.align		4
.L_2:
        /*0010*/ 	.word	index@(matmul_kernel)
        /*0014*/ 	.word	0x00000a78


	//----- nvinfo : EIATTR_MIN_STACK_SIZE
	.align		4
.L_3:
        /*0018*/ 	.byte	0x04, 0x12
        /*001a*/ 	.short	(.L_5 - .L_4)
	.align		4
.L_4:
        /*001c*/ 	.word	index@(matmul_kernel)
        /*0020*/ 	.word	0x00000a78
.L_5:


//--------------------- .nv.info.matmul_kernel    --------------------------
	.section	.nv.info.matmul_kernel,"",@"SHT_CUDA_INFO"
	.sectionflags	@""
	.align	4


	//----- nvinfo : EIATTR_CUDA_API_VERSION
	.align		4
        /*0000*/ 	.byte	0x04, 0x37
        /*0002*/ 	.short	(.L_7 - .L_6)
.L_6:
        /*0004*/ 	.word	0x00000082


	//----- nvinfo : EIATTR_SW2861232_WAR
	.align		4
.L_7:
        /*0008*/ 	.byte	0x01, 0x35
	.zero		2


	//----- nvinfo : EIATTR_PARAM_CBANK
	.align		4
        /*000c*/ 	.byte	0x04, 0x0a
        /*000e*/ 	.short	(.L_9 - .L_8)
	.align		4
.L_8:
        /*0010*/ 	.word	index@(.nv.constant0.matmul_kernel)
        /*0014*/ 	.short	0x0160
        /*0016*/ 	.short	0x0050


	//----- nvinfo : EIATTR_CBANK_PARAM_SIZE
	.align		4
.L_9:
        /*0018*/ 	.byte	0x03, 0x19
        /*001a*/ 	.short	0x0050


	//----- nvinfo : EIATTR_KPARAM_INFO
	.align		4
        /*001c*/ 	.byte	0x04, 0x17
        /*001e*/ 	.short	(.L_11 - .L_10)
.L_10:
        /*0020*/ 	.word	0x00000000
        /*0024*/ 	.short	0x000d
        /*0026*/ 	.short	0x0048
        /*0028*/ 	.byte	0x00, 0xf4, 0x21, 0x00


	//----- nvinfo : EIATTR_KPARAM_INFO
	.align		4
.L_11:
        /*002c*/ 	.byte	0x04, 0x17
        /*002e*/ 	.short	(.L_13 - .L_12)
.L_12:
        /*0030*/ 	.word	0x00000000
        /*0034*/ 	.short	0x000c
        /*0036*/ 	.short	0x0040
        /*0038*/ 	.byte	0x00, 0xf4, 0x21, 0x00


	//----- nvinfo : EIATTR_KPARAM_INFO
	.align		4
.L_13:
        /*003c*/ 	.byte	0x04, 0x17
        /*003e*/ 	.short	(.L_15 - .L_14)
.L_14:
        /*0040*/ 	.word	0x00000000
        /*0044*/ 	.short	0x000b
        /*0046*/ 	.short	0x0038
        /*0048*/ 	.byte	0x00, 0xf0, 0x11, 0x00


	//----- nvinfo : EIATTR_KPARAM_INFO
	.align		4
.L_15:
        /*004c*/ 	.byte	0x04, 0x17
        /*004e*/ 	.short	(.L_17 - .L_16)
.L_16:
        /*0050*/ 	.word	0x00000000
        /*0054*/ 	.short	0x000a
        /*0056*/ 	.short	0x0034
        /*0058*/ 	.byte	0x00, 0xf0, 0x11, 0x00


	//----- nvinfo : EIATTR_KPARAM_INFO
	.align		4
.L_17:
        /*005c*/ 	.byte	0x04, 0x17
        /*005e*/ 	.short	(.L_19 - .L_18)
.L_18:
        /*0060*/ 	.word	0x00000000
        /*0064*/ 	.short	0x0009
        /*0066*/ 	.short	0x0030
        /*0068*/ 	.byte	0x00, 0xf0, 0x11, 0x00


	//----- nvinfo : EIATTR_KPARAM_INFO
	.align		4
.L_19:
        /*006c*/ 	.byte	0x04, 0x17
        /*006e*/ 	.short	(.L_21 - .L_20)
.L_20:
        /*0070*/ 	.word	0x00000000
        /*0074*/ 	.short	0x0008
        /*0076*/ 	.short	0x002c
        /*0078*/ 	.byte	0x00, 0xf0, 0x11, 0x00


	//----- nvinfo : EIATTR_KPARAM_INFO
	.align		4
.L_21:
        /*007c*/ 	.byte	0x04, 0x17
        /*007e*/ 	.short	(.L_23 - .L_22)
.L_22:
        /*0080*/ 	.word	0x00000000
        /*0084*/ 	.short	0x0007
        /*0086*/ 	.short	0x0028
        /*0088*/ 	.byte	0x00, 0xf0, 0x11, 0x00


	//----- nvinfo : EIATTR_KPARAM_INFO
	.align		4
.L_23:
        /*008c*/ 	.byte	0x04, 0x17
        /*008e*/ 	.short	(.L_25 - .L_24)
.L_24:
        /*0090*/ 	.word	0x00000000
        /*0094*/ 	.short	0x0006
        /*0096*/ 	.short	0x0024
        /*0098*/ 	.byte	0x00, 0xf0, 0x11, 0x00


	//----- nvinfo : EIATTR_KPARAM_INFO
	.align		4
.L_25:
        /*009c*/ 	.byte	0x04, 0x17
        /*009e*/ 	.short	(.L_27 - .L_26)
.L_26:
        /*00a0*/ 	.word	0x00000000
        /*00a4*/ 	.short	0x0005
        /*00a6*/ 	.short	0x0020
        /*00a8*/ 	.byte	0x00, 0xf0, 0x11, 0x00


	//----- nvinfo : EIATTR_KPARAM_INFO
	.align		4
.L_27:
        /*00ac*/ 	.byte	0x04, 0x17
        /*00ae*/ 	.short	(.L_29 - .L_28)
.L_28:
        /*00b0*/ 	.word	0x00000000
        /*00b4*/ 	.short	0x0004
        /*00b6*/ 	.short	0x001c
        /*00b8*/ 	.byte	0x00, 0xf0, 0x11, 0x00


	//----- nvinfo : EIATTR_KPARAM_INFO
	.align		4
.L_29:
        /*00bc*/ 	.byte	0x04, 0x17
        /*00be*/ 	.short	(.L_31 - .L_30)
.L_30:
        /*00c0*/ 	.word	0x00000000
        /*00c4*/ 	.short	0x0003
        /*00c6*/ 	.short	0x0018
        /*00c8*/ 	.byte	0x00, 0xf0, 0x11, 0x00


	//----- nvinfo : EIATTR_KPARAM_INFO
	.align		4
.L_31:
        /*00cc*/ 	.byte	0x04, 0x17
        /*00ce*/ 	.short	(.L_33 - .L_32)
.L_32:
        /*00d0*/ 	.word	0x00000000
        /*00d4*/ 	.short	0x0002
        /*00d6*/ 	.short	0x0010
        /*00d8*/ 	.byte	0x00, 0xf4, 0x21, 0x00


	//----- nvinfo : EIATTR_KPARAM_INFO
	.align		4
.L_33:
        /*00dc*/ 	.byte	0x04, 0x17
        /*00de*/ 	.short	(.L_35 - .L_34)
.L_34:
        /*00e0*/ 	.word	0x00000000
        /*00e4*/ 	.short	0x0001
        /*00e6*/ 	.short	0x0008
        /*00e8*/ 	.byte	0x00, 0xf4, 0x21, 0x00


	//----- nvinfo : EIATTR_KPARAM_INFO
	.align		4
.L_35:
        /*00ec*/ 	.byte	0x04, 0x17
        /*00ee*/ 	.short	(.L_37 - .L_36)
.L_36:
        /*00f0*/ 	.word	0x00000000
        /*00f4*/ 	.short	0x0000
        /*00f6*/ 	.short	0x0000
        /*00f8*/ 	.byte	0x00, 0xf4, 0x21, 0x00


	//----- nvinfo : EIATTR_MAXREG_COUNT
	.align		4
.L_37:
        /*00fc*/ 	.byte	0x03, 0x1b
        /*00fe*/ 	.short	0x00ff


	//----- nvinfo : EIATTR_NUM_BARRIERS
	.align		4
        /*0100*/ 	.byte	0x02, 0x4c
        /*0102*/ 	.byte	0x01
	.zero		1


	//----- nvinfo : EIATTR_ANNOTATIONS
	.align		4
        /*0104*/ 	.byte	0x04, 0x55
        /*0106*/ 	.short	(.L_39 - .L_38)


	//   ....[0]....
.L_38:
        /*0108*/ 	.word	0x00000001
        /*010c*/ 	.byte	0x80, 0x04, 0x00, 0x00, 0x01, 0x00, 0x00, 0x00, 0xb0, 0x04, 0x00, 0x00, 0x01, 0x00, 0x00, 0x00
        /* <DEDUP_REMOVED lines=807> */
        /*338c*/ 	.byte	0xb0, 0x02, 0x02, 0x00, 0x01, 0x00, 0x00, 0x00, 0xd0, 0x02, 0x02, 0x00


	//----- nvinfo : EIATTR_MERCURY_ISA_VERSION
	.align		4
.L_39:
        /*3398*/ 	.byte	0x03, 0x5f
        /*339a*/ 	.short	0x0000


	//----- nvinfo : EIATTR_EXIT_INSTR_OFFSETS
	.align		4
        /*339c*/ 	.byte	0x04, 0x1c
        /*339e*/ 	.short	(.L_41 - .L_40)


	//   ....[0]....
.L_40:
        /*33a0*/ 	.word	0x00020580


	//   ....[1]....
        /*33a4*/ 	.word	0x000205a0


	//----- nvinfo : EIATTR_REQNTID
	.align		4
.L_41:
        /*33a8*/ 	.byte	0x04, 0x10
        /*33aa*/ 	.short	(.L_43 - .L_42)
.L_42:
        /*33ac*/ 	.word	0x00000100
        /*33b0*/ 	.word	0x00000001
        /*33b4*/ 	.word	0x00000001
.L_43:


//--------------------- .nv.callgraph             --------------------------
	.section	.nv.callgraph,"",@"SHT_CUDA_CALLGRAPH"
	.align	4
	.sectionentsize	8
	.align		4
        /*0000*/ 	.word	0x00000000
	.align		4
        /*0004*/ 	.word	0xffffffff
	.align		4
        /*0008*/ 	.word	0x00000000
	.align		4
        /*000c*/ 	.word	0xfffffffe
	.align		4
        /*0010*/ 	.word	0x00000000
	.align		4
        /*0014*/ 	.word	0xfffffffd
	.align		4
        /*0018*/ 	.word	0x00000000
	.align		4
        /*001c*/ 	.word	0xfffffffc


//--------------------- .nv.rel.action            --------------------------
	.section	.nv.rel.action,"",@"SHT_CUDA_RELOCINFO"
	.align	8
	.sectionentsize	8
        /*0000*/ 	.byte	0x73, 0x00, 0x00, 0x00, 0x00, 0x00, 0x00, 0x00, 0x00, 0x00, 0x00, 0x11, 0x25, 0x00, 0x05, 0x36


//--------------------- .nv.constant0.matmul_kernel --------------------------
	.section	.nv.constant0.matmul_kernel,"a",@progbits
	.sectionflags	@""
	.align	4
.nv.constant0.matmul_kernel:
	.zero		432


//--------------------- .text.matmul_kernel       --------------------------
	.section	.text.matmul_kernel,"ax",@progbits
	.sectioninfo	@"SHI_REGISTERS=255"
	.align	128
        .global         matmul_kernel
        .type           matmul_kernel,@function
        .size           matmul_kernel,(.L_x_4 - matmul_kernel)
        .other          matmul_kernel,@"STO_CUDA_ENTRY STV_DEFAULT"
matmul_kernel:
.text.matmul_kernel:
[----:B------:R-:W-:Y:S02]  /*0000*/  IMAD.MOV.U32 R1, RZ, RZ, c[0x0][0x28] ;  /* 0x00000a00ff017624 */ /* 0x000fe400078e00ff */
[----:B------:R-:W-:Y:S01]  /*0010*/  IMAD.MOV.U32 R0, RZ, RZ, c[0x0][0x17c] ;  /* 0x00005f00ff007624 */ /* 0x000fe200078e00ff */
[----:B------:R-:W1:Y:S01]  /*0020*/  S2R R7, SR_CTAID.X ;  /* 0x0000000000077919 */ /* 0x000e620000002500 */
[----:B------:R-:W-:Y:S02]  /*0030*/  IABS R78, c[0x0][0x17c] ;  /* 0x00005f00004e7a13 */ /* 0x000fe40000000000 */
[----:B------:R-:W-:Y:S01]  /*0040*/  IADD3 R1, R1, -0xa78, RZ ;  /* 0xfffff58801017810 */ /* 0x000fe20007ffe0ff */
[----:B------:R-:W2:Y:S01]  /*0050*/  S2R R14, SR_TID.X ;  /* 0x00000000000e7919 */ /* 0x000ea20000002100 */
[----:B------:R-:W-:-:S04]  /*0060*/  IADD3 R0, R0, 0xff, RZ ;  /* 0x000000ff00007810 */ /* 0x000fc80007ffe0ff */
[----:B------:R-:W-:-:S04]  /*0070*/  SHF.R.S32.HI R3, RZ, 0x1f, R0 ;  /* 0x0000001fff037819 */ /* 0x000fc80000011400 */
[----:B------:R-:W-:-:S04]  /*0080*/  LEA.HI R3, R3, R0, RZ, 0x8 ;  /* 0x0000000003037211 */ /* 0x000fc800078f40ff */
[----:B------:R-:W-:-:S05]  /*0090*/  SHF.R.S32.HI R3, RZ, 0x8, R3 ;  /* 0x00000008ff037819 */ /* 0x000fca0000011403 */
[----:B------:R-:W-:Y:S01]  /*00a0*/  IMAD.SHL.U32 R4, R3, 0x8, RZ ;  /* 0x0000000803047824 */ /* 0x000fe200078e00ff */
[----:B-1----:R-:W-:-:S04]  /*00b0*/  IABS R8, R7 ;  /* 0x0000000700087213 */ /* 0x002fc80000000000 */
[-C--:B------:R-:W-:Y:S02]  /*00c0*/  IABS R5, R4.reuse ;  /* 0x0000000400057213 */ /* 0x080fe40000000000 */
[----:B------:R-:W-:Y:S02]  /*00d0*/  IABS R10, R4 ;  /* 0x00000004000a7213 */ /* 0x000fe40000000000 */
[----:B------:R-:W1:Y:S01]  /*00e0*/  I2F.RP R0, R5 ;  /* 0x0000000500007306 */ /* 0x000e620000209400 */
[----:B--2---:R-:W-:Y:S02]  /*00f0*/  LOP3.LUT R240, R14, 0x7f, RZ, 0xc0, !PT ;  /* 0x0000007f0ef07812 */ /* 0x004fe400078ec0ff */
[--C-:B------:R-:W-:Y:S02]  /*0100*/  SHF.R.U32.HI R197, RZ, 0x7, R14.reuse ;  /* 0x00000007ffc57819 */ /* 0x100fe4000001160e */
[----:B------:R-:W-:Y:S02]  /*0110*/  SHF.R.S32.HI R199, RZ, 0x7, R14 ;  /* 0x00000007ffc77819 */ /* 0x000fe4000001140e */
[----:B------:R-:W-:-:S02]  /*0120*/  SGXT.U32 R197, R197, 0x1 ;  /* 0x00000001c5c5781a */ /* 0x000fc40000000000 */
[----:B------:R-:W-:-:S03]  /*0130*/  SGXT R199, R199, 0x1 ;  /* 0x00000001c7c7781a */ /* 0x000fc60000000200 */
[----:B------:R-:W-:Y:S01]  /*0140*/  IMAD R94, R197, c[0x0][0x188], RZ ;  /* 0x00006200c55e7a24 */ /* 0x000fe200078e02ff */
[----:B-1----:R-:W1:Y:S02]  /*0150*/  MUFU.RCP R0, R0 ;  /* 0x0000000000007308 */ /* 0x002e640000001000 */
[----:B-1----:R-:W-:Y:S01]  /*0160*/  IADD3 R2, R0, 0xffffffe, RZ ;  /* 0x0ffffffe00027810 */ /* 0x002fe20007ffe0ff */
[----:B------:R-:W-:-:S05]  /*0170*/  IMAD.MOV R0, RZ, RZ, -R10 ;  /* 0x000000ffff007224 */ /* 0x000fca00078e0a0a */
[----:B------:R1:W2:Y:S02]  /*0180*/  F2I.FTZ.U32.TRUNC.NTZ R3, R2 ;  /* 0x0000000200037305 */ /* 0x0002a4000021f000 */
[----:B-1----:R-:W-:Y:S02]  /*0190*/  IMAD.MOV.U32 R2, RZ, RZ, RZ ;  /* 0x000000ffff027224 */ /* 0x002fe400078e00ff */
[----:B--2---:R-:W-:-:S04]  /*01a0*/  IMAD.MOV R6, RZ, RZ, -R3 ;  /* 0x000000ffff067224 */ /* 0x004fc800078e0a03 */
[----:B------:R-:W-:Y:S02]  /*01b0*/  IMAD R9, R6, R5, RZ ;  /* 0x0000000506097224 */ /* 0x000fe400078e02ff */
[----:B------:R-:W-:Y:S02]  /*01c0*/  IMAD.MOV.U32 R6, RZ, RZ, R8 ;  /* 0x000000ffff067224 */ /* 0x000fe400078e0008 */
[----:B------:R-:W-:-:S06]  /*01d0*/  IMAD.HI.U32 R3, R3, R9, R2 ;  /* 0x0000000903037227 */ /* 0x000fcc00078e0002 */
[----:B------:R-:W-:-:S04]  /*01e0*/  IMAD.HI.U32 R3, R3, R6, RZ ;  /* 0x0000000603037227 */ /* 0x000fc800078e00ff */
[----:B------:R-:W-:Y:S02]  /*01f0*/  IMAD R0, R3, R0, R6 ;  /* 0x0000000003007224 */ /* 0x000fe400078e0206 */
[----:B------:R-:W1:Y:S03]  /*0200*/  I2F.RP R6, R78 ;  /* 0x0000004e00067306 */ /* 0x000e660000209400 */
[----:B------:R-:W-:-:S13]  /*0210*/  ISETP.GT.U32.AND P1, PT, R5, R0, PT ;  /* 0x000000000500720c */ /* 0x000fda0003f24070 */
[----:B------:R-:W-:Y:S01]  /*0220*/  @!P1 IMAD.IADD R0, R0, 0x1, -R5 ;  /* 0x0000000100009824 */ /* 0x000fe200078e0a05 */
[----:B------:R-:W-:Y:S01]  /*0230*/  @!P1 IADD3 R3, R3, 0x1, RZ ;  /* 0x0000000103039810 */ /* 0x000fe20007ffe0ff */
[----:B-1----:R-:W1:Y:S01]  /*0240*/  MUFU.RCP R6, R6 ;  /* 0x0000000600067308 */ /* 0x002e620000001000 */
[----:B------:R-:W-:Y:S02]  /*0250*/  ISETP.NE.AND P1, PT, R4, RZ, PT ;  /* 0x000000ff0400720c */ /* 0x000fe40003f25270 */
[----:B------:R-:W-:Y:S02]  /*0260*/  ISETP.GE.U32.AND P0, PT, R0, R5, PT ;  /* 0x000000050000720c */ /* 0x000fe40003f06070 */
[----:B------:R-:W-:-:S04]  /*0270*/  LOP3.LUT R0, R7, R4, RZ, 0x3c, !PT ;  /* 0x0000000407007212 */ /* 0x000fc800078e3cff */
[----:B------:R-:W-:Y:S01]  /*0280*/  ISETP.GE.AND P2, PT, R0, RZ, PT ;  /* 0x000000ff0000720c */ /* 0x000fe20003f46270 */
[----:B------:R-:W-:-:S05]  /*0290*/  IMAD.MOV.U32 R0, RZ, RZ, c[0x0][0x178] ;  /* 0x00005e00ff007624 */ /* 0x000fca00078e00ff */
[----:B------:R-:W-:Y:S02]  /*02a0*/  IADD3 R0, R0, 0x7f, RZ ;  /* 0x0000007f00007810 */ /* 0x000fe40007ffe0ff */
[----:B------:R-:W-:Y:S02]  /*02b0*/  @P0 IADD3 R3, R3, 0x1, RZ ;  /* 0x0000000103030810 */ /* 0x000fe40007ffe0ff */
[----:B-1----:R-:W-:-:S03]  /*02c0*/  IADD3 R84, R6, 0xffffffe, RZ ;  /* 0x0ffffffe06547810 */ /* 0x002fc60007ffe0ff */
[----:B------:R-:W-:Y:S01]  /*02d0*/  IMAD.MOV.U32 R2, RZ, RZ, R3 ;  /* 0x000000ffff027224 */ /* 0x000fe200078e0003 */
[----:B------:R-:W-:Y:S01]  /*02e0*/  SHF.R.S32.HI R3, RZ, 0x1f, R0 ;  /* 0x0000001fff037819 */ /* 0x000fe20000011400 */
[----:B------:R1:W-:Y:S02]  /*02f0*/  F2I.FTZ.U32.TRUNC.NTZ R85, R84 ;  /* 0x0000005400557305 */ /* 0x0003e4000021f000 */
[----:B------:R-:W-:Y:S01]  /*0300*/  @!P2 IMAD.MOV R2, RZ, RZ, -R2 ;  /* 0x000000ffff02a224 */ /* 0x000fe200078e0a02 */
[----:B------:R-:W-:Y:S02]  /*0310*/  @!P1 LOP3.LUT R2, RZ, R4, RZ, 0x33, !PT ;  /* 0x00000004ff029212 */ /* 0x000fe400078e33ff */
[----:B------:R-:W-:Y:S02]  /*0320*/  LEA.HI R3, R3, R0, RZ, 0x7 ;  /* 0x0000000003037211 */ /* 0x000fe400078f38ff */
[----:B------:R-:W-:Y:S01]  /*0330*/  IABS R0, c[0x0][0x178] ;  /* 0x00005e0000007a13 */ /* 0x000fe20000000000 */
[----:B------:R-:W-:-:S02]  /*0340*/  IMAD.SHL.U32 R9, R2, 0x8, RZ ;  /* 0x0000000802097824 */ /* 0x000fc400078e00ff */
[----:B------:R-:W-:Y:S02]  /*0350*/  IMAD.MOV R2, RZ, RZ, -R2 ;  /* 0x000000ffff027224 */ /* 0x000fe400078e0a02 */
[----:B-1----:R-:W-:Y:S01]  /*0360*/  IMAD.MOV.U32 R84, RZ, RZ, RZ ;  /* 0x000000ffff547224 */ /* 0x002fe200078e00ff */
[----:B------:R-:W-:Y:S01]  /*0370*/  LEA.HI.SX32 R3, R3, -R9, 0x19 ;  /* 0x8000000903037211 */ /* 0x000fe200078fcaff */
[----:B------:R-:W-:Y:S02]  /*0380*/  IMAD R10, R4, R2, R7 ;  /* 0x00000002040a7224 */ /* 0x000fe400078e0207 */
[----:B------:R-:W-:Y:S01]  /*0390*/  IMAD.MOV.U32 R2, RZ, RZ, RZ ;  /* 0x000000ffff027224 */ /* 0x000fe200078e00ff */
[----:B------:R-:W-:Y:S01]  /*03a0*/  IMNMX R11, R3, 0x8, PT ;  /* 0x00000008030b7817 */ /* 0x000fe20003800200 */
[----:B------:R-:W1:Y:S01]  /*03b0*/  I2F.RP R4, R0 ;  /* 0x0000000000047306 */ /* 0x000e620000209400 */
[----:B------:R-:W-:Y:S02]  /*03c0*/  IABS R7, R10 ;  /* 0x0000000a00077213 */ /* 0x000fe40000000000 */
[----:B------:R-:W-:-:S02]  /*03d0*/  IABS R8, R11 ;  /* 0x0000000b00087213 */ /* 0x000fc40000000000 */
[----:B------:R-:W-:-:S03]  /*03e0*/  IABS R12, R11 ;  /* 0x0000000b000c7213 */ /* 0x000fc60000000000 */
[----:B------:R-:W2:Y:S08]  /*03f0*/  I2F.RP R5, R8 ;  /* 0x0000000800057306 */ /* 0x000eb00000209400 */
[----:B-1----:R-:W1:Y:S08]  /*0400*/  MUFU.RCP R4, R4 ;  /* 0x0000000400047308 */ /* 0x002e700000001000 */
[----:B--2---:R-:W2:Y:S01]  /*0410*/  MUFU.RCP R5, R5 ;  /* 0x0000000500057308 */ /* 0x004ea20000001000 */
[----:B-1----:R-:W-:Y:S01]  /*0420*/  IADD3 R74, R4, 0xffffffe, RZ ;  /* 0x0ffffffe044a7810 */ /* 0x002fe20007ffe0ff */
[----:B------:R-:W-:-:S06]  /*0430*/  IMAD.SHL.U32 R4, R240, 0x4, RZ ;  /* 0x00000004f0047824 */ /* 0x000fcc00078e00ff */
[----:B------:R1:W-:Y:S01]  /*0440*/  F2I.FTZ.U32.TRUNC.NTZ R75, R74 ;  /* 0x0000004a004b7305 */ /* 0x0003e2000021f000 */
[C-C-:B------:R-:W-:Y:S02]  /*0450*/  LOP3.LUT R201, R4.reuse, 0x220, R199.reuse, 0x78, !PT ;  /* 0x0000022004c97812 */ /* 0x140fe400078e78c7 */
[----:B--2---:R-:W-:Y:S02]  /*0460*/  IADD3 R3, R5, 0xffffffe, RZ ;  /* 0x0ffffffe05037810 */ /* 0x004fe40007ffe0ff */
[----:B------:R-:W-:Y:S01]  /*0470*/  LOP3.LUT R199, R4, 0x210, R199, 0x78, !PT ;  /* 0x0000021004c77812 */ /* 0x000fe200078e78c7 */
[----:B------:R-:W-:Y:S01]  /*0480*/  STL [R1+0xa50], R201 ;  /* 0x000a50c901007387 */ /* 0x000fe20000100800 */
[----:B-1----:R-:W-:Y:S02]  /*0490*/  IMAD.MOV.U32 R74, RZ, RZ, RZ ;  /* 0x000000ffff4a7224 */ /* 0x002fe400078e00ff */
[----:B------:R-:W1:Y:S01]  /*04a0*/  F2I.FTZ.U32.TRUNC.NTZ R3, R3 ;  /* 0x0000000300037305 */ /* 0x000e62000021f000 */
[----:B------:R-:W-:Y:S01]  /*04b0*/  STL [R1+0xa54], R199 ;  /* 0x000a54c701007387 */ /* 0x000fe20000100800 */
[----:B-1----:R-:W-:-:S04]  /*04c0*/  IMAD.MOV R13, RZ, RZ, -R3 ;  /* 0x000000ffff0d7224 */ /* 0x002fc800078e0a03 */
[----:B------:R-:W-:-:S04]  /*04d0*/  IMAD R5, R13, R8, RZ ;  /* 0x000000080d057224 */ /* 0x000fc800078e02ff */
[----:B------:R-:W-:-:S04]  /*04e0*/  IMAD.HI.U32 R2, R3, R5, R2 ;  /* 0x0000000503027227 */ /* 0x000fc800078e0002 */
[----:B------:R-:W-:Y:S02]  /*04f0*/  IMAD.MOV.U32 R3, RZ, RZ, R7 ;  /* 0x000000ffff037224 */ /* 0x000fe400078e0007 */
[----:B------:R-:W-:Y:S02]  /*0500*/  IMAD.MOV R5, RZ, RZ, -R12 ;  /* 0x000000ffff057224 */ /* 0x000fe400078e0a0c */
[----:B------:R-:W-:-:S04]  /*0510*/  IMAD.HI.U32 R2, R2, R3, RZ ;  /* 0x0000000302027227 */ /* 0x000fc800078e00ff */
[----:B------:R-:W-:Y:S02]  /*0520*/  IMAD R3, R2, R5, R3 ;  /* 0x0000000502037224 */ /* 0x000fe400078e0203 */
[----:B------:R-:W-:-:S03]  /*0530*/  IMAD.MOV R5, RZ, RZ, -R75 ;  /* 0x000000ffff057224 */ /* 0x000fc600078e0a4b */
[----:B------:R-:W-:-:S13]  /*0540*/  ISETP.GT.U32.AND P1, PT, R8, R3, PT ;  /* 0x000000030800720c */ /* 0x000fda0003f24070 */
[----:B------:R-:W-:Y:S01]  /*0550*/  @!P1 IMAD.IADD R3, R3, 0x1, -R8 ;  /* 0x0000000103039824 */ /* 0x000fe200078e0a08 */
[----:B------:R-:W-:Y:S02]  /*0560*/  @!P1 IADD3 R2, R2, 0x1, RZ ;  /* 0x0000000102029810 */ /* 0x000fe40007ffe0ff */
[----:B------:R-:W-:Y:S02]  /*0570*/  ISETP.NE.AND P1, PT, R11, RZ, PT ;  /* 0x000000ff0b00720c */ /* 0x000fe40003f25270 */
[----:B------:R-:W-:Y:S02]  /*0580*/  ISETP.GE.U32.AND P0, PT, R3, R8, PT ;  /* 0x000000080300720c */ /* 0x000fe40003f06070 */
[----:B------:R-:W-:-:S04]  /*0590*/  LOP3.LUT R3, R10, R11, RZ, 0x3c, !PT ;  /* 0x0000000b0a037212 */ /* 0x000fc800078e3cff */
[----:B------:R-:W-:Y:S01]  /*05a0*/  ISETP.GE.AND P2, PT, R3, RZ, PT ;  /* 0x000000ff0300720c */ /* 0x000fe20003f46270 */
[----:B------:R-:W-:-:S04]  /*05b0*/  IMAD.MOV R3, RZ, RZ, -R85 ;  /* 0x000000ffff037224 */ /* 0x000fc800078e0a55 */
[----:B------:R-:W-:Y:S02]  /*05c0*/  IMAD R3, R3, R78, RZ ;  /* 0x0000004e03037224 */ /* 0x000fe400078e02ff */
[----:B------:R-:W-:Y:S02]  /*05d0*/  @P0 IADD3 R2, R2, 0x1, RZ ;  /* 0x0000000102020810 */ /* 0x000fe40007ffe0ff */
[----:B------:R-:W-:-:S04]  /*05e0*/  IMAD.HI.U32 R84, R85, R3, R84 ;  /* 0x0000000355547227 */ /* 0x000fc800078e0054 */
[----:B------:R-:W-:Y:S01]  /*05f0*/  @!P2 IMAD.MOV R2, RZ, RZ, -R2 ;  /* 0x000000ffff02a224 */ /* 0x000fe200078e0a02 */
[----:B------:R-:W-:Y:S01]  /*0600*/  @!P1 LOP3.LUT R2, RZ, R11, RZ, 0x33, !PT ;  /* 0x0000000bff029212 */ /* 0x000fe200078e33ff */
[----:B------:R-:W-:-:S03]  /*0610*/  IMAD R3, R5, R0, RZ ;  /* 0x0000000005037224 */ /* 0x000fc600078e02ff */
[--C-:B------:R-:W-:Y:S01]  /*0620*/  PRMT R202, R197, 0x6540, R2.reuse ;  /* 0x00006540c5ca7816 */ /* 0x100fe20000000002 */
[----:B------:R-:W-:Y:S02]  /*0630*/  IMAD.MOV R12, RZ, RZ, -R2 ;  /* 0x000000ffff0c7224 */ /* 0x000fe400078e0a02 */
[----:B------:R-:W-:Y:S01]  /*0640*/  IMAD.SHL.U32 R14, R2, 0x100, RZ ;  /* 0x00000100020e7824 */ /* 0x000fe200078e00ff */
[----:B------:R-:W-:Y:S01]  /*0650*/  LOP3.LUT R85, R202, 0xfe, RZ, 0xfc, !PT ;  /* 0x000000feca557812 */ /* 0x000fe200078efcff */
[----:B------:R-:W-:Y:S01]  /*0660*/  IMAD R12, R11, R12, R10 ;  /* 0x0000000c0b0c7224 */ /* 0x000fe200078e020a */
[----:B------:R-:W-:Y:S01]  /*0670*/  IABS R7, R202 ;  /* 0x000000ca00077213 */ /* 0x000fe20000000000 */
[----:B------:R-:W-:Y:S01]  /*0680*/  IMAD.HI.U32 R74, R75, R3, R74 ;  /* 0x000000034b4a7227 */ /* 0x000fe200078e004a */
[----:B------:R-:W-:Y:S01]  /*0690*/  LOP3.LUT R4, R14, 0x4, R197, 0xfe, !PT ;  /* 0x000000040e047812 */ /* 0x000fe200078efec5 */
[----:B------:R-:W-:Y:S01]  /*06a0*/  STL [R1+0x768], R85 ;  /* 0x0007685501007387 */ /* 0x000fe20000100800 */
[----:B------:R-:W-:Y:S01]  /*06b0*/  IABS R13, R85 ;  /* 0x00000055000d7213 */ /* 0x000fe20000000000 */
[----:B------:R-:W-:Y:S01]  /*06c0*/  IMAD.IADD R12, R9, 0x1, R12 ;  /* 0x00000001090c7824 */ /* 0x000fe200078e020c */
[----:B------:R-:W-:-:S02]  /*06d0*/  IABS R2, R4 ;  /* 0x0000000400027213 */ /* 0x000fc40000000000 */
[--C-:B------:R-:W-:Y:S01]  /*06e0*/  LOP3.LUT R90, R14, 0x2, R197.reuse, 0xfe, !PT ;  /* 0x000000020e5a7812 */ /* 0x100fe200078efec5 */
[----:B------:R-:W-:Y:S01]  /*06f0*/  IMAD R96, R12, 0x80, R240 ;  /* 0x000000800c607824 */ /* 0x000fe200078e02f0 */
[--C-:B------:R-:W-:Y:S01]  /*0700*/  LOP3.LUT R6, R14, 0x6, R197.reuse, 0xfe, !PT ;  /* 0x000000060e067812 */ /* 0x100fe200078efec5 */
[----:B------:R-:W-:Y:S01]  /*0710*/  IMAD.MOV.U32 R9, RZ, RZ, R2 ;  /* 0x000000ffff097224 */ /* 0x000fe200078e0002 */
[----:B------:R-:W-:Y:S01]  /*0720*/  IABS R11, R90 ;  /* 0x0000005a000b7213 */ /* 0x000fe20000000000 */
[C---:B------:R-:W-:Y:S01]  /*0730*/  IMAD.HI.U32 R5, R84.reuse, R13, RZ ;  /* 0x0000000d54057227 */ /* 0x040fe200078e00ff */
[----:B------:R-:W-:Y:S01]  /*0740*/  STL [R1+0x760], R90 ;  /* 0x0007605a01007387 */ /* 0x000fe20000100800 */
[----:B------:R-:W-:Y:S02]  /*0750*/  IABS R83, R96 ;  /* 0x0000006000537213 */ /* 0x000fe40000000000 */
[----:B------:R-:W-:Y:S01]  /*0760*/  IMAD.HI.U32 R2, R84, R7, RZ ;  /* 0x0000000754027227 */ /* 0x000fe200078e00ff */
[----:B------:R1:W-:Y:S01]  /*0770*/  STL [R1+0x75c], R4 ;  /* 0x00075c0401007387 */ /* 0x0003e20000100800 */
[----:B------:R-:W-:-:S02]  /*0780*/  LOP3.LUT R17, R14, 0xa, R197, 0xfe, !PT ;  /* 0x0000000a0e117812 */ /* 0x000fc400078efec5 */
[----:B------:R-:W-:Y:S01]  /*0790*/  IMAD.MOV R5, RZ, RZ, -R5 ;  /* 0x000000ffff057224 */ /* 0x000fe200078e0a05 */
[----:B------:R2:W-:Y:S01]  /*07a0*/  STL [R1+0x758], R6 ;  /* 0x0007580601007387 */ /* 0x0005e20000100800 */
[----:B------:R-:W-:Y:S01]  /*07b0*/  IMAD.MOV R2, RZ, RZ, -R2 ;  /* 0x000000ffff027224 */ /* 0x000fe200078e0a02 */
[----:B------:R-:W-:Y:S01]  /*07c0*/  LOP3.LUT R18, R14, 0x8, R197, 0xfe, !PT ;  /* 0x000000080e127812 */ /* 0x000fe200078efec5 */
[----:B------:R-:W-:Y:S01]  /*07d0*/  IMAD R70, R78, R5, R13 ;  /* 0x000000054e467224 */ /* 0x000fe200078e020d */
[--C-:B------:R-:W-:Y:S01]  /*07e0*/  LOP3.LUT R16, R14, 0xc, R197.reuse, 0xfe, !PT ;  /* 0x0000000c0e107812 */ /* 0x100fe200078efec5 */
[----:B------:R-:W-:Y:S01]  /*07f0*/  IMAD.HI.U32 R74, R74, R83, RZ ;  /* 0x000000534a4a7227 */ /* 0x000fe200078e00ff */
[--C-:B------:R-:W-:Y:S01]  /*0800*/  LOP3.LUT R15, R14, 0xe, R197.reuse, 0xfe, !PT ;  /* 0x0000000e0e0f7812 */ /* 0x100fe200078efec5 */
[----:B------:R-:W-:Y:S01]  /*0810*/  STL [R1+0x754], R18 ;  /* 0x0007541201007387 */ /* 0x000fe20000100800 */
[----:B------:R-:W-:Y:S01]  /*0820*/  IABS R71, R18 ;  /* 0x0000001200477213 */ /* 0x000fe20000000000 */
[----:B-1----:R-:W-:Y:S01]  /*0830*/  IMAD.HI.U32 R4, R84, R9, RZ ;  /* 0x0000000954047227 */ /* 0x002fe200078e00ff */
[----:B--2---:R-:W-:Y:S01]  /*0840*/  IABS R6, R6 ;  /* 0x0000000600067213 */ /* 0x004fe20000000000 */
[----:B------:R1:W-:Y:S01]  /*0850*/  STL [R1+0x750], R17 ;  /* 0x0007501101007387 */ /* 0x0003e20000100800 */
[----:B------:R-:W-:Y:S01]  /*0860*/  ISETP.GT.U32.AND P1, PT, R78, R70, PT ;  /* 0x000000464e00720c */ /* 0x000fe20003f24070 */
[----:B------:R-:W-:Y:S01]  /*0870*/  IMAD.MOV R4, RZ, RZ, -R4 ;  /* 0x000000ffff047224 */ /* 0x000fe200078e0a04 */
[----:B------:R-:W-:Y:S01]  /*0880*/  LOP3.LUT R13, R14, 0x14, R197, 0xfe, !PT ;  /* 0x000000140e0d7812 */ /* 0x000fe200078efec5 */
[----:B------:R-:W-:Y:S01]  /*0890*/  IMAD.HI.U32 R3, R84, R11, RZ ;  /* 0x0000000b54037227 */ /* 0x000fe200078e00ff */
[----:B------:R2:W-:Y:S01]  /*08a0*/  STL [R1+0x74c], R16 ;  /* 0x00074c1001007387 */ /* 0x0005e20000100800 */
[----:B------:R-:W-:-:S02]  /*08b0*/  IABS R73, R15 ;  /* 0x0000000f00497213 */ /* 0x000fc40000000000 */
[----:B------:R-:W-:Y:S01]  /*08c0*/  IMAD.MOV.U32 R5, RZ, RZ, R6 ;  /* 0x000000ffff057224 */ /* 0x000fe200078e0006 */
[----:B------:R-:W-:Y:S01]  /*08d0*/  LOP3.LUT R6, R14, 0x10, R197, 0xfe, !PT ;  /* 0x000000100e067812 */ /* 0x000fe200078efec5 */
[C---:B------:R-:W-:Y:S01]  /*08e0*/  IMAD R10, R78.reuse, R2, R7 ;  /* 0x000000024e0a7224 */ /* 0x040fe200078e0207 */
[----:B------:R-:W-:Y:S01]  /*08f0*/  STL [R1+0x748], R15 ;  /* 0x0007480f01007387 */ /* 0x000fe20000100800 */
[----:B------:R-:W-:Y:S01]  /*0900*/  IMAD R8, R78, R4, R9 ;  /* 0x000000044e087224 */ /* 0x000fe200078e0209 */
[----:B------:R-:W-:Y:S01]  /*0910*/  IABS R9, R17 ;  /* 0x0000001100097213 */ /* 0x000fe20000000000 */
[----:B------:R-:W-:Y:S01]  /*0920*/  IMAD.MOV R74, RZ, RZ, -R74 ;  /* 0x000000ffff4a7224 */ /* 0x000fe200078e0a4a */
[----:B------:R-:W-:Y:S01]  /*0930*/  IABS R7, R16 ;  /* 0x0000001000077213 */ /* 0x000fe20000000000 */
[----:B------:R-:W-:Y:S01]  /*0940*/  IMAD.MOV R3, RZ, RZ, -R3 ;  /* 0x000000ffff037224 */ /* 0x000fe200078e0a03 */
[----:B------:R3:W-:Y:S01]  /*0950*/  STL [R1+0x744], R6 ;  /* 0x0007440601007387 */ /* 0x0007e20000100800 */
[----:B------:R-:W-:Y:S01]  /*0960*/  IMAD.HI.U32 R2, R84, R5, RZ ;  /* 0x0000000554027227 */ /* 0x000fe200078e00ff */
[----:B-1----:R-:W-:-:S02]  /*0970*/  LOP3.LUT R17, R14, 0x12, R197, 0xfe, !PT ;  /* 0x000000120e117812 */ /* 0x002fc400078efec5 */
[----:B------:R-:W-:Y:S01]  /*0980*/  ISETP.GT.U32.AND P2, PT, R78, R10, PT ;  /* 0x0000000a4e00720c */ /* 0x000fe20003f44070 */
[----:B------:R-:W-:Y:S01]  /*0990*/  IMAD R83, R0, R74, R83 ;  /* 0x0000004a00537224 */ /* 0x000fe200078e0253 */
[----:B--2---:R-:W-:Y:S01]  /*09a0*/  LOP3.LUT R16, R14, 0x16, R197, 0xfe, !PT ;  /* 0x000000160e107812 */ /* 0x004fe200078efec5 */
[----:B------:R-:W-:Y:S01]  /*09b0*/  IMAD R11, R78, R3, R11 ;  /* 0x000000034e0b7224 */ /* 0x000fe200078e020b */
[----:B------:R-:W-:Y:S01]  /*09c0*/  STL [R1+0x740], R17 ;  /* 0x0007401101007387 */ /* 0x000fe20000100800 */
[----:B------:R-:W-:Y:S01]  /*09d0*/  IMAD.MOV R2, RZ, RZ, -R2 ;  /* 0x000000ffff027224 */ /* 0x000fe200078e0a02 */
[----:B------:R-:W-:Y:S01]  /*09e0*/  ISETP.GT.U32.AND P0, PT, R0, R83, PT ;  /* 0x000000530000720c */ /* 0x000fe20003f04070 */
[----:B------:R-:W-:Y:S01]  /*09f0*/  IMAD.HI.U32 R3, R84, R9, RZ ;  /* 0x0000000954037227 */ /* 0x000fe200078e00ff */
[----:B---3--:R-:W-:Y:S01]  /*0a00*/  IABS R6, R6 ;  /* 0x0000000600067213 */ /* 0x008fe20000000000 */
[----:B------:R1:W-:Y:S01]  /*0a10*/  STL [R1+0x73c], R13 ;  /* 0x00073c0d01007387 */ /* 0x0003e20000100800 */
[----:B------:R-:W-:Y:S01]  /*0a20*/  LOP3.LUT R15, R14, 0x18, R197, 0xfe, !PT ;  /* 0x000000180e0f7812 */ /* 0x000fe200078efec5 */
[----:B------:R-:W-:Y:S01]  /*0a30*/  IMAD R72, R78, R2, R5 ;  /* 0x000000024e487224 */ /* 0x000fe200078e0205 */
[----:B------:R-:W-:Y:S01]  /*0a40*/  IABS R69, R16 ;  /* 0x0000001000457213 */ /* 0x000fe20000000000 */
[----:B------:R-:W-:Y:S01]  /*0a50*/  IMAD.HI.U32 R2, R84, R71, RZ ;  /* 0x0000004754027227 */ /* 0x000fe200078e00ff */
[----:B------:R2:W-:Y:S01]  /*0a60*/  STL [R1+0x738], R16 ;  /* 0x0007381001007387 */ /* 0x0005e20000100800 */
[----:B------:R-:W-:-:S02]  /*0a70*/  ISETP.GT.U32.AND P4, PT, R78, R11, PT ;  /* 0x0000000b4e00720c */ /* 0x000fc40003f84070 */
[----:B------:R-:W-:Y:S01]  /*0a80*/  IMAD.MOV R3, RZ, RZ, -R3 ;  /* 0x000000ffff037224 */ /* 0x000fe200078e0a03 */
[----:B------:R3:W-:Y:S01]  /*0a90*/  STL [R1+0x734], R15 ;  /* 0x0007340f01007387 */ /* 0x0007e20000100800 */
[----:B------:R-:W-:Y:S01]  /*0aa0*/  IMAD.HI.U32 R4, R84, R7, RZ ;  /* 0x0000000754047227 */ /* 0x000fe200078e00ff */
[----:B-1----:R-:W-:Y:S02]  /*0ab0*/  IABS R13, R13 ;  /* 0x0000000d000d7213 */ /* 0x002fe40000000000 */
[----:B------:R-:W-:Y:S01]  /*0ac0*/  ISETP.GT.U32.AND P5, PT, R78, R72, PT ;  /* 0x000000484e00720c */ /* 0x000fe20003fa4070 */
[----:B------:R-:W-:Y:S01]  /*0ad0*/  IMAD.MOV R2, RZ, RZ, -R2 ;  /* 0x000000ffff027224 */ /* 0x000fe200078e0a02 */
[----:B--2---:R-:W-:Y:S01]  /*0ae0*/  LOP3.LUT R16, R14, 0x1a, R197, 0xfe, !PT ;  /* 0x0000001a0e107812 */ /* 0x004fe200078efec5 */
[----:B------:R-:W-:Y:S01]  /*0af0*/  IMAD R9, R78, R3, R9 ;  /* 0x000000034e097224 */ /* 0x000fe200078e0209 */
[C-C-:B------:R-:W-:Y:S01]  /*0b00*/  LOP3.LUT R20, R14.reuse, 0x1e, R197.reuse, 0xfe, !PT ;  /* 0x0000001e0e147812 */ /* 0x140fe200078efec5 */
[----:B------:R-:W-:Y:S01]  /*0b10*/  IMAD.MOV.U32 R3, RZ, RZ, R6 ;  /* 0x000000ffff037224 */ /* 0x000fe200078e0006 */
[----:B------:R-:W-:Y:S01]  /*0b20*/  LOP3.LUT R19, R14, 0x20, R197, 0xfe, !PT ;  /* 0x000000200e137812 */ /* 0x000fe200078efec5 */
[----:B------:R-:W-:Y:S01]  /*0b30*/  IMAD.MOV R4, RZ, RZ, -R4 ;  /* 0x000000ffff047224 */ /* 0x000fe200078e0a04 */
[----:B------:R1:W-:Y:S01]  /*0b40*/  STL [R1+0x730], R16 ;  /* 0x0007301001007387 */ /* 0x0003e20000100800 */
[----:B------:R-:W-:Y:S01]  /*0b50*/  IMAD R71, R78, R2, R71 ;  /* 0x000000024e477224 */ /* 0x000fe200078e0247 */
[----:B---3--:R-:W-:Y:S01]  /*0b60*/  IABS R15, R15 ;  /* 0x0000000f000f7213 */ /* 0x008fe20000000000 */
[----:B------:R-:W-:Y:S01]  /*0b70*/  IMAD.HI.U32 R2, R84, R3, RZ ;  /* 0x0000000354027227 */ /* 0x000fe200078e00ff */
[----:B------:R-:W-:-:S02]  /*0b80*/  LOP3.LUT R18, R14, 0x22, R197, 0xfe, !PT ;  /* 0x000000220e127812 */ /* 0x000fc400078efec5 */
[----:B------:R-:W-:Y:S01]  /*0b90*/  IABS R67, R20 ;  /* 0x0000001400437213 */ /* 0x000fe20000000000 */
[----:B------:R-:W-:Y:S01]  /*0ba0*/  IMAD R6, R78, R4, R7 ;  /* 0x000000044e067224 */ /* 0x000fe200078e0207 */
[----:B------:R-:W-:Y:S01]  /*0bb0*/  IABS R7, R17 ;  /* 0x0000001100077213 */ /* 0x000fe20000000000 */
[----:B------:R-:W-:Y:S01]  /*0bc0*/  @!P0 IMAD.IADD R83, R83, 0x1, -R0 ;  /* 0x0000000153538824 */ /* 0x000fe200078e0a00 */
[----:B-1----:R-:W-:Y:S01]  /*0bd0*/  IABS R16, R16 ;  /* 0x0000001000107213 */ /* 0x002fe20000000000 */
[----:B------:R-:W-:Y:S01]  /*0be0*/  IMAD.MOV R2, RZ, RZ, -R2 ;  /* 0x000000ffff027224 */ /* 0x000fe200078e0a02 */
[----:B------:R-:W-:Y:S01]  /*0bf0*/  LOP3.LUT R17, R14, 0x1c, R197, 0xfe, !PT ;  /* 0x0000001c0e117812 */ /* 0x000fe200078efec5 */
[----:B------:R-:W-:Y:S01]  /*0c00*/  @!P1 IMAD.IADD R70, R70, 0x1, -R78 ;  /* 0x0000000146469824 */ /* 0x000fe200078e0a4e */
[----:B------:R-:W-:Y:S01]  /*0c10*/  ISETP.GT.U32.AND P1, PT, R0, R83, PT ;  /* 0x000000530000720c */ /* 0x000fe20003f24070 */
[----:B------:R-:W-:Y:S01]  /*0c20*/  IMAD R68, R78, R2, R3 ;  /* 0x000000024e447224 */ /* 0x000fe200078e0203 */
[----:B------:R-:W-:Y:S01]  /*0c30*/  IABS R21, R18 ;  /* 0x0000001200157213 */ /* 0x000fe20000000000 */
[----:B------:R-:W-:Y:S01]  /*0c40*/  IMAD.HI.U32 R2, R84, R7, RZ ;  /* 0x0000000754027227 */ /* 0x000fe200078e00ff */
[----:B------:R-:W-:Y:S01]  /*0c50*/  ISETP.GT.U32.AND P3, PT, R78, R70, PT ;  /* 0x000000464e00720c */ /* 0x000fe20003f64070 */
[----:B------:R1:W-:Y:S01]  /*0c60*/  STL [R1+0x72c], R17 ;  /* 0x00072c1101007387 */ /* 0x0003e20000100800 */
[--C-:B------:R-:W-:Y:S01]  /*0c70*/  LOP3.LUT R23, R14, 0x26, R197.reuse, 0xfe, !PT ;  /* 0x000000260e177812 */ /* 0x100fe200078efec5 */
[----:B------:R-:W-:Y:S01]  /*0c80*/  IMAD.HI.U32 R3, R84, R13, RZ ;  /* 0x0000000d54037227 */ /* 0x000fe200078e00ff */
[----:B------:R-:W-:Y:S01]  /*0c90*/  LOP3.LUT R22, R14, 0x28, R197, 0xfe, !PT ;  /* 0x000000280e167812 */ /* 0x000fe200078efec5 */
[----:B------:R2:W-:Y:S01]  /*0ca0*/  STL [R1+0x728], R20 ;  /* 0x0007281401007387 */ /* 0x0005e20000100800 */
[----:B------:R-:W-:Y:S01]  /*0cb0*/  IABS R155, R23 ;  /* 0x00000017009b7213 */ /* 0x000fe20000000000 */
[----:B------:R-:W-:Y:S01]  /*0cc0*/  IMAD.MOV R2, RZ, RZ, -R2 ;  /* 0x000000ffff027224 */ /* 0x000fe200078e0a02 */
[----:B------:R-:W-:Y:S01]  /*0cd0*/  IABS R65, R22 ;  /* 0x0000001600417213 */ /* 0x000fe20000000000 */
[----:B------:R-:W-:Y:S01]  /*0ce0*/  @!P2 IMAD.IADD R10, R10, 0x1, -R78 ;  /* 0x000000010a0aa824 */ /* 0x000fe200078e0a4e */
[C---:B------:R-:W-:Y:S01]  /*0cf0*/  ISETP.GT.U32.AND P2, PT, R78.reuse, R8, PT ;  /* 0x000000084e00720c */ /* 0x040fe20003f44070 */
[----:B------:R-:W-:Y:S01]  /*0d00*/  IMAD.MOV R3, RZ, RZ, -R3 ;  /* 0x000000ffff037224 */ /* 0x000fe200078e0a03 */
[----:B-1----:R-:W-:Y:S01]  /*0d10*/  IABS R17, R17 ;  /* 0x0000001100117213 */ /* 0x002fe20000000000 */
[C---:B------:R-:W-:Y:S01]  /*0d20*/  IMAD R7, R78.reuse, R2, R7 ;  /* 0x000000024e077224 */ /* 0x040fe200078e0207 */
[C---:B------:R-:W-:Y:S01]  /*0d30*/  ISETP.GT.U32.AND P0, PT, R78.reuse, R10, PT ;  /* 0x0000000a4e00720c */ /* 0x040fe20003f04070 */
[----:B------:R-:W-:Y:S01]  /*0d40*/  IMAD R2, R78, R3, R13 ;  /* 0x000000034e027224 */ /* 0x000fe200078e020d */
[----:B------:R1:W-:Y:S01]  /*0d50*/  STL [R1+0x724], R19 ;  /* 0x0007241301007387 */ /* 0x0003e20000100800 */
[----:B------:R-:W-:Y:S01]  /*0d60*/  IMAD.HI.U32 R5, R84, R73, RZ ;  /* 0x0000004954057227 */ /* 0x000fe200078e00ff */
[----:B--2---:R-:W-:-:S02]  /*0d70*/  LOP3.LUT R20, R14, 0x2a, R197, 0xfe, !PT ;  /* 0x0000002a0e147812 */ /* 0x004fc400078efec5 */
[----:B------:R2:W-:Y:S01]  /*0d80*/  STL [R1+0x720], R18 ;  /* 0x0007201201007387 */ /* 0x0005e20000100800 */
[----:B------:R-:W-:Y:S01]  /*0d90*/  IMAD.MOV.U32 R13, RZ, RZ, R16 ;  /* 0x000000ffff0d7224 */ /* 0x000fe200078e0010 */
[----:B------:R-:W-:Y:S01]  /*0da0*/  LOP3.LUT R16, R14, 0x24, R197, 0xfe, !PT ;  /* 0x000000240e107812 */ /* 0x000fe200078efec5 */
[----:B------:R-:W-:Y:S01]  /*0db0*/  @!P1 IMAD.IADD R83, R83, 0x1, -R0 ;  /* 0x0000000153539824 */ /* 0x000fe200078e0a00 */
[----:B------:R-:W-:Y:S01]  /*0dc0*/  ISETP.GT.U32.AND P1, PT, R78, R6, PT ;  /* 0x000000064e00720c */ /* 0x000fe20003f24070 */
[----:B------:R-:W-:Y:S01]  /*0dd0*/  IMAD.MOV R5, RZ, RZ, -R5 ;  /* 0x000000ffff057224 */ /* 0x000fe200078e0a05 */
[----:B-1----:R-:W-:Y:S01]  /*0de0*/  IABS R19, R19 ;  /* 0x0000001300137213 */ /* 0x002fe20000000000 */
[----:B------:R-:W-:Y:S01]  /*0df0*/  IMAD.HI.U32 R3, R84, R13, RZ ;  /* 0x0000000d54037227 */ /* 0x000fe200078e00ff */
[----:B------:R1:W-:Y:S01]  /*0e00*/  STL [R1+0x71c], R16 ;  /* 0x00071c1001007387 */ /* 0x0003e20000100800 */
[--C-:B------:R-:W-:Y:S02]  /*0e10*/  LOP3.LUT R199, R14, 0x38, R197.reuse, 0xfe, !PT ;  /* 0x000000380ec77812 */ /* 0x100fe400078efec5 */
[----:B------:R-:W-:Y:S01]  /*0e20*/  @!P4 IMAD.IADD R11, R11, 0x1, -R78 ;  /* 0x000000010b0bc824 */ /* 0x000fe200078e0a4e */
[----:B------:R-:W-:Y:S01]  /*0e30*/  ISETP.GT.U32.AND P4, PT, R78, R71, PT ;  /* 0x000000474e00720c */ /* 0x000fe20003f84070 */
[----:B------:R-:W-:Y:S01]  /*0e40*/  IMAD.HI.U32 R4, R84, R69, RZ ;  /* 0x0000004554047227 */ /* 0x000fe200078e00ff */
[----:B--2---:R-:W-:Y:S01]  /*0e50*/  LOP3.LUT R18, R14, 0x2c, R197, 0xfe, !PT ;  /* 0x0000002c0e127812 */ /* 0x004fe200078efec5 */
[----:B------:R2:W-:Y:S01]  /*0e60*/  STL [R1+0x718], R23 ;  /* 0x0007181701007387 */ /* 0x0005e20000100800 */
[C---:B------:R-:W-:Y:S01]  /*0e70*/  ISETP.GT.U32.AND P6, PT, R78.reuse, R11, PT ;  /* 0x0000000b4e00720c */ /* 0x040fe20003fc4070 */
[C---:B------:R-:W-:Y:S01]  /*0e80*/  IMAD R73, R78.reuse, R5, R73 ;  /* 0x000000054e497224 */ /* 0x040fe200078e0249 */
[----:B-1----:R-:W-:Y:S01]  /*0e90*/  IABS R16, R16 ;  /* 0x0000001000107213 */ /* 0x002fe20000000000 */
[----:B------:R-:W-:Y:S01]  /*0ea0*/  IMAD.MOV R3, RZ, RZ, -R3 ;  /* 0x000000ffff037224 */ /* 0x000fe200078e0a03 */
[----:B------:R1:W-:Y:S01]  /*0eb0*/  STL [R1+0x714], R22 ;  /* 0x0007141601007387 */ /* 0x0003e20000100800 */
[----:B------:R-:W-:Y:S01]  /*0ec0*/  IMAD.MOV R4, RZ, RZ, -R4 ;  /* 0x000000ffff047224 */ /* 0x000fe200078e0a04 */
[----:B------:R-:W-:Y:S01]  /*0ed0*/  IABS R61, R199 ;  /* 0x000000c7003d7213 */ /* 0x000fe20000000000 */
[----:B------:R-:W-:Y:S01]  /*0ee0*/  IMAD R3, R78, R3, R13 ;  /* 0x000000034e037224 */ /* 0x000fe200078e020d */
[----:B------:R3:W-:Y:S01]  /*0ef0*/  STL [R1+0x710], R20 ;  /* 0x0007101401007387 */ /* 0x0007e20000100800 */
[--C-:B------:R-:W-:Y:S01]  /*0f00*/  @!P0 IMAD.IADD R10, R10, 0x1, -R78.reuse ;  /* 0x000000010a0a8824 */ /* 0x100fe200078e0a4e */
[----:B------:R-:W-:Y:S01]  /*0f10*/  ISETP.GT.U32.AND P0, PT, R78, R73, PT ;  /* 0x000000494e00720c */ /* 0x000fe20003f04070 */
[--C-:B------:R-:W-:Y:S01]  /*0f20*/  @!P2 IMAD.IADD R8, R8, 0x1, -R78.reuse ;  /* 0x000000010808a824 */ /* 0x100fe200078e0a4e */
[----:B------:R-:W-:Y:S01]  /*0f30*/  ISETP.GT.U32.AND P2, PT, R78, R7, PT ;  /* 0x000000074e00720c */ /* 0x000fe20003f44070 */
[----:B------:R-:W-:Y:S01]  /*0f40*/  @!P5 IMAD.IADD R72, R72, 0x1, -R78 ;  /* 0x000000014848d824 */ /* 0x000fe200078e0a4e */
[C---:B------:R-:W-:Y:S01]  /*0f50*/  ISETP.GT.U32.AND P5, PT, R78.reuse, R2, PT ;  /* 0x000000024e00720c */ /* 0x040fe20003fa4070 */
[----:B------:R-:W-:Y:S01]  /*0f60*/  IMAD R69, R78, R4, R69 ;  /* 0x000000044e457224 */ /* 0x000fe200078e0245 */
[----:B------:R4:W-:Y:S01]  /*0f70*/  STL [R1+0x70c], R18 ;  /* 0x00070c1201007387 */ /* 0x0009e20000100800 */
[----:B------:R-:W-:Y:S01]  /*0f80*/  IMAD.HI.U32 R4, R84, R17, RZ ;  /* 0x0000001154047227 */ /* 0x000fe200078e00ff */
[----:B--2---:R-:W-:-:S02]  /*0f90*/  LOP3.LUT R23, R14, 0x30, R197, 0xfe, !PT ;  /* 0x000000300e177812 */ /* 0x004fc400078efec5 */
[--C-:B-1----:R-:W-:Y:S01]  /*0fa0*/  LOP3.LUT R22, R14, 0x32, R197.reuse, 0xfe, !PT ;  /* 0x000000320e167812 */ /* 0x102fe200078efec5 */
[--C-:B------:R-:W-:Y:S01]  /*0fb0*/  @!P1 IMAD.IADD R6, R6, 0x1, -R78.reuse ;  /* 0x0000000106069824 */ /* 0x100fe200078e0a4e */
[----:B------:R-:W-:Y:S01]  /*0fc0*/  ISETP.GT.U32.AND P1, PT, R78, R3, PT ;  /* 0x000000034e00720c */ /* 0x000fe20003f24070 */
[----:B------:R-:W-:Y:S01]  /*0fd0*/  @!P3 IMAD.IADD R70, R70, 0x1, -R78 ;  /* 0x000000014646b824 */ /* 0x000fe200078e0a4e */
[----:B------:R-:W-:Y:S01]  /*0fe0*/  ISETP.GT.U32.AND P3, PT, R78, R9, PT ;  /* 0x000000094e00720c */ /* 0x000fe20003f64070 */
[----:B------:R-:W-:Y:S01]  /*0ff0*/  IMAD.HI.U32 R5, R84, R15, RZ ;  /* 0x0000000f54057227 */ /* 0x000fe200078e00ff */
[----:B------:R-:W-:Y:S02]  /*1000*/  IABS R63, R23 ;  /* 0x00000017003f7213 */ /* 0x000fe40000000000 */
[C-C-:B------:R-:W-:Y:S01]  /*1010*/  LOP3.LUT R201, R14.reuse, 0x3a, R197.reuse, 0xfe, !PT ;  /* 0x0000003a0ec97812 */ /* 0x140fe200078efec5 */
[----:B------:R-:W-:Y:S01]  /*1020*/  IMAD.MOV R4, RZ, RZ, -R4 ;  /* 0x000000ffff047224 */ /* 0x000fe200078e0a04 */
[--C-:B------:R-:W-:Y:S01]  /*1030*/  LOP3.LUT R252, R14, 0x42, R197.reuse, 0xfe, !PT ;  /* 0x000000420efc7812 */ /* 0x100fe200078efec5 */
[----:B------:R-:W-:Y:S01]  /*1040*/  IMAD.HI.U32 R13, R84, R19, RZ ;  /* 0x00000013540d7227 */ /* 0x000fe200078e00ff */
[----:B------:R-:W-:-:S02]  /*1050*/  LOP3.LUT R250, R14, 0x46, R197, 0xfe, !PT ;  /* 0x000000460efa7812 */ /* 0x000fc400078efec5 */
[----:B------:R-:W-:Y:S01]  /*1060*/  LOP3.LUT R251, R14, 0x44, R197, 0xfe, !PT ;  /* 0x000000440efb7812 */ /* 0x000fe200078efec5 */
[--C-:B------:R-:W-:Y:S01]  /*1070*/  @!P4 IMAD.IADD R71, R71, 0x1, -R78.reuse ;  /* 0x000000014747c824 */ /* 0x100fe200078e0a4e */
[C---:B------:R-:W-:Y:S01]  /*1080*/  ISETP.GT.U32.AND P4, PT, R78.reuse, R69, PT ;  /* 0x000000454e00720c */ /* 0x040fe20003f84070 */
[----:B------:R-:W-:Y:S01]  /*1090*/  IMAD.MOV R5, RZ, RZ, -R5 ;  /* 0x000000ffff057224 */ /* 0x000fe200078e0a05 */
[----:B------:R-:W-:Y:S01]  /*10a0*/  IABS R161, R251 ;  /* 0x000000fb00a17213 */ /* 0x000fe20000000000 */
[----:B------:R-:W-:Y:S01]  /*10b0*/  IMAD R4, R78, R4, R17 ;  /* 0x000000044e047224 */ /* 0x000fe200078e0211 */
[----:B------:R-:W-:Y:S01]  /*10c0*/  LOP3.LUT R249, R14, 0x48, R197, 0xfe, !PT ;  /* 0x000000480ef97812 */ /* 0x000fe200078efec5 */
[----:B------:R-:W-:Y:S01]  /*10d0*/  @!P6 IMAD.IADD R11, R11, 0x1, -R78 ;  /* 0x000000010b0be824 */ /* 0x000fe200078e0a4e */
[----:B------:R-:W-:Y:S01]  /*10e0*/  ISETP.GT.U32.AND P6, PT, R78, R68, PT ;  /* 0x000000444e00720c */ /* 0x000fe20003fc4070 */
[----:B------:R-:W-:Y:S01]  /*10f0*/  IMAD.MOV R13, RZ, RZ, -R13 ;  /* 0x000000ffff0d7224 */ /* 0x000fe200078e0a0d */
[C-C-:B------:R-:W-:Y:S01]  /*1100*/  LOP3.LUT R248, R14.reuse, 0x4a, R197.reuse, 0xfe, !PT ;  /* 0x0000004a0ef87812 */ /* 0x140fe200078efec5 */
[----:B------:R-:W-:Y:S01]  /*1110*/  IMAD.MOV.U32 R17, RZ, RZ, R16 ;  /* 0x000000ffff117224 */ /* 0x000fe200078e0010 */
[----:B------:R-:W-:Y:S01]  /*1120*/  LOP3.LUT R247, R14, 0x4c, R197, 0xfe, !PT ;  /* 0x0000004c0ef77812 */ /* 0x000fe200078efec5 */
[C---:B------:R-:W-:Y:S01]  /*1130*/  IMAD R66, R78.reuse, R5, R15 ;  /* 0x000000054e427224 */ /* 0x040fe200078e020f */
[----:B------:R-:W-:Y:S01]  /*1140*/  IABS R57, R249 ;  /* 0x000000f900397213 */ /* 0x000fe20000000000 */
[--C-:B------:R-:W-:Y:S01]  /*1150*/  @!P0 IMAD.IADD R73, R73, 0x1, -R78.reuse ;  /* 0x0000000149498824 */ /* 0x100fe200078e0a4e */
[C---:B------:R-:W-:Y:S01]  /*1160*/  ISETP.GT.U32.AND P0, PT, R78.reuse, R4, PT ;  /* 0x000000044e00720c */ /* 0x040fe20003f04070 */
[--C-:B------:R-:W-:Y:S01]  /*1170*/  @!P2 IMAD.IADD R7, R7, 0x1, -R78.reuse ;  /* 0x000000010707a824 */ /* 0x100fe200078e0a4e */
[----:B------:R-:W-:Y:S01]  /*1180*/  ISETP.GT.U32.AND P2, PT, R78, R72, PT ;  /* 0x000000484e00720c */ /* 0x000fe20003f44070 */
[----:B------:R-:W-:Y:S01]  /*1190*/  @!P5 IMAD.IADD R2, R2, 0x1, -R78 ;  /* 0x000000010202d824 */ /* 0x000fe200078e0a4e */
[----:B------:R-:W-:Y:S01]  /*11a0*/  ISETP.GT.U32.AND P5, PT, R78, R71, PT ;  /* 0x000000474e00720c */ /* 0x000fe20003fa4070 */
[----:B------:R-:W-:Y:S01]  /*11b0*/  IMAD.HI.U32 R5, R84, R67, RZ ;  /* 0x0000004354057227 */ /* 0x000fe200078e00ff */
[----:B------:R-:W-:-:S02]  /*11c0*/  IABS R157, R247 ;  /* 0x000000f7009d7213 */ /* 0x000fc40000000000 */
[--C-:B------:R-:W-:Y:S01]  /*11d0*/  LOP3.LUT R245, R14, 0x50, R197.reuse, 0xfe, !PT ;  /* 0x000000500ef57812 */ /* 0x100fe200078efec5 */
[----:B------:R-:W-:Y:S01]  /*11e0*/  IMAD.HI.U32 R15, R84, R21, RZ ;  /* 0x00000015540f7227 */ /* 0x000fe200078e00ff */
[----:B------:R-:W-:Y:S02]  /*11f0*/  LOP3.LUT R246, R14, 0x4e, R197, 0xfe, !PT ;  /* 0x0000004e0ef67812 */ /* 0x000fe400078efec5 */
[----:B------:R-:W-:Y:S01]  /*1200*/  IABS R55, R245 ;  /* 0x000000f500377213 */ /* 0x000fe20000000000 */
[----:B------:R-:W-:Y:S01]  /*1210*/  IMAD R64, R78, R13, R19 ;  /* 0x0000000d4e407224 */ /* 0x000fe200078e0213 */
[----:B------:R-:W-:Y:S01]  /*1220*/  IABS R19, R20 ;  /* 0x0000001400137213 */ /* 0x000fe20000000000 */
[----:B------:R-:W-:Y:S01]  /*1230*/  IMAD.HI.U32 R13, R84, R17, RZ ;  /* 0x00000011540d7227 */ /* 0x000fe200078e00ff */
[C-C-:B---3--:R-:W-:Y:S02]  /*1240*/  LOP3.LUT R20, R14.reuse, 0x34, R197.reuse, 0xfe, !PT ;  /* 0x000000340e147812 */ /* 0x148fe400078efec5 */
[----:B------:R-:W-:Y:S01]  /*1250*/  LOP3.LUT R242, R14, 0x56, R197, 0xfe, !PT ;  /* 0x000000560ef27812 */ /* 0x000fe200078efec5 */
[--C-:B------:R-:W-:Y:S01]  /*1260*/  @!P1 IMAD.IADD R3, R3, 0x1, -R78.reuse ;  /* 0x0000000103039824 */ /* 0x100fe200078e0a4e */
[----:B------:R-:W-:Y:S01]  /*1270*/  ISETP.GT.U32.AND P1, PT, R78, R73, PT ;  /* 0x000000494e00720c */ /* 0x000fe20003f24070 */
[----:B------:R-:W-:Y:S01]  /*1280*/  IMAD.MOV R5, RZ, RZ, -R5 ;  /* 0x000000ffff057224 */ /* 0x000fe200078e0a05 */
[----:B------:R-:W-:Y:S01]  /*1290*/  LOP3.LUT R244, R14, 0x52, R197, 0xfe, !PT ;  /* 0x000000520ef47812 */ /* 0x000fe200078efec5 */
[--C-:B------:R-:W-:Y:S01]  /*12a0*/  @!P3 IMAD.IADD R9, R9, 0x1, -R78.reuse ;  /* 0x000000010909b824 */ /* 0x100fe200078e0a4e */
[----:B------:R-:W-:Y:S01]  /*12b0*/  ISETP.GT.U32.AND P3, PT, R78, R66, PT ;  /* 0x000000424e00720c */ /* 0x000fe20003f64070 */
[----:B------:R-:W-:Y:S01]  /*12c0*/  IMAD.MOV R15, RZ, RZ, -R15 ;  /* 0x000000ffff0f7224 */ /* 0x000fe200078e0a0f */
[C---:B------:R-:W-:Y:S01]  /*12d0*/  LOP3.LUT R241, R14.reuse, 0x58, R197, 0xfe, !PT ;  /* 0x000000580ef17812 */ /* 0x040fe200078efec5 */
[----:B------:R-:W-:Y:S01]  /*12e0*/  IMAD.MOV R13, RZ, RZ, -R13 ;  /* 0x000000ffff0d7224 */ /* 0x000fe200078e0a0d */
[----:B------:R-:W-:Y:S01]  /*12f0*/  LOP3.LUT R243, R14, 0x54, R197, 0xfe, !PT ;  /* 0x000000540ef37812 */ /* 0x000fe200078efec5 */
[----:B------:R-:W-:Y:S01]  /*1300*/  IMAD R67, R78, R5, R67 ;  /* 0x000000054e437224 */ /* 0x000fe200078e0243 */
[----:B------:R-:W-:Y:S01]  /*1310*/  LOP3.LUT R239, R14, 0x5a, R197, 0xfe, !PT ;  /* 0x0000005a0eef7812 */ /* 0x000fe200078efec5 */
[--C-:B------:R-:W-:Y:S01]  /*1320*/  @!P4 IMAD.IADD R69, R69, 0x1, -R78.reuse ;  /* 0x000000014545c824 */ /* 0x100fe200078e0a4e */
[C---:B------:R-:W-:Y:S01]  /*1330*/  ISETP.GT.U32.AND P4, PT, R78.reuse, R9, PT ;  /* 0x000000094e00720c */ /* 0x040fe20003f84070 */
[----:B------:R-:W-:Y:S01]  /*1340*/  IMAD R5, R78, R15, R21 ;  /* 0x0000000f4e057224 */ /* 0x000fe200078e0215 */
[----:B------:R-:W-:Y:S01]  /*1350*/  IABS R21, R18 ;  /* 0x0000001200157213 */ /* 0x000fe20000000000 */
[--C-:B------:R-:W-:Y:S01]  /*1360*/  @!P6 IMAD.IADD R68, R68, 0x1, -R78.reuse ;  /* 0x000000014444e824 */ /* 0x100fe200078e0a4e */
[----:B----4-:R-:W-:Y:S01]  /*1370*/  LOP3.LUT R18, R14, 0x2e, R197, 0xfe, !PT ;  /* 0x0000002e0e127812 */ /* 0x010fe200078efec5 */
[C---:B------:R-:W-:Y:S01]  /*1380*/  IMAD R154, R78.reuse, R13, R17 ;  /* 0x0000000d4e9a7224 */ /* 0x040fe200078e0211 */
[----:B------:R-:W-:Y:S01]  /*1390*/  ISETP.GT.U32.AND P6, PT, R78, R8, PT ;  /* 0x000000084e00720c */ /* 0x000fe20003fc4070 */
[----:B------:R-:W-:Y:S01]  /*13a0*/  IMAD.HI.U32 R13, R84, R155, RZ ;  /* 0x0000009b540d7227 */ /* 0x000fe200078e00ff */
[----:B------:R-:W-:Y:S01]  /*13b0*/  IABS R159, R18 ;  /* 0x00000012009f7213 */ /* 0x000fe20000000000 */
[----:B------:R1:W-:Y:S01]  /*13c0*/  STL [R1+0x704], R18 ;  /* 0x0007041201007387 */ /* 0x0003e20000100800 */
[----:B------:R-:W-:Y:S01]  /*13d0*/  IABS R53, R241 ;  /* 0x000000f100357213 */ /* 0x000fe20000000000 */
[--C-:B------:R-:W-:Y:S01]  /*13e0*/  @!P0 IMAD.IADD R4, R4, 0x1, -R78.reuse ;  /* 0x0000000104048824 */ /* 0x100fe200078e0a4e */
[----:B------:R-:W-:Y:S01]  /*13f0*/  ISETP.GT.U32.AND P0, PT, R78, R68, PT ;  /* 0x000000444e00720c */ /* 0x000fe20003f04070 */
[--C-:B------:R-:W-:Y:S01]  /*1400*/  @!P2 IMAD.IADD R72, R72, 0x1, -R78.reuse ;  /* 0x000000014848a824 */ /* 0x100fe200078e0a4e */
[C---:B------:R-:W-:Y:S01]  /*1410*/  ISETP.GT.U32.AND P2, PT, R78.reuse, R7, PT ;  /* 0x000000074e00720c */ /* 0x040fe20003f44070 */
[--C-:B------:R-:W-:Y:S01]  /*1420*/  @!P5 IMAD.IADD R71, R71, 0x1, -R78.reuse ;  /* 0x000000014747d824 */ /* 0x100fe200078e0a4e */
[C---:B------:R-:W-:Y:S01]  /*1430*/  ISETP.GT.U32.AND P5, PT, R78.reuse, R2, PT ;  /* 0x000000024e00720c */ /* 0x040fe20003fa4070 */
[----:B------:R-:W-:Y:S01]  /*1440*/  IMAD.MOV R13, RZ, RZ, -R13 ;  /* 0x000000ffff0d7224 */ /* 0x000fe200078e0a0d */
[----:B------:R-:W-:Y:S01]  /*1450*/  STL [R1+0x700], R23 ;  /* 0x0007001701007387 */ /* 0x000fe20000100800 */
[--C-:B------:R-:W-:Y:S01]  /*1460*/  @!P1 IMAD.IADD R73, R73, 0x1, -R78.reuse ;  /* 0x0000000149499824 */ /* 0x100fe200078e0a4e */
[----:B------:R-:W-:Y:S01]  /*1470*/  ISETP.GT.U32.AND P1, PT, R78, R3, PT ;  /* 0x000000034e00720c */ /* 0x000fe20003f24070 */
[----:B------:R-:W-:Y:S01]  /*1480*/  @!P3 IMAD.IADD R66, R66, 0x1, -R78 ;  /* 0x000000014242b824 */ /* 0x000fe200078e0a4e */
[----:B------:R-:W-:Y:S01]  /*1490*/  ISETP.GT.U32.AND P3, PT, R78, R6, PT ;  /* 0x000000064e00720c */ /* 0x000fe20003f64070 */
[----:B------:R-:W-:Y:S01]  /*14a0*/  IMAD.HI.U32 R15, R84, R65, RZ ;  /* 0x00000041540f7227 */ /* 0x000fe200078e00ff */
[----:B-1----:R-:W-:Y:S01]  /*14b0*/  LOP3.LUT R18, R14, 0x36, R197, 0xfe, !PT ;  /* 0x000000360e127812 */ /* 0x002fe200078efec5 */
[----:B------:R-:W-:Y:S01]  /*14c0*/  STL [R1+0x6fc], R22 ;  /* 0x0006fc1601007387 */ /* 0x000fe20000100800 */
[----:B------:R-:W-:Y:S01]  /*14d0*/  IABS R153, R243 ;  /* 0x000000f300997213 */ /* 0x000fe20000000000 */
[----:B------:R-:W-:Y:S01]  /*14e0*/  IMAD R155, R78, R13, R155 ;  /* 0x0000000d4e9b7224 */ /* 0x000fe200078e029b */
[----:B------:R-:W-:Y:S01]  /*14f0*/  IABS R163, R18 ;  /* 0x0000001200a37213 */ /* 0x000fe20000000000 */
[----:B------:R-:W-:Y:S01]  /*1500*/  IMAD.HI.U32 R13, R84, R159, RZ ;  /* 0x0000009f540d7227 */ /* 0x000fe200078e00ff */
[----:B------:R-:W-:Y:S01]  /*1510*/  STL [R1+0x6f8], R20 ;  /* 0x0006f81401007387 */ /* 0x000fe20000100800 */
[----:B------:R-:W-:-:S02]  /*1520*/  LOP3.LUT R236, R14, 0x60, R197, 0xfe, !PT ;  /* 0x000000600eec7812 */ /* 0x000fc400078efec5 */
[--C-:B------:R-:W-:Y:S01]  /*1530*/  @!P4 IMAD.IADD R9, R9, 0x1, -R78.reuse ;  /* 0x000000010909c824 */ /* 0x100fe200078e0a4e */
[----:B------:R-:W-:Y:S01]  /*1540*/  ISETP.GT.U32.AND P4, PT, R78, R69, PT ;  /* 0x000000454e00720c */ /* 0x000fe20003f84070 */
[----:B------:R-:W-:Y:S01]  /*1550*/  IMAD.MOV R15, RZ, RZ, -R15 ;  /* 0x000000ffff0f7224 */ /* 0x000fe200078e0a0f */
[----:B------:R1:W-:Y:S01]  /*1560*/  STL [R1+0x6f4], R18 ;  /* 0x0006f41201007387 */ /* 0x0003e20000100800 */
[C---:B------:R-:W-:Y:S01]  /*1570*/  IMAD.HI.U32 R16, R84.reuse, R19, RZ ;  /* 0x0000001354107227 */ /* 0x040fe200078e00ff */
[----:B------:R-:W-:Y:S02]  /*1580*/  IABS R51, R236 ;  /* 0x000000ec00337213 */ /* 0x000fe40000000000 */
[----:B------:R-:W-:Y:S01]  /*1590*/  STL [R1+0x6f0], R199 ;  /* 0x0006f0c701007387 */ /* 0x000fe20000100800 */
[----:B------:R-:W-:Y:S01]  /*15a0*/  IMAD.HI.U32 R17, R84, R21, RZ ;  /* 0x0000001554117227 */ /* 0x000fe200078e00ff */
[C---:B------:R-:W-:Y:S02]  /*15b0*/  LOP3.LUT R237, R14.reuse, 0x5e, R197, 0xfe, !PT ;  /* 0x0000005e0eed7812 */ /* 0x040fe400078efec5 */
[----:B------:R-:W-:Y:S01]  /*15c0*/  STL [R1+0xa58], R199 ;  /* 0x000a58c701007387 */ /* 0x000fe20000100800 */
[----:B------:R-:W-:Y:S01]  /*15d0*/  IMAD.MOV R13, RZ, RZ, -R13 ;  /* 0x000000ffff0d7224 */ /* 0x000fe200078e0a0d */
[----:B-1----:R-:W-:Y:S01]  /*15e0*/  LOP3.LUT R18, R14, 0x40, R197, 0xfe, !PT ;  /* 0x000000400e127812 */ /* 0x002fe200078efec5 */
[----:B------:R-:W-:Y:S01]  /*15f0*/  IMAD R65, R78, R15, R65 ;  /* 0x0000000f4e417224 */ /* 0x000fe200078e0241 */
[----:B------:R-:W-:Y:S01]  /*1600*/  STL [R1+0x6ec], R201 ;  /* 0x0006ecc901007387 */ /* 0x000fe20000100800 */
[--C-:B------:R-:W-:Y:S01]  /*1610*/  @!P6 IMAD.IADD R8, R8, 0x1, -R78.reuse ;  /* 0x000000010808e824 */ /* 0x100fe200078e0a4e */
[----:B------:R-:W-:Y:S01]  /*1620*/  ISETP.GT.U32.AND P6, PT, R78, R4, PT ;  /* 0x000000044e00720c */ /* 0x000fe20003fc4070 */
[--C-:B------:R-:W-:Y:S01]  /*1630*/  @!P0 IMAD.IADD R68, R68, 0x1, -R78.reuse ;  /* 0x0000000144448824 */ /* 0x100fe200078e0a4e */
[C---:B------:R-:W-:Y:S01]  /*1640*/  ISETP.GT.U32.AND P0, PT, R78.reuse, R67, PT ;  /* 0x000000434e00720c */ /* 0x040fe20003f04070 */
[--C-:B------:R-:W-:Y:S01]  /*1650*/  @!P2 IMAD.IADD R7, R7, 0x1, -R78.reuse ;  /* 0x000000010707a824 */ /* 0x100fe200078e0a4e */
[----:B------:R-:W-:Y:S01]  /*1660*/  ISETP.GT.U32.AND P2, PT, R78, R64, PT ;  /* 0x000000404e00720c */ /* 0x000fe20003f44070 */
[----:B------:R-:W-:Y:S01]  /*1670*/  @!P5 IMAD.IADD R2, R2, 0x1, -R78 ;  /* 0x000000010202d824 */ /* 0x000fe200078e0a4e */
[----:B------:R-:W-:Y:S01]  /*1680*/  ISETP.GT.U32.AND P5, PT, R78, R5, PT ;  /* 0x000000054e00720c */ /* 0x000fe20003fa4070 */
[----:B------:R-:W-:Y:S01]  /*1690*/  IMAD.MOV R16, RZ, RZ, -R16 ;  /* 0x000000ffff107224 */ /* 0x000fe200078e0a10 */
[----:B------:R-:W-:Y:S01]  /*16a0*/  IABS R59, R18 ;  /* 0x00000012003b7213 */ /* 0x000fe20000000000 */
[----:B------:R-:W-:Y:S01]  /*16b0*/  IMAD.MOV R17, RZ, RZ, -R17 ;  /* 0x000000ffff117224 */ /* 0x000fe200078e0a11 */
[----:B------:R-:W-:Y:S01]  /*16c0*/  LOP3.LUT R235, R14, 0x62, R197, 0xfe, !PT ;  /* 0x000000620eeb7812 */ /* 0x000fe200078efec5 */
[----:B------:R-:W-:Y:S01]  /*16d0*/  IMAD R159, R78, R13, R159 ;  /* 0x0000000d4e9f7224 */ /* 0x000fe200078e029f */
[--C-:B------:R-:W-:Y:S01]  /*16e0*/  LOP3.LUT R238, R14, 0x5c, R197.reuse, 0xfe, !PT ;  /* 0x0000005c0eee7812 */ /* 0x100fe200078efec5 */
[----:B------:R-:W-:Y:S01]  /*16f0*/  IMAD.HI.U32 R13, R84, R63, RZ ;  /* 0x0000003f540d7227 */ /* 0x000fe200078e00ff */
[----:B------:R-:W-:-:S02]  /*1700*/  LOP3.LUT R234, R14, 0x64, R197, 0xfe, !PT ;  /* 0x000000640eea7812 */ /* 0x000fc400078efec5 */
[----:B------:R-:W-:Y:S01]  /*1710*/  IABS R151, R238 ;  /* 0x000000ee00977213 */ /* 0x000fe20000000000 */
[--C-:B------:R-:W-:Y:S01]  /*1720*/  @!P1 IMAD.IADD R3, R3, 0x1, -R78.reuse ;  /* 0x0000000103039824 */ /* 0x100fe200078e0a4e */
[C---:B------:R-:W-:Y:S01]  /*1730*/  ISETP.GT.U32.AND P1, PT, R78.reuse, R65, PT ;  /* 0x000000414e00720c */ /* 0x040fe20003f24070 */
[C---:B------:R-:W-:Y:S01]  /*1740*/  IMAD R62, R78.reuse, R16, R19 ;  /* 0x000000104e3e7224 */ /* 0x040fe200078e0213 */
[----:B------:R-:W-:Y:S01]  /*1750*/  IABS R19, R22 ;  /* 0x0000001600137213 */ /* 0x000fe20000000000 */
[----:B------:R-:W-:Y:S01]  /*1760*/  IMAD R158, R78, R17, R21 ;  /* 0x000000114e9e7224 */ /* 0x000fe200078e0215 */
[----:B------:R-:W-:Y:S01]  /*1770*/  IABS R21, R20 ;  /* 0x0000001400157213 */ /* 0x000fe20000000000 */
[----:B------:R-:W-:Y:S01]  /*1780*/  @!P3 IMAD.IADD R6, R6, 0x1, -R78 ;  /* 0x000000010606b824 */ /* 0x000fe200078e0a4e */
[----:B------:R-:W-:Y:S01]  /*1790*/  ISETP.GT.U32.AND P3, PT, R78, R66, PT ;  /* 0x000000424e00720c */ /* 0x000fe20003f64070 */
[----:B------:R-:W-:Y:S01]  /*17a0*/  IMAD.HI.U32 R17, R84, R163, RZ ;  /* 0x000000a354117227 */ /* 0x000fe200078e00ff */
[----:B------:R-:W-:-:S02]  /*17b0*/  LOP3.LUT R22, R14, 0x3c, R197, 0xfe, !PT ;  /* 0x0000003c0e167812 */ /* 0x000fc400078efec5 */
[----:B------:R-:W-:Y:S01]  /*17c0*/  LOP3.LUT R20, R14, 0x3e, R197, 0xfe, !PT ;  /* 0x0000003e0e147812 */ /* 0x000fe200078efec5 */
[----:B------:R-:W-:Y:S01]  /*17d0*/  IMAD.MOV R13, RZ, RZ, -R13 ;  /* 0x000000ffff0d7224 */ /* 0x000fe200078e0a0d */
[----:B------:R-:W-:Y:S01]  /*17e0*/  IABS R165, R22 ;  /* 0x0000001600a57213 */ /* 0x000fe20000000000 */
[----:B------:R-:W-:Y:S01]  /*17f0*/  @!P4 IMAD.IADD R69, R69, 0x1, -R78 ;  /* 0x000000014545c824 */ /* 0x000fe200078e0a4e */
[C---:B------:R-:W-:Y:S01]  /*1800*/  ISETP.GT.U32.AND P4, PT, R78.reuse, R154, PT ;  /* 0x0000009a4e00720c */ /* 0x040fe20003f84070 */
[----:B------:R-:W-:Y:S01]  /*1810*/  IMAD.MOV R17, RZ, RZ, -R17 ;  /* 0x000000ffff117224 */ /* 0x000fe200078e0a11 */
[----:B------:R-:W-:Y:S01]  /*1820*/  STL [R1+0x6e8], R22 ;  /* 0x0006e81601007387 */ /* 0x000fe20000100800 */
[----:B------:R-:W-:Y:S01]  /*1830*/  IMAD R63, R78, R13, R63 ;  /* 0x0000000d4e3f7224 */ /* 0x000fe200078e023f */
[--C-:B------:R-:W-:Y:S01]  /*1840*/  LOP3.LUT R233, R14, 0x66, R197.reuse, 0xfe, !PT ;  /* 0x000000660ee97812 */ /* 0x100fe200078efec5 */
[----:B------:R-:W-:Y:S01]  /*1850*/  IMAD.HI.U32 R15, R84, R19, RZ ;  /* 0x00000013540f7227 */ /* 0x000fe200078e00ff */
[----:B------:R-:W-:Y:S01]  /*1860*/  STL [R1+0x6e4], R20 ;  /* 0x0006e41401007387 */ /* 0x000fe20000100800 */
[----:B------:R-:W-:-:S02]  /*1870*/  LOP3.LUT R232, R14, 0x68, R197, 0xfe, !PT ;  /* 0x000000680ee87812 */ /* 0x000fc400078efec5 */
[----:B------:R-:W-:Y:S01]  /*1880*/  IMAD R163, R78, R17, R163 ;  /* 0x000000114ea37224 */ /* 0x000fe200078e02a3 */
[----:B------:R-:W-:Y:S01]  /*1890*/  STL [R1+0xa5c], R201 ;  /* 0x000a5cc901007387 */ /* 0x000fe20000100800 */
[--C-:B------:R-:W-:Y:S01]  /*18a0*/  @!P6 IMAD.IADD R4, R4, 0x1, -R78.reuse ;  /* 0x000000010404e824 */ /* 0x100fe200078e0a4e */
[C---:B------:R-:W-:Y:S01]  /*18b0*/  ISETP.GT.U32.AND P6, PT, R78.reuse, R62, PT ;  /* 0x0000003e4e00720c */ /* 0x040fe20003fc4070 */
[--C-:B------:R-:W-:Y:S01]  /*18c0*/  @!P0 IMAD.IADD R67, R67, 0x1, -R78.reuse ;  /* 0x0000000143438824 */ /* 0x100fe200078e0a4e */
[----:B------:R-:W-:Y:S01]  /*18d0*/  ISETP.GT.U32.AND P0, PT, R78, R158, PT ;  /* 0x0000009e4e00720c */ /* 0x000fe20003f04070 */
[--C-:B------:R-:W-:Y:S01]  /*18e0*/  @!P2 IMAD.IADD R64, R64, 0x1, -R78.reuse ;  /* 0x000000014040a824 */ /* 0x100fe200078e0a4e */
[C---:B------:R-:W-:Y:S01]  /*18f0*/  ISETP.GT.U32.AND P2, PT, R78.reuse, R159, PT ;  /* 0x0000009f4e00720c */ /* 0x040fe20003f44070 */
[--C-:B------:R-:W-:Y:S01]  /*1900*/  @!P5 IMAD.IADD R5, R5, 0x1, -R78.reuse ;  /* 0x000000010505d824 */ /* 0x100fe200078e0a4e */
[C---:B------:R-:W-:Y:S01]  /*1910*/  ISETP.GT.U32.AND P5, PT, R78.reuse, R63, PT ;  /* 0x0000003f4e00720c */ /* 0x040fe20003fa4070 */
[----:B------:R-:W-:Y:S01]  /*1920*/  IMAD.MOV R15, RZ, RZ, -R15 ;  /* 0x000000ffff0f7224 */ /* 0x000fe200078e0a0f */
[----:B------:R1:W-:Y:S01]  /*1930*/  STL [R1+0x6e0], R18 ;  /* 0x0006e01201007387 */ /* 0x0003e20000100800 */
[--C-:B------:R-:W-:Y:S01]  /*1940*/  @!P1 IMAD.IADD R65, R65, 0x1, -R78.reuse ;  /* 0x0000000141419824 */ /* 0x100fe200078e0a4e */
[C---:B------:R-:W-:Y:S01]  /*1950*/  ISETP.GT.U32.AND P1, PT, R78.reuse, R163, PT ;  /* 0x000000a34e00720c */ /* 0x040fe20003f24070 */
[----:B------:R-:W-:Y:S01]  /*1960*/  IMAD R60, R78, R15, R19 ;  /* 0x0000000f4e3c7224 */ /* 0x000fe200078e0213 */
[----:B------:R-:W-:Y:S01]  /*1970*/  IABS R19, R201 ;  /* 0x000000c900137213 */ /* 0x000fe20000000000 */
[--C-:B------:R-:W-:Y:S01]  /*1980*/  @!P3 IMAD.IADD R66, R66, 0x1, -R78.reuse ;  /* 0x000000014242b824 */ /* 0x100fe200078e0a4e */
[----:B------:R-:W-:Y:S01]  /*1990*/  ISETP.GT.U32.AND P3, PT, R78, R155, PT ;  /* 0x0000009b4e00720c */ /* 0x000fe20003f64070 */
[C---:B------:R-:W-:Y:S01]  /*19a0*/  IMAD.HI.U32 R16, R84.reuse, R21, RZ ;  /* 0x0000001554107227 */ /* 0x040fe200078e00ff */
[----:B------:R-:W-:Y:S01]  /*19b0*/  IABS R149, R234 ;  /* 0x000000ea00957213 */ /* 0x000fe20000000000 */
[----:B------:R-:W-:Y:S01]  /*19c0*/  STL [R1+0x6dc], R252 ;  /* 0x0006dcfc01007387 */ /* 0x000fe20000100800 */
[----:B-1----:R-:W-:Y:S01]  /*19d0*/  IABS R18, R252 ;  /* 0x000000fc00127213 */ /* 0x002fe20000000000 */
[----:B------:R-:W-:Y:S01]  /*19e0*/  IMAD.HI.U32 R13, R84, R61, RZ ;  /* 0x0000003d540d7227 */ /* 0x000fe200078e00ff */
[----:B------:R-:W-:Y:S01]  /*19f0*/  IABS R49, R232 ;  /* 0x000000e800317213 */ /* 0x000fe20000000000 */
[----:B------:R-:W-:Y:S01]  /*1a00*/  STL [R1+0xa60], R252 ;  /* 0x000a60fc01007387 */ /* 0x000fe20000100800 */
[--C-:B------:R-:W-:Y:S01]  /*1a10*/  LOP3.LUT R231, R14, 0x6a, R197.reuse, 0xfe, !PT ;  /* 0x0000006a0ee77812 */ /* 0x100fe200078efec5 */
[----:B------:R-:W-:Y:S01]  /*1a20*/  @!P4 IMAD.IADD R154, R154, 0x1, -R78 ;  /* 0x000000019a9ac824 */ /* 0x000fe200078e0a4e */
[----:B------:R-:W-:Y:S01]  /*1a30*/  ISETP.GT.U32.AND P4, PT, R78, R60, PT ;  /* 0x0000003c4e00720c */ /* 0x000fe20003f84070 */
[----:B------:R-:W-:Y:S01]  /*1a40*/  IMAD.MOV R16, RZ, RZ, -R16 ;  /* 0x000000ffff107224 */ /* 0x000fe200078e0a10 */
[C---:B------:R-:W-:Y:S01]  /*1a50*/  LOP3.LUT R230, R14.reuse, 0x6c, R197, 0xfe, !PT ;  /* 0x0000006c0ee67812 */ /* 0x040fe200078efec5 */
[----:B------:R-:W-:Y:S01]  /*1a60*/  IMAD.MOV R13, RZ, RZ, -R13 ;  /* 0x000000ffff0d7224 */ /* 0x000fe200078e0a0d */
[--C-:B------:R-:W-:Y:S01]  /*1a70*/  LOP3.LUT R227, R14, 0x72, R197.reuse, 0xfe, !PT ;  /* 0x000000720ee37812 */ /* 0x100fe200078efec5 */
[----:B------:R-:W-:Y:S01]  /*1a80*/  IMAD.HI.U32 R15, R84, R165, RZ ;  /* 0x000000a5540f7227 */ /* 0x000fe200078e00ff */
[----:B------:R-:W-:Y:S01]  /*1a90*/  IABS R147, R230 ;  /* 0x000000e600937213 */ /* 0x000fe20000000000 */
[----:B------:R-:W-:Y:S01]  /*1aa0*/  STL [R1+0x6d8], R251 ;  /* 0x0006d8fb01007387 */ /* 0x000fe20000100800 */
[----:B------:R-:W-:Y:S01]  /*1ab0*/  LOP3.LUT R229, R14, 0x6e, R197, 0xfe, !PT ;  /* 0x0000006e0ee57812 */ /* 0x000fe200078efec5 */
[--C-:B------:R-:W-:Y:S01]  /*1ac0*/  @!P6 IMAD.IADD R62, R62, 0x1, -R78.reuse ;  /* 0x000000013e3ee824 */ /* 0x100fe200078e0a4e */
[----:B------:R-:W-:Y:S01]  /*1ad0*/  ISETP.GT.U32.AND P6, PT, R78, R67, PT ;  /* 0x000000434e00720c */ /* 0x000fe20003fc4070 */
[--C-:B------:R-:W-:Y:S01]  /*1ae0*/  @!P0 IMAD.IADD R158, R158, 0x1, -R78.reuse ;  /* 0x000000019e9e8824 */ /* 0x100fe200078e0a4e */
[C---:B------:R-:W-:Y:S01]  /*1af0*/  ISETP.GT.U32.AND P0, PT, R78.reuse, R64, PT ;  /* 0x000000404e00720c */ /* 0x040fe20003f04070 */
[--C-:B------:R-:W-:Y:S01]  /*1b00*/  @!P2 IMAD.IADD R159, R159, 0x1, -R78.reuse ;  /* 0x000000019f9fa824 */ /* 0x100fe200078e0a4e */
[C---:B------:R-:W-:Y:S01]  /*1b10*/  ISETP.GT.U32.AND P2, PT, R78.reuse, R5, PT ;  /* 0x000000054e00720c */ /* 0x040fe20003f44070 */
[--C-:B------:R-:W-:Y:S01]  /*1b20*/  @!P5 IMAD.IADD R63, R63, 0x1, -R78.reuse ;  /* 0x000000013f3fd824 */ /* 0x100fe200078e0a4e */
[C---:B------:R-:W-:Y:S01]  /*1b30*/  ISETP.GT.U32.AND P5, PT, R78.reuse, R154, PT ;  /* 0x0000009a4e00720c */ /* 0x040fe20003fa4070 */
[C---:B------:R-:W-:Y:S01]  /*1b40*/  IMAD R162, R78.reuse, R16, R21 ;  /* 0x000000104ea27224 */ /* 0x040fe200078e0215 */
[----:B------:R-:W-:Y:S01]  /*1b50*/  IABS R21, R20 ;  /* 0x0000001400157213 */ /* 0x000fe20000000000 */
[----:B------:R-:W-:Y:S01]  /*1b60*/  IMAD R61, R78, R13, R61 ;  /* 0x0000000d4e3d7224 */ /* 0x000fe200078e023d */
[--C-:B------:R-:W-:Y:S01]  /*1b70*/  LOP3.LUT R226, R14, 0x74, R197.reuse, 0xfe, !PT ;  /* 0x000000740ee27812 */ /* 0x100fe200078efec5 */
[----:B------:R-:W-:Y:S01]  /*1b80*/  IMAD.HI.U32 R13, R84, R19, RZ ;  /* 0x00000013540d7227 */ /* 0x000fe200078e00ff */
[C---:B------:R-:W-:Y:S01]  /*1b90*/  LOP3.LUT R228, R14.reuse, 0x70, R197, 0xfe, !PT ;  /* 0x000000700ee47812 */ /* 0x040fe200078efec5 */
[----:B------:R-:W-:Y:S01]  /*1ba0*/  STL [R1+0x6d4], R250 ;  /* 0x0006d4fa01007387 */ /* 0x000fe20000100800 */
[----:B------:R-:W-:Y:S01]  /*1bb0*/  IABS R145, R226 ;  /* 0x000000e200917213 */ /* 0x000fe20000000000 */
[----:B------:R-:W-:Y:S01]  /*1bc0*/  IMAD.MOV R15, RZ, RZ, -R15 ;  /* 0x000000ffff0f7224 */ /* 0x000fe200078e0a0f */
[----:B------:R-:W-:Y:S01]  /*1bd0*/  LOP3.LUT R224, R14, 0x78, R197, 0xfe, !PT ;  /* 0x000000780ee07812 */ /* 0x000fe200078efec5 */
[--C-:B------:R-:W-:Y:S01]  /*1be0*/  @!P1 IMAD.IADD R163, R163, 0x1, -R78.reuse ;  /* 0x00000001a3a39824 */ /* 0x100fe200078e0a4e */
[C---:B------:R-:W-:Y:S01]  /*1bf0*/  ISETP.GT.U32.AND P1, PT, R78.reuse, R62, PT ;  /* 0x0000003e4e00720c */ /* 0x040fe20003f24070 */
[----:B------:R-:W-:Y:S01]  /*1c00*/  @!P3 IMAD.IADD R155, R155, 0x1, -R78 ;  /* 0x000000019b9bb824 */ /* 0x000fe200078e0a4e */
[C---:B------:R-:W-:Y:S01]  /*1c10*/  ISETP.GT.U32.AND P3, PT, R78.reuse, R162, PT ;  /* 0x000000a24e00720c */ /* 0x040fe20003f64070 */
[----:B------:R-:W-:Y:S01]  /*1c20*/  IMAD.MOV R13, RZ, RZ, -R13 ;  /* 0x000000ffff0d7224 */ /* 0x000fe200078e0a0d */
[----:B------:R-:W-:Y:S01]  /*1c30*/  IABS R47, R228 ;  /* 0x000000e4002f7213 */ /* 0x000fe20000000000 */
[----:B------:R-:W-:Y:S01]  /*1c40*/  IMAD R165, R78, R15, R165 ;  /* 0x0000000f4ea57224 */ /* 0x000fe200078e02a5 */
[----:B------:R-:W-:Y:S01]  /*1c50*/  LOP3.LUT R225, R14, 0x76, R197, 0xfe, !PT ;  /* 0x000000760ee17812 */ /* 0x000fe200078efec5 */
[----:B------:R-:W-:Y:S01]  /*1c60*/  IMAD.MOV.U32 R15, RZ, RZ, R18 ;  /* 0x000000ffff0f7224 */ /* 0x000fe200078e0012 */
[----:B------:R-:W-:Y:S01]  /*1c70*/  IABS R18, R242 ;  /* 0x000000f200127213 */ /* 0x000fe20000000000 */
[--C-:B------:R-:W-:Y:S01]  /*1c80*/  @!P4 IMAD.IADD R60, R60, 0x1, -R78.reuse ;  /* 0x000000013c3cc824 */ /* 0x100fe200078e0a4e */
[C---:B------:R-:W-:Y:S01]  /*1c90*/  ISETP.GT.U32.AND P4, PT, R78.reuse, R155, PT ;  /* 0x0000009b4e00720c */ /* 0x040fe20003f84070 */
[----:B------:R-:W-:Y:S01]  /*1ca0*/  IMAD R58, R78, R13, R19 ;  /* 0x0000000d4e3a7224 */ /* 0x000fe200078e0213 */
[----:B------:R-:W-:Y:S01]  /*1cb0*/  IABS R19, R250 ;  /* 0x000000fa00137213 */ /* 0x000fe20000000000 */
[----:B------:R-:W-:Y:S01]  /*1cc0*/  IMAD.HI.U32 R13, R84, R15, RZ ;  /* 0x0000000f540d7227 */ /* 0x000fe200078e00ff */
[----:B------:R-:W-:Y:S01]  /*1cd0*/  IABS R45, R224 ;  /* 0x000000e0002d7213 */ /* 0x000fe20000000000 */
[----:B------:R-:W-:Y:S01]  /*1ce0*/  STL [R1+0xa64], R251 ;  /* 0x000a64fb01007387 */ /* 0x000fe20000100800 */
[----:B------:R-:W-:Y:S01]  /*1cf0*/  LOP3.LUT R221, R14, 0x7e, R197, 0xfe, !PT ;  /* 0x0000007e0edd7812 */ /* 0x000fe200078efec5 */
[--C-:B------:R-:W-:Y:S01]  /*1d00*/  @!P0 IMAD.IADD R64, R64, 0x1, -R78.reuse ;  /* 0x0000000140408824 */ /* 0x100fe200078e0a4e */
[C---:B------:R-:W-:Y:S01]  /*1d10*/  ISETP.GT.U32.AND P0, PT, R78.reuse, R158, PT ;  /* 0x0000009e4e00720c */ /* 0x040fe20003f04070 */
[--C-:B------:R-:W-:Y:S01]  /*1d20*/  @!P2 IMAD.IADD R5, R5, 0x1, -R78.reuse ;  /* 0x000000010505a824 */ /* 0x100fe200078e0a4e */
[----:B------:R-:W-:Y:S01]  /*1d30*/  ISETP.GT.U32.AND P2, PT, R78, R159, PT ;  /* 0x0000009f4e00720c */ /* 0x000fe20003f44070 */
[--C-:B------:R-:W-:Y:S01]  /*1d40*/  @!P5 IMAD.IADD R154, R154, 0x1, -R78.reuse ;  /* 0x000000019a9ad824 */ /* 0x100fe200078e0a4e */
[----:B------:R-:W-:Y:S01]  /*1d50*/  ISETP.GT.U32.AND P5, PT, R78, R63, PT ;  /* 0x0000003f4e00720c */ /* 0x000fe20003fa4070 */
[----:B------:R-:W-:Y:S01]  /*1d60*/  IMAD.MOV R13, RZ, RZ, -R13 ;  /* 0x000000ffff0d7224 */ /* 0x000fe200078e0a0d */
[--C-:B------:R-:W-:Y:S01]  /*1d70*/  LOP3.LUT R223, R14, 0x7a, R197.reuse, 0xfe, !PT ;  /* 0x0000007a0edf7812 */ /* 0x100fe200078efec5 */
[----:B------:R-:W-:Y:S01]  /*1d80*/  IMAD.HI.U32 R16, R84, R21, RZ ;  /* 0x0000001554107227 */ /* 0x000fe200078e00ff */
[----:B------:R-:W-:Y:S01]  /*1d90*/  LOP3.LUT R220, R202, 0x80, RZ, 0xfc, !PT ;  /* 0x00000080cadc7812 */ /* 0x000fe200078efcff */
[----:B------:R-:W-:Y:S01]  /*1da0*/  STL [R1+0xa68], R250 ;  /* 0x000a68fa01007387 */ /* 0x000fe20000100800 */
[----:B------:R-:W-:Y:S01]  /*1db0*/  LOP3.LUT R222, R14, 0x7c, R197, 0xfe, !PT ;  /* 0x0000007c0ede7812 */ /* 0x000fe200078efec5 */
[--C-:B------:R-:W-:Y:S01]  /*1dc0*/  @!P1 IMAD.IADD R62, R62, 0x1, -R78.reuse ;  /* 0x000000013e3e9824 */ /* 0x100fe200078e0a4e */
[C---:B------:R-:W-:Y:S01]  /*1dd0*/  ISETP.GT.U32.AND P1, PT, R78.reuse, R61, PT ;  /* 0x0000003d4e00720c */ /* 0x040fe20003f24070 */
[----:B------:R-:W-:Y:S01]  /*1de0*/  IMAD R56, R78, R13, R15 ;  /* 0x0000000d4e387224 */ /* 0x000fe200078e020f */
[----:B------:R-:W-:Y:S01]  /*1df0*/  LOP3.LUT R219, R202, 0x82, RZ, 0xfc, !PT ;  /* 0x00000082cadb7812 */ /* 0x000fe200078efcff */
[----:B------:R-:W-:Y:S01]  /*1e00*/  @!P3 IMAD.IADD R162, R162, 0x1, -R78 ;  /* 0x00000001a2a2b824 */ /* 0x000fe200078e0a4e */
[----:B------:R-:W-:Y:S01]  /*1e10*/  ISETP.GT.U32.AND P3, PT, R78, R65, PT ;  /* 0x000000414e00720c */ /* 0x000fe20003f64070 */
[----:B------:R-:W-:Y:S01]  /*1e20*/  IMAD.MOV R16, RZ, RZ, -R16 ;  /* 0x000000ffff107224 */ /* 0x000fe200078e0a10 */
[----:B------:R-:W-:Y:S01]  /*1e30*/  LOP3.LUT R218, R202, 0x84, RZ, 0xfc, !PT ;  /* 0x00000084cada7812 */ /* 0x000fe200078efcff */
[C---:B------:R-:W-:Y:S01]  /*1e40*/  IMAD.HI.U32 R15, R84.reuse, R19, RZ ;  /* 0x00000013540f7227 */ /* 0x040fe200078e00ff */
[----:B------:R-:W-:Y:S01]  /*1e50*/  IABS R43, R220 ;  /* 0x000000dc002b7213 */ /* 0x000fe20000000000 */
[----:B------:R-:W-:Y:S01]  /*1e60*/  STL [R1+0x6d0], R249 ;  /* 0x0006d0f901007387 */ /* 0x000fe20000100800 */
[----:B------:R-:W-:Y:S01]  /*1e70*/  IABS R141, R218 ;  /* 0x000000da008d7213 */ /* 0x000fe20000000000 */
[----:B------:R-:W-:Y:S01]  /*1e80*/  IMAD.HI.U32 R17, R84, R59, RZ ;  /* 0x0000003b54117227 */ /* 0x000fe200078e00ff */
[----:B------:R-:W-:Y:S01]  /*1e90*/  LOP3.LUT R216, R202, 0x88, RZ, 0xfc, !PT ;  /* 0x00000088cad87812 */ /* 0x000fe200078efcff */
[----:B------:R-:W-:Y:S01]  /*1ea0*/  STL [R1+0x6cc], R248 ;  /* 0x0006ccf801007387 */ /* 0x000fe20000100800 */
[----:B------:R-:W-:Y:S01]  /*1eb0*/  IABS R143, R222 ;  /* 0x000000de008f7213 */ /* 0x000fe20000000000 */
[----:B------:R-:W-:Y:S01]  /*1ec0*/  IMAD.HI.U32 R13, R84, R161, RZ ;  /* 0x000000a1540d7227 */ /* 0x000fe200078e00ff */
[----:B------:R-:W-:Y:S01]  /*1ed0*/  IABS R41, R216 ;  /* 0x000000d800297213 */ /* 0x000fe20000000000 */
[----:B------:R-:W-:Y:S01]  /*1ee0*/  STL [R1+0xa6c], R249 ;  /* 0x000a6cf901007387 */ /* 0x000fe20000100800 */
[----:B------:R-:W-:Y:S01]  /*1ef0*/  LOP3.LUT R215, R202, 0x8a, RZ, 0xfc, !PT ;  /* 0x0000008acad77812 */ /* 0x000fe200078efcff */
[--C-:B------:R-:W-:Y:S01]  /*1f00*/  @!P4 IMAD.IADD R155, R155, 0x1, -R78.reuse ;  /* 0x000000019b9bc824 */ /* 0x100fe200078e0a4e */
[C---:B------:R-:W-:Y:S01]  /*1f10*/  ISETP.GT.U32.AND P4, PT, R78.reuse, R60, PT ;  /* 0x0000003c4e00720c */ /* 0x040fe20003f84070 */
[----:B------:R-:W-:Y:S01]  /*1f20*/  IMAD R164, R78, R16, R21 ;  /* 0x000000104ea47224 */ /* 0x000fe200078e0215 */
[----:B------:R-:W-:Y:S01]  /*1f30*/  IABS R21, R248 ;  /* 0x000000f800157213 */ /* 0x000fe20000000000 */
[----:B------:R-:W-:Y:S01]  /*1f40*/  IMAD.MOV R15, RZ, RZ, -R15 ;  /* 0x000000ffff0f7224 */ /* 0x000fe200078e0a0f */
[C---:B------:R-:W-:Y:S01]  /*1f50*/  LOP3.LUT R217, R202.reuse, 0x86, RZ, 0xfc, !PT ;  /* 0x00000086cad97812 */ /* 0x040fe200078efcff */
[----:B------:R-:W-:Y:S01]  /*1f60*/  IMAD.MOV R17, RZ, RZ, -R17 ;  /* 0x000000ffff117224 */ /* 0x000fe200078e0a11 */
[C---:B------:R-:W-:Y:S01]  /*1f70*/  LOP3.LUT R214, R202.reuse, 0x8c, RZ, 0xfc, !PT ;  /* 0x0000008ccad67812 */ /* 0x040fe200078efcff */
[----:B------:R-:W-:Y:S01]  /*1f80*/  IMAD.MOV R13, RZ, RZ, -R13 ;  /* 0x000000ffff0d7224 */ /* 0x000fe200078e0a0d */
[----:B------:R-:W-:Y:S01]  /*1f90*/  LOP3.LUT R211, R202, 0x92, RZ, 0xfc, !PT ;  /* 0x00000092cad37812 */ /* 0x000fe200078efcff */
[----:B------:R-:W-:Y:S01]  /*1fa0*/  IMAD R160, R78, R15, R19 ;  /* 0x0000000f4ea07224 */ /* 0x000fe200078e0213 */
[----:B------:R-:W-:Y:S01]  /*1fb0*/  IABS R19, R246 ;  /* 0x000000f600137213 */ /* 0x000fe20000000000 */
        /* <DEDUP_REMOVED lines=9> */
[----:B------:R-:W-:Y:S01]  /*2050*/  LOP3.LUT R212, R202, 0x90, RZ, 0xfc, !PT ;  /* 0x00000090cad47812 */ /* 0x000fe200078efcff */
[----:B------:R-:W-:Y:S01]  /*2060*/  IMAD.HI.U32 R16, R84, R57, RZ ;  /* 0x0000003954107227 */ /* 0x000fe200078e00ff */
[----:B------:R-:W-:Y:S01]  /*2070*/  LOP3.LUT R213, R202, 0x8e, RZ, 0xfc, !PT ;  /* 0x0000008ecad57812 */ /* 0x000fe200078efcff */
[----:B------:R1:W-:Y:S01]  /*2080*/  STL [R1+0xa70], R248 ;  /* 0x000a70f801007387 */ /* 0x0003e20000100800 */
[----:B------:R-:W-:Y:S01]  /*2090*/  IABS R39, R212 ;  /* 0x000000d400277213 */ /* 0x000fe20000000000 */
[----:B------:R-:W-:Y:S01]  /*20a0*/  IMAD.HI.U32 R17, R84, R21, RZ ;  /* 0x0000001554117227 */ /* 0x000fe200078e00ff */
[C---:B------:R-:W-:Y:S01]  /*20b0*/  LOP3.LUT R210, R202.reuse, 0x94, RZ, 0xfc, !PT ;  /* 0x00000094cad27812 */ /* 0x040fe200078efcff */
[----:B------:R-:W-:Y:S01]  /*20c0*/  STL [R1+0x6c8], R247 ;  /* 0x0006c8f701007387 */ /* 0x000fe20000100800 */
[----:B------:R-:W-:Y:S01]  /*20d0*/  LOP3.LUT R207, R202, 0x9a, RZ, 0xfc, !PT ;  /* 0x0000009acacf7812 */ /* 0x000fe200078efcff */
[----:B------:R-:W-:Y:S01]  /*20e0*/  IMAD.HI.U32 R13, R84, R157, RZ ;  /* 0x0000009d540d7227 */ /* 0x000fe200078e00ff */
[----:B------:R-:W-:Y:S01]  /*20f0*/  IABS R137, R210 ;  /* 0x000000d200897213 */ /* 0x000fe20000000000 */
[----:B------:R-:W-:Y:S01]  /*2100*/  STL [R1+0x6c4], R246 ;  /* 0x0006c4f601007387 */ /* 0x000fe20000100800 */
[----:B------:R-:W-:Y:S01]  /*2110*/  LOP3.LUT R206, R202, 0x9c, RZ, 0xfc, !PT ;  /* 0x0000009ccace7812 */ /* 0x000fe200078efcff */
[--C-:B------:R-:W-:Y:S01]  /*2120*/  @!P1 IMAD.IADD R61, R61, 0x1, -R78.reuse ;  /* 0x000000013d3d9824 */ /* 0x100fe200078e0a4e */
[C---:B------:R-:W-:Y:S01]  /*2130*/  ISETP.GT.U32.AND P1, PT, R78.reuse, R160, PT ;  /* 0x000000a04e00720c */ /* 0x040fe20003f24070 */
[----:B------:R-:W-:Y:S01]  /*2140*/  @!P3 IMAD.IADD R65, R65, 0x1, -R78 ;  /* 0x000000014141b824 */ /* 0x000fe200078e0a4e */
[----:B------:R-:W-:Y:S01]  /*2150*/  ISETP.GT.U32.AND P3, PT, R78, R162, PT ;  /* 0x000000a24e00720c */ /* 0x000fe20003f64070 */
[----:B------:R-:W-:Y:S01]  /*2160*/  IMAD.MOV R16, RZ, RZ, -R16 ;  /* 0x000000ffff107224 */ /* 0x000fe200078e0a10 */
[C---:B------:R-:W-:Y:S01]  /*2170*/  LOP3.LUT R209, R202.reuse, 0x96, RZ, 0xfc, !PT ;  /* 0x00000096cad17812 */ /* 0x040fe200078efcff */
[----:B------:R-:W-:Y:S01]  /*2180*/  IMAD.MOV R17, RZ, RZ, -R17 ;  /* 0x000000ffff117224 */ /* 0x000fe200078e0a11 */
[----:B------:R-:W-:Y:S01]  /*2190*/  IABS R135, R206 ;  /* 0x000000ce00877213 */ /* 0x000fe20000000000 */
[----:B------:R-:W-:Y:S01]  /*21a0*/  IMAD.MOV R13, RZ, RZ, -R13 ;  /* 0x000000ffff0d7224 */ /* 0x000fe200078e0a0d */
[----:B------:R-:W-:Y:S01]  /*21b0*/  LOP3.LUT R205, R202, 0x9e, RZ, 0xfc, !PT ;  /* 0x0000009ecacd7812 */ /* 0x000fe200078efcff */
[----:B------:R-:W-:Y:S01]  /*21c0*/  IMAD.HI.U32 R15, R84, R55, RZ ;  /* 0x00000037540f7227 */ /* 0x000fe200078e00ff */
[C---:B------:R-:W-:Y:S01]  /*21d0*/  LOP3.LUT R208, R202.reuse, 0x98, RZ, 0xfc, !PT ;  /* 0x00000098cad07812 */ /* 0x040fe200078efcff */
[----:B------:R-:W-:Y:S01]  /*21e0*/  STL [R1+0x6c0], R245 ;  /* 0x0006c0f501007387 */ /* 0x000fe20000100800 */
[----:B------:R-:W-:Y:S01]  /*21f0*/  LOP3.LUT R198, R202, 0xa6, RZ, 0xfc, !PT ;  /* 0x000000a6cac67812 */ /* 0x000fe200078efcff */
[--C-:B------:R-:W-:Y:S01]  /*2200*/  @!P4 IMAD.IADD R60, R60, 0x1, -R78.reuse ;  /* 0x000000013c3cc824 */ /* 0x100fe200078e0a4e */
[C---:B------:R-:W-:Y:S01]  /*2210*/  ISETP.GT.U32.AND P4, PT, R78.reuse, R59, PT ;  /* 0x0000003b4e00720c */ /* 0x040fe20003f84070 */
[C---:B------:R-:W-:Y:S01]  /*2220*/  IMAD R57, R78.reuse, R16, R57 ;  /* 0x000000104e397224 */ /* 0x040fe200078e0239 */
[----:B------:R-:W-:Y:S01]  /*2230*/  IABS R37, R208 ;  /* 0x000000d000257213 */ /* 0x000fe20000000000 */
[C---:B------:R-:W-:Y:S01]  /*2240*/  IMAD R54, R78.reuse, R17, R21 ;  /* 0x000000114e367224 */ /* 0x040fe200078e0215 */
[----:B------:R-:W-:Y:S01]  /*2250*/  IABS R21, R244 ;  /* 0x000000f400157213 */ /* 0x000fe20000000000 */
[----:B------:R-:W-:Y:S01]  /*2260*/  IMAD R157, R78, R13, R157 ;  /* 0x0000000d4e9d7224 */ /* 0x000fe200078e029d */
[----:B------:R-:W-:Y:S01]  /*2270*/  LOP3.LUT R203, R202, 0xa2, RZ, 0xfc, !PT ;  /* 0x000000a2cacb7812 */ /* 0x000fe200078efcff */
[----:B------:R-:W-:Y:S01]  /*2280*/  IMAD.HI.U32 R13, R84, R19, RZ ;  /* 0x00000013540d7227 */ /* 0x000fe200078e00ff */
[----:B------:R-:W-:Y:S01]  /*2290*/  IABS R33, R198 ;  /* 0x000000c600217213 */ /* 0x000fe20000000000 */
[----:B------:R-:W-:Y:S01]  /*22a0*/  STL [R1+0x6bc], R244 ;  /* 0x0006bcf401007387 */ /* 0x000fe20000100800 */
[C---:B------:R-:W-:Y:S01]  /*22b0*/  LOP3.LUT R204, R202.reuse, 0xa0, RZ, 0xfc, !PT ;  /* 0x000000a0cacc7812 */ /* 0x040fe200078efcff */
[----:B------:R-:W-:Y:S01]  /*22c0*/  IMAD.MOV R15, RZ, RZ, -R15 ;  /* 0x000000ffff0f7224 */ /* 0x000fe200078e0a0f */
[----:B------:R-:W-:Y:S01]  /*22d0*/  LOP3.LUT R195, R202, 0xa8, RZ, 0xfc, !PT ;  /* 0x000000a8cac37812 */ /* 0x000fe200078efcff */
[--C-:B------:R-:W-:Y:S01]  /*22e0*/  @!P0 IMAD.IADD R58, R58, 0x1, -R78.reuse ;  /* 0x000000013a3a8824 */ /* 0x100fe200078e0a4e */
[C---:B------:R-:W-:Y:S01]  /*22f0*/  ISETP.GT.U32.AND P0, PT, R78.reuse, R57, PT ;  /* 0x000000394e00720c */ /* 0x040fe20003f04070 */
[--C-:B------:R-:W-:Y:S01]  /*2300*/  @!P2 IMAD.IADD R165, R165, 0x1, -R78.reuse ;  /* 0x00000001a5a5a824 */ /* 0x100fe200078e0a4e */
[----:B------:R-:W-:Y:S01]  /*2310*/  ISETP.GT.U32.AND P2, PT, R78, R54, PT ;  /* 0x000000364e00720c */ /* 0x000fe20003f44070 */
[--C-:B------:R-:W-:Y:S01]  /*2320*/  @!P5 IMAD.IADD R164, R164, 0x1, -R78.reuse ;  /* 0x00000001a4a4d824 */ /* 0x100fe200078e0a4e */
[C---:B------:R-:W-:Y:S01]  /*2330*/  ISETP.GT.U32.AND P5, PT, R78.reuse, R157, PT ;  /* 0x0000009d4e00720c */ /* 0x040fe20003fa4070 */
[----:B------:R-:W-:Y:S01]  /*2340*/  IMAD.MOV R13, RZ, RZ, -R13 ;  /* 0x000000ffff0d7224 */ /* 0x000fe200078e0a0d */
[----:B------:R-:W-:Y:S01]  /*2350*/  IABS R35, R204 ;  /* 0x000000cc00237213 */ /* 0x000fe20000000000 */
[----:B------:R-:W-:Y:S01]  /*2360*/  @!P6 IMAD.IADD R67, R67, 0x1, -R78 ;  /* 0x000000014343e824 */ /* 0x000fe200078e0a4e */
[C---:B------:R-:W-:Y:S01]  /*2370*/  ISETP.GT.U32.AND P6, PT, R78.reuse, R163, PT ;  /* 0x000000a34e00720c */ /* 0x040fe20003fc4070 */
[----:B------:R-:W-:Y:S01]  /*2380*/  IMAD R55, R78, R15, R55 ;  /* 0x0000000f4e377224 */ /* 0x000fe200078e0237 */
[----:B------:R-:W-:Y:S01]  /*2390*/  LOP3.LUT R200, R202, 0xa4, RZ, 0xfc, !PT ;  /* 0x000000a4cac87812 */ /* 0x000fe200078efcff */
[----:B------:R-:W-:Y:S01]  /*23a0*/  IMAD.MOV.U32 R15, RZ, RZ, R18 ;  /* 0x000000ffff0f7224 */ /* 0x000fe200078e0012 */
[----:B------:R-:W-:Y:S01]  /*23b0*/  IABS R18, R231 ;  /* 0x000000e700127213 */ /* 0x000fe20000000000 */
[--C-:B------:R-:W-:Y:S01]  /*23c0*/  @!P1 IMAD.IADD R160, R160, 0x1, -R78.reuse ;  /* 0x00000001a0a09824 */ /* 0x100fe200078e0a4e */
[C---:B------:R-:W-:Y:S01]  /*23d0*/  ISETP.GT.U32.AND P1, PT, R78.reuse, R58, PT ;  /* 0x0000003a4e00720c */ /* 0x040fe20003f24070 */
[----:B------:R-:W-:Y:S01]  /*23e0*/  IMAD R156, R78, R13, R19 ;  /* 0x0000000d4e9c7224 */ /* 0x000fe200078e0213 */
[----:B------:R-:W-:Y:S01]  /*23f0*/  IABS R19, R239 ;  /* 0x000000ef00137213 */ /* 0x000fe20000000000 */
[--C-:B------:R-:W-:Y:S01]  /*2400*/  @!P3 IMAD.IADD R162, R162, 0x1, -R78.reuse ;  /* 0x00000001a2a2b824 */ /* 0x100fe200078e0a4e */
[----:B------:R-:W-:Y:S01]  /*2410*/  ISETP.GT.U32.AND P3, PT, R78, R56, PT ;  /* 0x000000384e00720c */ /* 0x000fe20003f64070 */
[----:B------:R-:W-:Y:S01]  /*2420*/  IMAD.HI.U32 R13, R84, R15, RZ ;  /* 0x0000000f540d7227 */ /* 0x000fe200078e00ff */
[C---:B------:R-:W-:Y:S01]  /*2430*/  LOP3.LUT R194, R202.reuse, 0xaa, RZ, 0xfc, !PT ;  /* 0x000000aacac27812 */ /* 0x040fe200078efcff */
[----:B------:R-:W-:Y:S01]  /*2440*/  STL [R1+0x6b8], R243 ;  /* 0x0006b8f301007387 */ /* 0x000fe20000100800 */
[----:B------:R-:W-:Y:S01]  /*2450*/  LOP3.LUT R191, R202, 0xb0, RZ, 0xfc, !PT ;  /* 0x000000b0cabf7812 */ /* 0x000fe200078efcff */
[--C-:B------:R-:W-:Y:S01]  /*2460*/  @!P4 IMAD.IADD R59, R59, 0x1, -R78.reuse ;  /* 0x000000013b3bc824 */ /* 0x100fe200078e0a4e */
[C---:B------:R-:W-:Y:S01]  /*2470*/  ISETP.GT.U32.AND P4, PT, R78.reuse, R156, PT ;  /* 0x0000009c4e00720c */ /* 0x040fe20003f84070 */
[----:B------:R-:W-:Y:S01]  /*2480*/  IMAD.MOV R13, RZ, RZ, -R13 ;  /* 0x000000ffff0d7224 */ /* 0x000fe200078e0a0d */
[----:B------:R-:W-:Y:S01]  /*2490*/  IABS R133, R200 ;  /* 0x000000c800857213 */ /* 0x000fe20000000000 */
[--C-:B------:R-:W-:Y:S01]  /*24a0*/  @!P0 IMAD.IADD R57, R57, 0x1, -R78.reuse ;  /* 0x0000000139398824 */ /* 0x100fe200078e0a4e */
[----:B------:R-:W-:Y:S01]  /*24b0*/  ISETP.GT.U32.AND P0, PT, R78, R165, PT ;  /* 0x000000a54e00720c */ /* 0x000fe20003f04070 */
[--C-:B------:R-:W-:Y:S01]  /*24c0*/  @!P2 IMAD.IADD R54, R54, 0x1, -R78.reuse ;  /* 0x000000013636a824 */ /* 0x100fe200078e0a4e */
[C---:B------:R-:W-:Y:S01]  /*24d0*/  ISETP.GT.U32.AND P2, PT, R78.reuse, R164, PT ;  /* 0x000000a44e00720c */ /* 0x040fe20003f44070 */
[--C-:B------:R-:W-:Y:S01]  /*24e0*/  @!P5 IMAD.IADD R157, R157, 0x1, -R78.reuse ;  /* 0x000000019d9dd824 */ /* 0x100fe200078e0a4e */
[C---:B------:R-:W-:Y:S01]  /*24f0*/  ISETP.GT.U32.AND P5, PT, R78.reuse, R59, PT ;  /* 0x0000003b4e00720c */ /* 0x040fe20003fa4070 */
[----:B------:R-:W-:Y:S01]  /*2500*/  IMAD R152, R78, R13, R15 ;  /* 0x0000000d4e987224 */ /* 0x000fe200078e020f */
[----:B------:R-:W-:Y:S01]  /*2510*/  LOP3.LUT R193, R202, 0xac, RZ, 0xfc, !PT ;  /* 0x000000accac17812 */ /* 0x000fe200078efcff */
[--C-:B------:R-:W-:Y:S01]  /*2520*/  @!P6 IMAD.IADD R163, R163, 0x1, -R78.reuse ;  /* 0x00000001a3a3e824 */ /* 0x100fe200078e0a4e */
[----:B------:R-:W-:Y:S01]  /*2530*/  ISETP.GT.U32.AND P6, PT, R78, R161, PT ;  /* 0x000000a14e00720c */ /* 0x000fe20003fc4070 */
[----:B------:R-:W-:Y:S01]  /*2540*/  IMAD.HI.U32 R16, R84, R21, RZ ;  /* 0x0000001554107227 */ /* 0x000fe200078e00ff */
[----:B------:R-:W-:Y:S01]  /*2550*/  IABS R131, R193 ;  /* 0x000000c100837213 */ /* 0x000fe20000000000 */
[----:B------:R-:W-:Y:S01]  /*2560*/  STL [R1+0x6b4], R242 ;  /* 0x0006b4f201007387 */ /* 0x000fe20000100800 */
[----:B------:R-:W-:Y:S01]  /*2570*/  LOP3.LUT R192, R202, 0xae, RZ, 0xfc, !PT ;  /* 0x000000aecac07812 */ /* 0x000fe200078efcff */
[----:B------:R-:W-:Y:S01]  /*2580*/  IMAD.HI.U32 R13, R84, R53, RZ ;  /* 0x00000035540d7227 */ /* 0x000fe200078e00ff */
[----:B------:R-:W-:Y:S01]  /*2590*/  LOP3.LUT R188, R202, 0xb6, RZ, 0xfc, !PT ;  /* 0x000000b6cabc7812 */ /* 0x000fe200078efcff */
[----:B------:R-:W-:Y:S01]  /*25a0*/  STL [R1+0x6b0], R241 ;  /* 0x0006b0f101007387 */ /* 0x000fe20000100800 */
[----:B------:R-:W-:Y:S01]  /*25b0*/  IABS R31, R192 ;  /* 0x000000c0001f7213 */ /* 0x000fe20000000000 */
[--C-:B------:R-:W-:Y:S01]  /*25c0*/  @!P1 IMAD.IADD R58, R58, 0x1, -R78.reuse ;  /* 0x000000013a3a9824 */ /* 0x100fe200078e0a4e */
[----:B------:R-:W-:Y:S01]  /*25d0*/  ISETP.GT.U32.AND P1, PT, R78, R160, PT ;  /* 0x000000a04e00720c */ /* 0x000fe20003f24070 */
[----:B------:R-:W-:Y:S01]  /*25e0*/  @!P3 IMAD.IADD R56, R56, 0x1, -R78 ;  /* 0x000000013838b824 */ /* 0x000fe200078e0a4e */
[----:B------:R-:W-:Y:S01]  /*25f0*/  ISETP.GT.U32.AND P3, PT, R78, R55, PT ;  /* 0x000000374e00720c */ /* 0x000fe20003f64070 */
[----:B------:R-:W-:Y:S01]  /*2600*/  IMAD.HI.U32 R17, R84, R153, RZ ;  /* 0x0000009954117227 */ /* 0x000fe200078e00ff */
[C---:B------:R-:W-:Y:S01]  /*2610*/  LOP3.LUT R190, R202.reuse, 0xb2, RZ, 0xfc, !PT ;  /* 0x000000b2cabe7812 */ /* 0x040fe200078efcff */
[----:B------:R-:W-:Y:S01]  /*2620*/  STL [R1+0x6ac], R239 ;  /* 0x0006acef01007387 */ /* 0x000fe20000100800 */
[----:B------:R-:W-:Y:S01]  /*2630*/  IABS R29, R188 ;  /* 0x000000bc001d7213 */ /* 0x000fe20000000000 */
[----:B------:R-:W-:Y:S01]  /*2640*/  IMAD.MOV R16, RZ, RZ, -R16 ;  /* 0x000000ffff107224 */ /* 0x000fe200078e0a10 */
[----:B------:R-:W-:Y:S01]  /*2650*/  LOP3.LUT R187, R202, 0xb8, RZ, 0xfc, !PT ;  /* 0x000000b8cabb7812 */ /* 0x000fe200078efcff */
[----:B------:R-:W-:Y:S01]  /*2660*/  IMAD.HI.U32 R15, R84, R19, RZ ;  /* 0x00000013540f7227 */ /* 0x000fe200078e00ff */
[C---:B------:R-:W-:Y:S01]  /*2670*/  LOP3.LUT R189, R202.reuse, 0xb4, RZ, 0xfc, !PT ;  /* 0x000000b4cabd7812 */ /* 0x040fe200078efcff */
[----:B------:R-:W-:Y:S01]  /*2680*/  STL [R1+0x6a8], R238 ;  /* 0x0006a8ee01007387 */ /* 0x000fe20000100800 */
[----:B------:R-:W-:Y:S01]  /*2690*/  LOP3.LUT R186, R202, 0xba, RZ, 0xfc, !PT ;  /* 0x000000bacaba7812 */ /* 0x000fe200078efcff */
[----:B------:R-:W-:Y:S01]  /*26a0*/  IMAD.MOV R13, RZ, RZ, -R13 ;  /* 0x000000ffff0d7224 */ /* 0x000fe200078e0a0d */
[----:B------:R-:W-:Y:S01]  /*26b0*/  IABS R129, R189 ;  /* 0x000000bd00817213 */ /* 0x000fe20000000000 */
[--C-:B------:R-:W-:Y:S01]  /*26c0*/  @!P4 IMAD.IADD R156, R156, 0x1, -R78.reuse ;  /* 0x000000019c9cc824 */ /* 0x100fe200078e0a4e */
[----:B------:R-:W-:Y:S01]  /*26d0*/  ISETP.GT.U32.AND P4, PT, R78, R56, PT ;  /* 0x000000384e00720c */ /* 0x000fe20003f84070 */
[----:B------:R-:W-:Y:S01]  /*26e0*/  IMAD.MOV R17, RZ, RZ, -R17 ;  /* 0x000000ffff117224 */ /* 0x000fe200078e0a11 */
[----:B------:R-:W-:Y:S01]  /*26f0*/  LOP3.LUT R182, R202, 0xc2, RZ, 0xfc, !PT ;  /* 0x000000c2cab67812 */ /* 0x000fe200078efcff */
[----:B------:R-:W-:Y:S01]  /*2700*/  IMAD R52, R78, R16, R21 ;  /* 0x000000104e347224 */ /* 0x000fe200078e0215 */
[----:B------:R-:W-:Y:S01]  /*2710*/  IABS R21, R237 ;  /* 0x000000ed00157213 */ /* 0x000fe20000000000 */
[----:B------:R-:W-:Y:S01]  /*2720*/  IMAD.MOV R15, RZ, RZ, -R15 ;  /* 0x000000ffff0f7224 */ /* 0x000fe200078e0a0f */
[----:B------:R-:W-:Y:S01]  /*2730*/  LOP3.LUT R185, R202, 0xbc, RZ, 0xfc, !PT ;  /* 0x000000bccab97812 */ /* 0x000fe200078efcff */
[----:B------:R-:W-:Y:S01]  /*2740*/  IMAD R53, R78, R13, R53 ;  /* 0x0000000d4e357224 */ /* 0x000fe200078e0235 */
[----:B------:R-:W-:Y:S01]  /*2750*/  LOP3.LUT R184, R202, 0xbe, RZ, 0xfc, !PT ;  /* 0x000000becab87812 */ /* 0x000fe200078efcff */
[----:B------:R-:W-:Y:S01]  /*2760*/  IMAD.HI.U32 R13, R84, R51, RZ ;  /* 0x00000033540d7227 */ /* 0x000fe200078e00ff */
[----:B------:R-:W-:Y:S01]  /*2770*/  IABS R127, R185 ;  /* 0x000000b9007f7213 */ /* 0x000fe20000000000 */
[----:B------:R-:W-:Y:S01]  /*2780*/  STL [R1+0x6a4], R237 ;  /* 0x0006a4ed01007387 */ /* 0x000fe20000100800 */
[----:B------:R-:W-:Y:S01]  /*2790*/  LOP3.LUT R183, R202, 0xc0, RZ, 0xfc, !PT ;  /* 0x000000c0cab77812 */ /* 0x000fe200078efcff */
[----:B------:R-:W-:Y:S01]  /*27a0*/  IMAD R153, R78, R17, R153 ;  /* 0x000000114e997224 */ /* 0x000fe200078e0299 */
[----:B------:R-:W-:Y:S01]  /*27b0*/  LOP3.LUT R181, R202, 0xc4, RZ, 0xfc, !PT ;  /* 0x000000c4cab57812 */ /* 0x000fe200078efcff */
[C---:B------:R-:W-:Y:S01]  /*27c0*/  IMAD R50, R78.reuse, R15, R19 ;  /* 0x0000000f4e327224 */ /* 0x040fe200078e0213 */
        /* <DEDUP_REMOVED lines=8> */
[----:B------:R-:W-:Y:S01]  /*2850*/  IABS R27, R183 ;  /* 0x000000b7001b7213 */ /* 0x000fe20000000000 */
[--C-:B------:R-:W-:Y:S01]  /*2860*/  @!P6 IMAD.IADD R161, R161, 0x1, -R78.reuse ;  /* 0x00000001a1a1e824 */ /* 0x100fe200078e0a4e */
[----:B------:R-:W-:Y:S01]  /*2870*/  ISETP.GT.U32.AND P6, PT, R78, R61, PT ;  /* 0x0000003d4e00720c */ /* 0x000fe20003fc4070 */
[----:B------:R-:W-:Y:S01]  /*2880*/  IMAD.HI.U32 R17, R84, R21, RZ ;  /* 0x0000001554117227 */ /* 0x000fe200078e00ff */
[----:B------:R-:W-:Y:S01]  /*2890*/  IABS R125, R181 ;  /* 0x000000b5007d7213 */ /* 0x000fe20000000000 */
[----:B------:R-:W-:Y:S01]  /*28a0*/  STL [R1+0x6a0], R236 ;  /* 0x0006a0ec01007387 */ /* 0x000fe20000100800 */
[----:B------:R-:W-:Y:S01]  /*28b0*/  LOP3.LUT R178, R202, 0xca, RZ, 0xfc, !PT ;  /* 0x000000cacab27812 */ /* 0x000fe200078efcff */
[--C-:B------:R-:W-:Y:S01]  /*28c0*/  @!P1 IMAD.IADD R160, R160, 0x1, -R78.reuse ;  /* 0x00000001a0a09824 */ /* 0x100fe200078e0a4e */
[C---:B------:R-:W-:Y:S01]  /*28d0*/  ISETP.GT.U32.AND P1, PT, R78.reuse, R153, PT ;  /* 0x000000994e00720c */ /* 0x040fe20003f24070 */
[----:B------:R-:W-:Y:S01]  /*28e0*/  IMAD R51, R78, R13, R51 ;  /* 0x0000000d4e337224 */ /* 0x000fe200078e0233 */
[----:B------:R-:W-:Y:S01]  /*28f0*/  LOP3.LUT R180, R202, 0xc6, RZ, 0xfc, !PT ;  /* 0x000000c6cab47812 */ /* 0x000fe200078efcff */
[--C-:B------:R-:W-:Y:S01]  /*2900*/  @!P3 IMAD.IADD R55, R55, 0x1, -R78.reuse ;  /* 0x000000013737b824 */ /* 0x100fe200078e0a4e */
[----:B------:R-:W-:Y:S01]  /*2910*/  ISETP.GT.U32.AND P3, PT, R78, R161, PT ;  /* 0x000000a14e00720c */ /* 0x000fe20003f64070 */
[----:B------:R-:W-:Y:S01]  /*2920*/  IMAD.MOV R17, RZ, RZ, -R17 ;  /* 0x000000ffff117224 */ /* 0x000fe200078e0a11 */
[----:B------:R-:W-:Y:S01]  /*2930*/  LOP3.LUT R179, R202, 0xc8, RZ, 0xfc, !PT ;  /* 0x000000c8cab37812 */ /* 0x000fe200078efcff */
[----:B------:R-:W-:Y:S01]  /*2940*/  IMAD.HI.U32 R13, R84, R19, RZ ;  /* 0x00000013540d7227 */ /* 0x000fe200078e00ff */
[----:B------:R-:W-:Y:S01]  /*2950*/  LOP3.LUT R177, R202, 0xcc, RZ, 0xfc, !PT ;  /* 0x000000cccab17812 */ /* 0x000fe200078efcff */
[----:B------:R-:W-:Y:S01]  /*2960*/  STL [R1+0x69c], R235 ;  /* 0x00069ceb01007387 */ /* 0x000fe20000100800 */
[----:B------:R-:W-:Y:S01]  /*2970*/  IABS R25, R179 ;  /* 0x000000b300197213 */ /* 0x000fe20000000000 */
[----:B------:R-:W-:Y:S01]  /*2980*/  IMAD.HI.U32 R16, R84, R151, RZ ;  /* 0x0000009754107227 */ /* 0x000fe200078e00ff */
[----:B------:R-:W-:Y:S01]  /*2990*/  LOP3.LUT R176, R202, 0xce, RZ, 0xfc, !PT ;  /* 0x000000cecab07812 */ /* 0x000fe200078efcff */
[----:B------:R-:W-:Y:S01]  /*29a0*/  STL [R1+0x698], R234 ;  /* 0x000698ea01007387 */ /* 0x000fe20000100800 */
[----:B------:R-:W-:Y:S01]  /*29b0*/  IABS R123, R177 ;  /* 0x000000b1007b7213 */ /* 0x000fe20000000000 */
[----:B------:R-:W-:Y:S01]  /*29c0*/  @!P4 IMAD.IADD R56, R56, 0x1, -R78 ;  /* 0x000000013838c824 */ /* 0x000fe200078e0a4e */
[C---:B------:R-:W-:Y:S01]  /*29d0*/  ISETP.GT.U32.AND P4, PT, R78.reuse, R156, PT ;  /* 0x0000009c4e00720c */ /* 0x040fe20003f84070 */
[----:B------:R-:W-:Y:S01]  /*29e0*/  IMAD R150, R78, R17, R21 ;  /* 0x000000114e967224 */ /* 0x000fe200078e0215 */
[----:B------:R-:W-:Y:S01]  /*29f0*/  IABS R21, R233 ;  /* 0x000000e900157213 */ /* 0x000fe20000000000 */
[----:B------:R-:W-:Y:S01]  /*2a00*/  IMAD.MOV R13, RZ, RZ, -R13 ;  /* 0x000000ffff0d7224 */ /* 0x000fe200078e0a0d */
[C---:B------:R-:W-:Y:S01]  /*2a10*/  LOP3.LUT R174, R202.reuse, 0xd2, RZ, 0xfc, !PT ;  /* 0x000000d2caae7812 */ /* 0x040fe200078efcff */
[----:B------:R-:W-:Y:S01]  /*2a20*/  IMAD.MOV R16, RZ, RZ, -R16 ;  /* 0x000000ffff107224 */ /* 0x000fe200078e0a10 */
[----:B------:R-:W-:Y:S01]  /*2a30*/  LOP3.LUT R175, R202, 0xd0, RZ, 0xfc, !PT ;  /* 0x000000d0caaf7812 */ /* 0x000fe200078efcff */
[----:B------:R-:W-:Y:S01]  /*2a40*/  IMAD.HI.U32 R15, R84, R149, RZ ;  /* 0x00000095540f7227 */ /* 0x000fe200078e00ff */
[----:B------:R-:W-:Y:S01]  /*2a50*/  LOP3.LUT R171, R202, 0xd8, RZ, 0xfc, !PT ;  /* 0x000000d8caab7812 */ /* 0x000fe200078efcff */
[----:B------:R-:W-:Y:S01]  /*2a60*/  STL [R1+0x694], R233 ;  /* 0x000694e901007387 */ /* 0x000fe20000100800 */
[----:B------:R-:W-:Y:S01]  /*2a70*/  IABS R23, R175 ;  /* 0x000000af00177213 */ /* 0x000fe20000000000 */
        /* <DEDUP_REMOVED lines=10> */
[----:B------:R-:W-:Y:S01]  /*2b20*/  IMAD.HI.U32 R16, R84, R21, RZ ;  /* 0x0000001554107227 */ /* 0x000fe200078e00ff */
[C---:B------:R-:W-:Y:S01]  /*2b30*/  LOP3.LUT R173, R202.reuse, 0xd4, RZ, 0xfc, !PT ;  /* 0x000000d4caad7812 */ /* 0x040fe200078efcff */
[----:B------:R-:W-:Y:S01]  /*2b40*/  STL [R1+0x690], R232 ;  /* 0x000690e801007387 */ /* 0x000fe20000100800 */
        /* <DEDUP_REMOVED lines=10> */
[C---:B------:R-:W-:Y:S01]  /*2bf0*/  ISETP.GT.U32.AND P6, PT, R78.reuse, R55, PT ;  /* 0x000000374e00720c */ /* 0x040fe20003fc4070 */
[----:B------:R-:W-:Y:S01]  /*2c00*/  @!P3 IMAD.IADD R161, R161, 0x1, -R78 ;  /* 0x00000001a1a1b824 */ /* 0x000fe200078e0a4e */
[C---:B------:R-:W-:Y:S01]  /*2c10*/  ISETP.GT.U32.AND P3, PT, R78.reuse, R52, PT ;  /* 0x000000344e00720c */ /* 0x040fe20003f64070 */
[----:B------:R-:W-:Y:S01]  /*2c20*/  IMAD.MOV R16, RZ, RZ, -R16 ;  /* 0x000000ffff107224 */ /* 0x000fe200078e0a10 */
[----:B------:R-:W-:Y:S01]  /*2c30*/  STL [R1+0x688], R230 ;  /* 0x000688e601007387 */ /* 0x000fe20000100800 */
[----:B------:R-:W-:Y:S01]  /*2c40*/  IMAD.MOV R17, RZ, RZ, -R17 ;  /* 0x000000ffff117224 */ /* 0x000fe200078e0a11 */
[----:B------:R-:W-:Y:S01]  /*2c50*/  IABS R76, R77 ;  /* 0x0000004d004c7213 */ /* 0x000fe20000000000 */
[----:B------:R-:W-:Y:S01]  /*2c60*/  IMAD R149, R78, R15, R149 ;  /* 0x0000000f4e957224 */ /* 0x000fe200078e0295 */
[----:B------:R-:W-:Y:S01]  /*2c70*/  STL [R1+0x684], R229 ;  /* 0x000684e501007387 */ /* 0x000fe20000100800 */
[----:B------:R-:W-:Y:S01]  /*2c80*/  IMAD.MOV.U32 R15, RZ, RZ, R18 ;  /* 0x000000ffff0f7224 */ /* 0x000fe200078e0012 */
[----:B------:R-:W-:Y:S01]  /*2c90*/  IABS R18, R221 ;  /* 0x000000dd00127213 */ /* 0x000fe20000000000 */
[----:B------:R-:W-:Y:S01]  /*2ca0*/  @!P4 IMAD.IADD R156, R156, 0x1, -R78 ;  /* 0x000000019c9cc824 */ /* 0x000fe200078e0a4e */
[C---:B------:R-:W-:Y:S01]  /*2cb0*/  ISETP.GT.U32.AND P4, PT, R78.reuse, R151, PT ;  /* 0x000000974e00720c */ /* 0x040fe20003f84070 */
[C---:B------:R-:W-:Y:S01]  /*2cc0*/  IMAD R148, R78.reuse, R16, R21 ;  /* 0x000000104e947224 */ /* 0x040fe200078e0215 */
[----:B------:R-:W-:Y:S01]  /*2cd0*/  IABS R21, R227 ;  /* 0x000000e300157213 */ /* 0x000fe20000000000 */
[----:B------:R-:W-:Y:S01]  /*2ce0*/  IMAD R49, R78, R17, R49 ;  /* 0x000000114e317224 */ /* 0x000fe200078e0231 */
[----:B------:R-:W-:Y:S01]  /*2cf0*/  STL [R1+0x680], R228 ;  /* 0x000680e401007387 */ /* 0x000fe20000100800 */
[----:B------:R-:W-:Y:S01]  /*2d00*/  IMAD.HI.U32 R13, R84, R15, RZ ;  /* 0x0000000f540d7227 */ /* 0x000fe200078e00ff */
[----:B------:R-:W-:-:S02]  /*2d10*/  LOP3.LUT R167, R202, 0xe0, RZ, 0xfc, !PT ;  /* 0x000000e0caa77812 */ /* 0x000fc400078efcff */
[----:B------:R-:W-:Y:S01]  /*2d20*/  STL [R1+0x67c], R227 ;  /* 0x00067ce301007387 */ /* 0x000fe20000100800 */
[--C-:B------:R-:W-:Y:S01]  /*2d30*/  @!P0 IMAD.IADD R152, R152, 0x1, -R78.reuse ;  /* 0x0000000198988824 */ /* 0x100fe200078e0a4e */
[C---:B------:R-:W-:Y:S01]  /*2d40*/  ISETP.GT.U32.AND P0, PT, R78.reuse, R149, PT ;  /* 0x000000954e00720c */ /* 0x040fe20003f04070 */
[--C-:B------:R-:W-:Y:S01]  /*2d50*/  @!P2 IMAD.IADD R53, R53, 0x1, -R78.reuse ;  /* 0x000000013535a824 */ /* 0x100fe200078e0a4e */
[----:B------:R-:W-:Y:S01]  /*2d60*/  ISETP.GT.U32.AND P2, PT, R78, R148, PT ;  /* 0x000000944e00720c */ /* 0x000fe20003f44070 */
[--C-:B------:R-:W-:Y:S01]  /*2d70*/  @!P5 IMAD.IADD R50, R50, 0x1, -R78.reuse ;  /* 0x000000013232d824 */ /* 0x100fe200078e0a4e */
[----:B------:R-:W-:Y:S01]  /*2d80*/  ISETP.GT.U32.AND P5, PT, R78, R49, PT ;  /* 0x000000314e00720c */ /* 0x000fe20003fa4070 */
[----:B------:R-:W-:Y:S01]  /*2d90*/  IMAD.MOV R13, RZ, RZ, -R13 ;  /* 0x000000ffff0d7224 */ /* 0x000fe200078e0a0d */
[----:B------:R-:W-:Y:S01]  /*2da0*/  STL [R1+0x678], R226 ;  /* 0x000678e201007387 */ /* 0x000fe20000100800 */
[--C-:B------:R-:W-:Y:S01]  /*2db0*/  @!P1 IMAD.IADD R48, R48, 0x1, -R78.reuse ;  /* 0x0000000130309824 */ /* 0x100fe200078e0a4e */
[C---:B------:R-:W-:Y:S01]  /*2dc0*/  ISETP.GT.U32.AND P1, PT, R78.reuse, R152, PT ;  /* 0x000000984e00720c */ /* 0x040fe20003f24070 */
[C---:B------:R-:W-:Y:S01]  /*2dd0*/  IMAD R46, R78.reuse, R13, R15 ;  /* 0x0000000d4e2e7224 */ /* 0x040fe200078e020f */
[----:B------:R-:W-:Y:S01]  /*2de0*/  STL [R1+0x674], R225 ;  /* 0x000674e101007387 */ /* 0x000fe20000100800 */
[--C-:B------:R-:W-:Y:S01]  /*2df0*/  @!P6 IMAD.IADD R55, R55, 0x1, -R78.reuse ;  /* 0x000000013737e824 */ /* 0x100fe200078e0a4e */
[----:B------:R-:W-:Y:S01]  /*2e00*/  ISETP.GT.U32.AND P6, PT, R78, R150, PT ;  /* 0x000000964e00720c */ /* 0x000fe20003fc4070 */
[----:B------:R-:W-:Y:S01]  /*2e10*/  @!P3 IMAD.IADD R52, R52, 0x1, -R78 ;  /* 0x000000013434b824 */ /* 0x000fe200078e0a4e */
[----:B------:R-:W-:Y:S01]  /*2e20*/  ISETP.GT.U32.AND P3, PT, R78, R51, PT ;  /* 0x000000334e00720c */ /* 0x000fe20003f64070 */
[----:B------:R-:W-:Y:S01]  /*2e30*/  IMAD.HI.U32 R13, R84, R147, RZ ;  /* 0x00000093540d7227 */ /* 0x000fe200078e00ff */
[----:B------:R-:W-:Y:S01]  /*2e40*/  STL [R1+0x670], R224 ;  /* 0x000670e001007387 */ /* 0x000fe20000100800 */
[----:B------:R-:W-:-:S02]  /*2e50*/  IABS R75, R167 ;  /* 0x000000a7004b7213 */ /* 0x000fc40000000000 */
[--C-:B------:R-:W-:Y:S01]  /*2e60*/  @!P4 IMAD.IADD R151, R151, 0x1, -R78.reuse ;  /* 0x000000019797c824 */ /* 0x100fe200078e0a4e */
[----:B------:R-:W-:Y:S01]  /*2e70*/  ISETP.GT.U32.AND P4, PT, R78, R46, PT ;  /* 0x0000002e4e00720c */ /* 0x000fe20003f84070 */
[----:B------:R-:W-:Y:S01]  /*2e80*/  IMAD.HI.U32 R17, R84, R21, RZ ;  /* 0x0000001554117227 */ /* 0x000fe200078e00ff */
[----:B------:R-:W-:Y:S01]  /*2e90*/  STL [R1+0x66c], R223 ;  /* 0x00066cdf01007387 */ /* 0x000fe20000100800 */
[----:B------:R-:W-:Y:S02]  /*2ea0*/  LOP3.LUT R111, R202, 0xe6, RZ, 0xfc, !PT ;  /* 0x000000e6ca6f7812 */ /* 0x000fe400078efcff */
[----:B------:R-:W-:Y:S01]  /*2eb0*/  IMAD.MOV R13, RZ, RZ, -R13 ;  /* 0x000000ffff0d7224 */ /* 0x000fe200078e0a0d */
[----:B------:R-:W-:Y:S01]  /*2ec0*/  STL [R1+0x668], R222 ;  /* 0x000668de01007387 */ /* 0x000fe20000100800 */
[----:B------:R-:W-:Y:S01]  /*2ed0*/  IMAD.HI.U32 R15, R84, R19, RZ ;  /* 0x00000013540f7227 */ /* 0x000fe200078e00ff */
[----:B------:R-:W-:Y:S02]  /*2ee0*/  LOP3.LUT R169, R202, 0xdc, RZ, 0xfc, !PT ;  /* 0x000000dccaa97812 */ /* 0x000fe400078efcff */
[----:B------:R-:W-:Y:S01]  /*2ef0*/  STL [R1+0x664], R221 ;  /* 0x000664dd01007387 */ /* 0x000fe20000100800 */
[----:B------:R-:W-:Y:S01]  /*2f00*/  IMAD.MOV R17, RZ, RZ, -R17 ;  /* 0x000000ffff117224 */ /* 0x000fe200078e0a11 */
[----:B------:R-:W-:Y:S01]  /*2f10*/  IABS R116, R111 ;  /* 0x0000006f00747213 */ /* 0x000fe20000000000 */
[C---:B------:R-:W-:Y:S01]  /*2f20*/  IMAD R147, R78.reuse, R13, R147 ;  /* 0x0000000d4e937224 */ /* 0x040fe200078e0293 */
[----:B------:R-:W-:Y:S01]  /*2f30*/  STL [R1+0x660], R220 ;  /* 0x000660dc01007387 */ /* 0x000fe20000100800 */
[--C-:B------:R-:W-:Y:S01]  /*2f40*/  @!P0 IMAD.IADD R149, R149, 0x1, -R78.reuse ;  /* 0x0000000195958824 */ /* 0x100fe200078e0a4e */
[----:B------:R-:W-:Y:S01]  /*2f50*/  ISETP.GT.U32.AND P0, PT, R78, R53, PT ;  /* 0x000000354e00720c */ /* 0x000fe20003f04070 */
[--C-:B------:R-:W-:Y:S01]  /*2f60*/  @!P2 IMAD.IADD R148, R148, 0x1, -R78.reuse ;  /* 0x000000019494a824 */ /* 0x100fe200078e0a4e */
[C---:B------:R-:W-:Y:S01]  /*2f70*/  ISETP.GT.U32.AND P2, PT, R78.reuse, R50, PT ;  /* 0x000000324e00720c */ /* 0x040fe20003f44070 */
[----:B------:R-:W-:Y:S01]  /*2f80*/  @!P5 IMAD.IADD R49, R49, 0x1, -R78 ;  /* 0x000000013131d824 */ /* 0x000fe200078e0a4e */
[----:B------:R-:W-:Y:S01]  /*2f90*/  ISETP.GT.U32.AND P5, PT, R78, R151, PT ;  /* 0x000000974e00720c */ /* 0x000fe20003fa4070 */
[----:B------:R-:W-:Y:S01]  /*2fa0*/  IMAD.MOV R15, RZ, RZ, -R15 ;  /* 0x000000ffff0f7224 */ /* 0x000fe200078e0a0f */
[----:B------:R-:W-:Y:S01]  /*2fb0*/  STL [R1+0x764], R219 ;  /* 0x000764db01007387 */ /* 0x000fe20000100800 */
[----:B------:R-:W-:Y:S01]  /*2fc0*/  IMAD.HI.U32 R13, R84, R145, RZ ;  /* 0x00000091540d7227 */ /* 0x000fe200078e00ff */
[----:B------:R-:W-:-:S02]  /*2fd0*/  IABS R119, R169 ;  /* 0x000000a900777213 */ /* 0x000fc40000000000 */
[----:B------:R-:W-:Y:S01]  /*2fe0*/  STL [R1+0x82c], R218 ;  /* 0x00082cda01007387 */ /* 0x000fe20000100800 */
[----:B------:R-:W-:Y:S01]  /*2ff0*/  IMAD R44, R78, R17, R21 ;  /* 0x000000114e2c7224 */ /* 0x000fe200078e0215 */
[----:B------:R-:W-:Y:S01]  /*3000*/  IABS R17, R225 ;  /* 0x000000e100117213 */ /* 0x000fe20000000000 */
[--C-:B------:R-:W-:Y:S01]  /*3010*/  @!P1 IMAD.IADD R152, R152, 0x1, -R78.reuse ;  /* 0x0000000198989824 */ /* 0x100fe200078e0a4e */
[C---:B------:R-:W-:Y:S01]  /*3020*/  ISETP.GT.U32.AND P1, PT, R78.reuse, R48, PT ;  /* 0x000000304e00720c */ /* 0x040fe20003f24070 */
[----:B------:R-:W-:Y:S01]  /*3030*/  IMAD R146, R78, R15, R19 ;  /* 0x0000000f4e927224 */ /* 0x000fe200078e0213 */
[----:B------:R-:W-:Y:S01]  /*3040*/  IABS R19, R223 ;  /* 0x000000df00137213 */ /* 0x000fe20000000000 */
[----:B------:R-:W-:Y:S01]  /*3050*/  IMAD.MOV R13, RZ, RZ, -R13 ;  /* 0x000000ffff0d7224 */ /* 0x000fe200078e0a0d */
[----:B------:R-:W-:Y:S01]  /*3060*/  IABS R21, R172 ;  /* 0x000000ac00157213 */ /* 0x000fe20000000000 */
[--C-:B------:R-:W-:Y:S01]  /*3070*/  @!P6 IMAD.IADD R150, R150, 0x1, -R78.reuse ;  /* 0x000000019696e824 */ /* 0x100fe200078e0a4e */
[C---:B------:R-:W-:Y:S01]  /*3080*/  ISETP.GT.U32.AND P6, PT, R78.reuse, R52, PT ;  /* 0x000000344e00720c */ /* 0x040fe20003fc4070 */
[----:B------:R-:W-:Y:S01]  /*3090*/  @!P3 IMAD.IADD R51, R51, 0x1, -R78 ;  /* 0x000000013333b824 */ /* 0x000fe200078e0a4e */
[----:B------:R-:W-:Y:S01]  /*30a0*/  ISETP.GT.U32.AND P3, PT, R78, R153, PT ;  /* 0x000000994e00720c */ /* 0x000fe20003f64070 */
[----:B------:R-:W-:Y:S01]  /*30b0*/  IMAD.HI.U32 R16, R84, R47, RZ ;  /* 0x0000002f54107227 */ /* 0x000fe200078e00ff */
[----:B------:R-:W-:Y:S01]  /*30c0*/  STL [R1+0x834], R217 ;  /* 0x000834d901007387 */ /* 0x000fe20000100800 */
[----:B------:R-:W-:-:S02]  /*30d0*/  LOP3.LUT R166, R202, 0xe4, RZ, 0xfc, !PT ;  /* 0x000000e4caa67812 */ /* 0x000fc400078efcff */
[----:B------:R-:W-:Y:S01]  /*30e0*/  IMAD.HI.U32 R15, R84, R45, RZ ;  /* 0x0000002d540f7227 */ /* 0x000fe200078e00ff */
[----:B------:R-:W-:Y:S01]  /*30f0*/  STL [R1+0x830], R216 ;  /* 0x000830d801007387 */ /* 0x000fe20000100800 */
[----:B------:R-:W-:Y:S02]  /*3100*/  LOP3.LUT R101, R202, 0xe8, RZ, 0xfc, !PT ;  /* 0x000000e8ca657812 */ /* 0x000fe400078efcff */
[----:B------:R-:W-:Y:S01]  /*3110*/  IMAD R145, R78, R13, R145 ;  /* 0x0000000d4e917224 */ /* 0x000fe200078e0291 */
[----:B------:R-:W-:Y:S01]  /*3120*/  STL [R1+0x828], R215 ;  /* 0x000828d701007387 */ /* 0x000fe20000100800 */
[----:B------:R-:W-:Y:S01]  /*3130*/  @!P4 IMAD.IADD R46, R46, 0x1, -R78 ;  /* 0x000000012e2ec824 */ /* 0x000fe200078e0a4e */
[----:B------:R-:W-:Y:S01]  /*3140*/  ISETP.GT.U32.AND P4, PT, R78, R150, PT ;  /* 0x000000964e00720c */ /* 0x000fe20003f84070 */
[----:B------:R-:W-:Y:S01]  /*3150*/  IMAD.MOV R16, RZ, RZ, -R16 ;  /* 0x000000ffff107224 */ /* 0x000fe200078e0a10 */
[----:B------:R-:W-:Y:S01]  /*3160*/  STL [R1+0x824], R214 ;  /* 0x000824d601007387 */ /* 0x000fe20000100800 */
[----:B------:R-:W-:Y:S01]  /*3170*/  IMAD.HI.U32 R13, R84, R17, RZ ;  /* 0x00000011540d7227 */ /* 0x000fe200078e00ff */
[----:B------:R-:W-:-:S02]  /*3180*/  IABS R117, R166 ;  /* 0x000000a600757213 */ /* 0x000fc40000000000 */
[----:B------:R-:W-:Y:S01]  /*3190*/  STL [R1+0x820], R213 ;  /* 0x000820d501007387 */ /* 0x000fe20000100800 */
[----:B------:R-:W-:Y:S01]  /*31a0*/  IMAD.MOV R15, RZ, RZ, -R15 ;  /* 0x000000ffff0f7224 */ /* 0x000fe200078e0a0f */
[----:B------:R-:W-:Y:S01]  /*31b0*/  LOP3.LUT R100, R202, 0xea, RZ, 0xfc, !PT ;  /* 0x000000eaca647812 */ /* 0x000fe200078efcff */
[----:B------:R-:W-:Y:S01]  /*31c0*/  IMAD R47, R78, R16, R47 ;  /* 0x000000104e2f7224 */ /* 0x000fe200078e022f */
[----:B------:R-:W-:Y:S01]  /*31d0*/  STL [R1+0x81c], R212 ;  /* 0x00081cd401007387 */ /* 0x000fe20000100800 */
[----:B------:R-:W-:Y:S01]  /*31e0*/  IMAD.MOV R13, RZ, RZ, -R13 ;  /* 0x000000ffff0d7224 */ /* 0x000fe200078e0a0d */
[----:B------:R-:W-:Y:S01]  /*31f0*/  LOP3.LUT R98, R202, 0xee, RZ, 0xfc, !PT ;  /* 0x000000eeca627812 */ /* 0x000fe200078efcff */
[C---:B------:R-:W-:Y:S01]  /*3200*/  IMAD R45, R78.reuse, R15, R45 ;  /* 0x0000000f4e2d7224 */ /* 0x040fe200078e022d */
[----:B------:R-:W-:Y:S01]  /*3210*/  STL [R1+0x818], R211 ;  /* 0x000818d301007387 */ /* 0x000fe20000100800 */
[--C-:B------:R-:W-:Y:S01]  /*3220*/  @!P0 IMAD.IADD R53, R53, 0x1, -R78.reuse ;  /* 0x0000000135358824 */ /* 0x100fe200078e0a4e */
[----:B------:R-:W-:Y:S01]  /*3230*/  ISETP.GT.U32.AND P0, PT, R78, R149, PT ;  /* 0x000000954e00720c */ /* 0x000fe20003f04070 */
[--C-:B------:R-:W-:Y:S01]  /*3240*/  @!P2 IMAD.IADD R50, R50, 0x1, -R78.reuse ;  /* 0x000000013232a824 */ /* 0x100fe200078e0a4e */
[C---:B------:R-:W-:Y:S01]  /*3250*/  ISETP.GT.U32.AND P2, PT, R78.reuse, R148, PT ;  /* 0x000000944e00720c */ /* 0x040fe20003f44070 */
[----:B------:R-:W-:Y:S01]  /*3260*/  @!P5 IMAD.IADD R151, R151, 0x1, -R78 ;  /* 0x000000019797d824 */ /* 0x000fe200078e0a4e */
[C---:B------:R-:W-:Y:S01]  /*3270*/  ISETP.GT.U32.AND P5, PT, R78.reuse, R49, PT ;  /* 0x000000314e00720c */ /* 0x040fe20003fa4070 */
[----:B------:R-:W-:Y:S01]  /*3280*/  IMAD.MOV.U32 R15, RZ, RZ, R18 ;  /* 0x000000ffff0f7224 */ /* 0x000fe200078e0012 */
[----:B------:R-:W-:Y:S01]  /*3290*/  IABS R18, R211 ;  /* 0x000000d300127213 */ /* 0x000fe20000000000 */
[----:B------:R-:W-:Y:S01]  /*32a0*/  IMAD R144, R78, R13, R17 ;  /* 0x0000000d4e907224 */ /* 0x000fe200078e0211 */
[----:B------:R-:W-:Y:S01]  /*32b0*/  IABS R17, R219 ;  /* 0x000000db00117213 */ /* 0x000fe20000000000 */
[----:B------:R-:W-:Y:S01]  /*32c0*/  @!P1 IMAD.IADD R48, R48, 0x1, -R78 ;  /* 0x0000000130309824 */ /* 0x000fe200078e0a4e */
[----:B------:R-:W-:Y:S01]  /*32d0*/  ISETP.GT.U32.AND P1, PT, R78, R47, PT ;  /* 0x0000002f4e00720c */ /* 0x000fe20003f24070 */
[----:B------:R-:W-:Y:S01]  /*32e0*/  IMAD.HI.U32 R13, R84, R15, RZ ;  /* 0x0000000f540d7227 */ /* 0x000fe200078e00ff */
[----:B------:R-:W-:Y:S01]  /*32f0*/  STL [R1+0x838], R210 ;  /* 0x000838d201007387 */ /* 0x000fe20000100800 */
[----:B------:R-:W-:-:S02]  /*3300*/  LOP3.LUT R99, R202, 0xec, RZ, 0xfc, !PT ;  /* 0x000000ecca637812 */ /* 0x000fc400078efcff */
[--C-:B------:R-:W-:Y:S01]  /*3310*/  @!P3 IMAD.IADD R153, R153, 0x1, -R78.reuse ;  /* 0x000000019999b824 */ /* 0x100fe200078e0a4e */
[----:B------:R-:W-:Y:S01]  /*3320*/  ISETP.GT.U32.AND P3, PT, R78, R51, PT ;  /* 0x000000334e00720c */ /* 0x000fe20003f64070 */
[----:B------:R-:W-:Y:S01]  /*3330*/  IMAD.HI.U32 R14, R84, R19, RZ ;  /* 0x00000013540e7227 */ /* 0x000fe200078e00ff */
[----:B------:R-:W-:Y:S01]  /*3340*/  STL [R1+0x83c], R209 ;  /* 0x00083cd101007387 */ /* 0x000fe20000100800 */
[----:B------:R-:W-:Y:S02]  /*3350*/  LOP3.LUT R97, R202, 0xf0, RZ, 0xfc, !PT ;  /* 0x000000f0ca617812 */ /* 0x000fe400078efcff */
[----:B------:R-:W-:Y:S01]  /*3360*/  IMAD.MOV R13, RZ, RZ, -R13 ;  /* 0x000000ffff0d7224 */ /* 0x000fe200078e0a0d */
[----:B------:R-:W-:Y:S01]  /*3370*/  STL [R1+0x840], R208 ;  /* 0x000840d001007387 */ /* 0x000fe20000100800 */
[--C-:B------:R-:W-:Y:S01]  /*3380*/  @!P4 IMAD.IADD R150, R150, 0x1, -R78.reuse ;  /* 0x000000019696c824 */ /* 0x100fe200078e0a4e */
[----:B------:R-:W-:Y:S01]  /*3390*/  ISETP.GT.U32.AND P4, PT, R78, R147, PT ;  /* 0x000000934e00720c */ /* 0x000fe20003f84070 */
[----:B------:R-:W-:Y:S01]  /*33a0*/  @!P6 IMAD.IADD R52, R52, 0x1, -R78 ;  /* 0x000000013434e824 */ /* 0x000fe200078e0a4e */
[C---:B------:R-:W-:Y:S01]  /*33b0*/  ISETP.GT.U32.AND P6, PT, R78.reuse, R46, PT ;  /* 0x0000002e4e00720c */ /* 0x040fe20003fc4070 */
[----:B------:R-:W-:Y:S01]  /*33c0*/  IMAD.MOV R14, RZ, RZ, -R14 ;  /* 0x000000ffff0e7224 */ /* 0x000fe200078e0a0e */
[----:B------:R-:W-:Y:S01]  /*33d0*/  STL [R1+0x85c], R207 ;  /* 0x00085ccf01007387 */ /* 0x000fe20000100800 */
[----:B------:R-:W-:Y:S01]  /*33e0*/  IMAD R142, R78, R13, R15 ;  /* 0x0000000d4e8e7224 */ /* 0x000fe200078e020f */
[----:B------:R-:W-:Y:S01]  /*33f0*/  LOP3.LUT R89, R202, 0xf2, RZ, 0xfc, !PT ;  /* 0x000000f2ca597812 */ /* 0x000fe200078efcff */
[----:B------:R-:W-:Y:S01]  /*3400*/  IMAD.HI.U32 R13, R84, R43, RZ ;  /* 0x0000002b540d7227 */ /* 0x000fe200078e00ff */
[----:B------:R-:W-:Y:S01]  /*3410*/  STL [R1+0x858], R206 ;  /* 0x000858ce01007387 */ /* 0x000fe20000100800 */
[----:B------:R-:W-:-:S02]  /*3420*/  IABS R114, R98 ;  /* 0x0000006200727213 */ /* 0x000fc40000000000 */
[--C-:B------:R-:W-:Y:S01]  /*3430*/  @!P0 IMAD.IADD R149, R149, 0x1, -R78.reuse ;  /* 0x0000000195958824 */ /* 0x100fe200078e0a4e */
[----:B------:R-:W-:Y:S01]  /*3440*/  ISETP.GT.U32.AND P0, PT, R78, R44, PT ;  /* 0x0000002c4e00720c */ /* 0x000fe20003f04070 */
[--C-:B------:R-:W-:Y:S01]  /*3450*/  @!P2 IMAD.IADD R148, R148, 0x1, -R78.reuse ;  /* 0x000000019494a824 */ /* 0x100fe200078e0a4e */
[C---:B------:R-:W-:Y:S01]  /*3460*/  ISETP.GT.U32.AND P2, PT, R78.reuse, R145, PT ;  /* 0x000000914e00720c */ /* 0x040fe20003f44070 */
[----:B------:R-:W-:Y:S01]  /*3470*/  @!P5 IMAD.IADD R49, R49, 0x1, -R78 ;  /* 0x000000013131d824 */ /* 0x000fe200078e0a4e */
[C---:B------:R-:W-:Y:S01]  /*3480*/  ISETP.GT.U32.AND P5, PT, R78.reuse, R144, PT ;  /* 0x000000904e00720c */ /* 0x040fe20003fa4070 */
[----:B------:R-:W-:Y:S01]  /*3490*/  IMAD R42, R78, R14, R19 ;  /* 0x0000000e4e2a7224 */ /* 0x000fe200078e0213 */
[----:B------:R-:W-:Y:S01]  /*34a0*/  IABS R19, R217 ;  /* 0x000000d900137213 */ /* 0x000fe20000000000 */
[----:B------:R-:W-:Y:S01]  /*34b0*/  IMAD.HI.U32 R14, R84, R17, RZ ;  /* 0x00000011540e7227 */ /* 0x000fe200078e00ff */
[----:B------:R-:W-:Y:S01]  /*34c0*/  STL [R1+0x854], R205 ;  /* 0x000854cd01007387 */ /* 0x000fe20000100800 */
[----:B------:R-:W-:-:S02]  /*34d0*/  LOP3.LUT R95, R202, 0xf4, RZ, 0xfc, !PT ;  /* 0x000000f4ca5f7812 */ /* 0x000fc400078efcff */
[----:B------:R-:W-:Y:S01]  /*34e0*/  IMAD.HI.U32 R15, R84, R141, RZ ;  /* 0x0000008d540f7227 */ /* 0x000fe200078e00ff */
[----:B------:R-:W-:Y:S01]  /*34f0*/  STL [R1+0x850], R204 ;  /* 0x000850cc01007387 */ /* 0x000fe20000100800 */
[----:B------:R-:W-:Y:S02]  /*3500*/  LOP3.LUT R88, R202, 0xf6, RZ, 0xfc, !PT ;  /* 0x000000f6ca587812 */ /* 0x000fe400078efcff */
[----:B------:R-:W-:Y:S01]  /*3510*/  IMAD.MOV R13, RZ, RZ, -R13 ;  /* 0x000000ffff0d7224 */ /* 0x000fe200078e0a0d */
[----:B------:R-:W-:Y:S01]  /*3520*/  STL [R1+0x84c], R203 ;  /* 0x00084ccb01007387 */ /* 0x000fe20000100800 */
[--C-:B------:R-:W-:Y:S01]  /*3530*/  @!P1 IMAD.IADD R47, R47, 0x1, -R78.reuse ;  /* 0x000000012f2f9824 */ /* 0x100fe200078e0a4e */
[C---:B------:R-:W-:Y:S01]  /*3540*/  ISETP.GT.U32.AND P1, PT, R78.reuse, R142, PT ;  /* 0x0000008e4e00720c */ /* 0x040fe20003f24070 */
[----:B------:R-:W-:Y:S01]  /*3550*/  @!P3 IMAD.IADD R51, R51, 0x1, -R78 ;  /* 0x000000013333b824 */ /* 0x000fe200078e0a4e */
[----:B------:R-:W-:Y:S01]  /*3560*/  ISETP.GT.U32.AND P3, PT, R78, R146, PT ;  /* 0x000000924e00720c */ /* 0x000fe20003f64070 */
[----:B------:R-:W-:Y:S01]  /*3570*/  IMAD.MOV R14, RZ, RZ, -R14 ;  /* 0x000000ffff0e7224 */ /* 0x000fe200078e0a0e */
[----:B------:R-:W-:Y:S01]  /*3580*/  STL [R1+0x848], R200 ;  /* 0x000848c801007387 */ /* 0x000fe20000100800 */
[----:B------:R-:W-:Y:S01]  /*3590*/  IMAD.MOV R15, RZ, RZ, -R15 ;  /* 0x000000ffff0f7224 */ /* 0x000fe200078e0a0f */
[----:B------:R-:W-:Y:S01]  /*35a0*/  LOP3.LUT R87, R202, 0xf8, RZ, 0xfc, !PT ;  /* 0x000000f8ca577812 */ /* 0x000fe200078efcff */
[----:B------:R-:W-:Y:S01]  /*35b0*/  IMAD.HI.U32 R16, R84, R143, RZ ;  /* 0x0000008f54107227 */ /* 0x000fe200078e00ff */
[----:B------:R-:W-:Y:S01]  /*35c0*/  STL [R1+0x844], R198 ;  /* 0x000844c601007387 */ /* 0x000fe20000100800 */
[----:B------:R-:W-:-:S02]  /*35d0*/  LOP3.LUT R86, R202, 0xfa, RZ, 0xfc, !PT ;  /* 0x000000faca567812 */ /* 0x000fc400078efcff */
[----:B------:R-:W-:Y:S01]  /*35e0*/  IMAD R43, R78, R13, R43 ;  /* 0x0000000d4e2b7224 */ /* 0x000fe200078e022b */
[----:B------:R-:W-:Y:S01]  /*35f0*/  STL [R1+0x814], R195 ;  /* 0x000814c301007387 */ /* 0x000fe20000100800 */
[----:B------:R-:W-:Y:S01]  /*3600*/  IMAD.HI.U32 R13, R84, R41, RZ ;  /* 0x00000029540d7227 */ /* 0x000fe200078e00ff */
[----:B------:R-:W-:Y:S02]  /*3610*/  IABS R115, R99 ;  /* 0x0000006300737213 */ /* 0x000fe40000000000 */
[----:B------:R-:W-:Y:S01]  /*3620*/  STL [R1+0x810], R194 ;  /* 0x000810c201007387 */ /* 0x000fe20000100800 */
[--C-:B------:R-:W-:Y:S01]  /*3630*/  @!P4 IMAD.IADD R147, R147, 0x1, -R78.reuse ;  /* 0x000000019393c824 */ /* 0x100fe200078e0a4e */
[C---:B------:R-:W-:Y:S01]  /*3640*/  ISETP.GT.U32.AND P4, PT, R78.reuse, R42, PT ;  /* 0x0000002a4e00720c */ /* 0x040fe20003f84070 */
[C---:B------:R-:W-:Y:S01]  /*3650*/  IMAD R40, R78.reuse, R14, R17 ;  /* 0x0000000e4e287224 */ /* 0x040fe200078e0211 */
[----:B------:R-:W-:Y:S01]  /*3660*/  IABS R17, R215 ;  /* 0x000000d700117213 */ /* 0x000fe20000000000 */
[----:B------:R-:W-:Y:S01]  /*3670*/  IMAD R141, R78, R15, R141 ;  /* 0x0000000f4e8d7224 */ /* 0x000fe200078e028d */
[----:B------:R-:W-:Y:S01]  /*3680*/  STL [R1+0x80c], R193 ;  /* 0x00080cc101007387 */ /* 0x000fe20000100800 */
[----:B------:R-:W-:Y:S01]  /*3690*/  @!P6 IMAD.IADD R46, R46, 0x1, -R78 ;  /* 0x000000012e2ee824 */ /* 0x000fe200078e0a4e */
[----:B------:R-:W-:Y:S01]  /*36a0*/  ISETP.GT.U32.AND P6, PT, R78, R45, PT ;  /* 0x0000002d4e00720c */ /* 0x000fe20003fc4070 */
[----:B------:R-:W-:Y:S01]  /*36b0*/  IMAD.MOV R16, RZ, RZ, -R16 ;  /* 0x000000ffff107224 */ /* 0x000fe200078e0a10 */
[----:B------:R-:W-:Y:S01]  /*36c0*/  STL [R1+0x808], R192 ;  /* 0x000808c001007387 */ /* 0x000fe20000100800 */
[----:B------:R-:W-:Y:S01]  /*36d0*/  IMAD.MOV R13, RZ, RZ, -R13 ;  /* 0x000000ffff0d7224 */ /* 0x000fe200078e0a0d */
[----:B------:R-:W-:Y:S01]  /*36e0*/  IABS R12, R89 ;  /* 0x00000059000c7213 */ /* 0x000fe20000000000 */
[--C-:B------:R-:W-:Y:S01]  /*36f0*/  @!P0 IMAD.IADD R44, R44, 0x1, -R78.reuse ;  /* 0x000000012c2c8824 */ /* 0x100fe200078e0a4e */
[C---:B------:R-:W-:Y:S01]  /*3700*/  ISETP.GT.U32.AND P0, PT, R78.reuse, R43, PT ;  /* 0x0000002b4e00720c */ /* 0x040fe20003f04070 */
[--C-:B------:R-:W-:Y:S01]  /*3710*/  @!P2 IMAD.IADD R145, R145, 0x1, -R78.reuse ;  /* 0x000000019191a824 */ /* 0x100fe200078e0a4e */
[----:B------:R-:W-:Y:S01]  /*3720*/  ISETP.GT.U32.AND P2, PT, R78, R40, PT ;  /* 0x000000284e00720c */ /* 0x000fe20003f44070 */
[----:B------:R-:W-:Y:S01]  /*3730*/  @!P5 IMAD.IADD R144, R144, 0x1, -R78 ;  /* 0x000000019090d824 */ /* 0x000fe200078e0a4e */
[C---:B------:R-:W-:Y:S01]  /*3740*/  ISETP.GT.U32.AND P5, PT, R78.reuse, R141, PT ;  /* 0x0000008d4e00720c */ /* 0x040fe20003fa4070 */
[C---:B------:R-:W-:Y:S01]  /*3750*/  IMAD R143, R78.reuse, R16, R143 ;  /* 0x000000104e8f7224 */ /* 0x040fe200078e028f */
[----:B------:R-:W-:Y:S01]  /*3760*/  STL [R1+0x804], R191 ;  /* 0x000804bf01007387 */ /* 0x000fe20000100800 */
[----:B------:R-:W-:Y:S01]  /*3770*/  IMAD R41, R78, R13, R41 ;  /* 0x0000000d4e297224 */ /* 0x000fe200078e0229 */
[----:B------:R-:W-:Y:S01]  /*3780*/  IABS R113, R95 ;  /* 0x0000005f00717213 */ /* 0x000fe20000000000 */
[----:B------:R-:W-:Y:S01]  /*3790*/  IMAD.HI.U32 R13, R84, R17, RZ ;  /* 0x00000011540d7227 */ /* 0x000fe200078e00ff */
[----:B------:R-:W-:Y:S01]  /*37a0*/  STL [R1+0x800], R190 ;  /* 0x000800be01007387 */ /* 0x000fe20000100800 */
[----:B------:R-:W-:-:S02]  /*37b0*/  IABS R82, R86 ;  /* 0x0000005600527213 */ /* 0x000fc40000000000 */
        /* <DEDUP_REMOVED lines=8> */
[----:B------:R-:W-:Y:S01]  /*3840*/  @!P6 IMAD.IADD R45, R45, 0x1, -R78 ;  /* 0x000000012d2de824 */ /* 0x000fe200078e0a4e */
[----:B------:R-:W-:Y:S01]  /*3850*/  ISETP.GT.U32.AND P6, PT, R78, R147, PT ;  /* 0x000000934e00720c */ /* 0x000fe20003fc4070 */
[----:B------:R-:W-:Y:S01]  /*3860*/  IMAD.HI.U32 R16, R84, R19, RZ ;  /* 0x0000001354107227 */ /* 0x000fe200078e00ff */
[----:B------:R-:W-:Y:S01]  /*3870*/  STL [R1+0x7f8], R188 ;  /* 0x0007f8bc01007387 */ /* 0x000fe20000100800 */
[----:B------:R-:W-:-:S02]  /*3880*/  IABS R112, R88 ;  /* 0x0000005800707213 */ /* 0x000fc40000000000 */
[----:B------:R-:W-:Y:S01]  /*3890*/  IMAD.HI.U32 R14, R84, R139, RZ ;  /* 0x0000008b540e7227 */ /* 0x000fe200078e00ff */
[----:B------:R-:W-:Y:S03]  /*38a0*/  STL [R1+0x7f4], R187 ;  /* 0x0007f4bb01007387 */ /* 0x000fe60000100800 */
[C---:B------:R-:W-:Y:S01]  /*38b0*/  IMAD R38, R78.reuse, R13, R17 ;  /* 0x0000000d4e267224 */ /* 0x040fe200078e0211 */
[----:B------:R-:W-:Y:S01]  /*38c0*/  STL [R1+0x7f0], R186 ;  /* 0x0007f0ba01007387 */ /* 0x000fe20000100800 */
[----:B------:R-:W-:Y:S01]  /*38d0*/  IMAD.MOV.U32 R17, RZ, RZ, R18 ;  /* 0x000000ffff117224 */ /* 0x000fe200078e0012 */
[----:B------:R-:W-:Y:S01]  /*38e0*/  IABS R18, R191 ;  /* 0x000000bf00127213 */ /* 0x000fe20000000000 */
        /* <DEDUP_REMOVED lines=8> */
[----:B------:R-:W-:-:S02]  /*3970*/  IMAD.MOV R14, RZ, RZ, -R14 ;  /* 0x000000ffff0e7224 */ /* 0x000fc400078e0a0e */
[----:B------:R-:W-:Y:S01]  /*3980*/  IMAD.HI.U32 R13, R84, R17, RZ ;  /* 0x00000011540d7227 */ /* 0x000fe200078e00ff */
[----:B------:R-:W-:Y:S03]  /*3990*/  STL [R1+0x7e8], R184 ;  /* 0x0007e8b801007387 */ /* 0x000fe60000100800 */
[--C-:B------:R-:W-:Y:S01]  /*39a0*/  @!P1 IMAD.IADD R44, R44, 0x1, -R78.reuse ;  /* 0x000000012c2c9824 */ /* 0x100fe200078e0a4e */
[C---:B------:R-:W-:Y:S01]  /*39b0*/  ISETP.GT.U32.AND P1, PT, R78.reuse, R142, PT ;  /* 0x0000008e4e00720c */ /* 0x040fe20003f24070 */
[C---:B------:R-:W-:Y:S01]  /*39c0*/  IMAD R140, R78.reuse, R16, R19 ;  /* 0x000000104e8c7224 */ /* 0x040fe200078e0213 */
[----:B------:R-:W-:Y:S01]  /*39d0*/  IABS R19, R213 ;  /* 0x000000d500137213 */ /* 0x000fe20000000000 */
[--C-:B------:R-:W-:Y:S01]  /*39e0*/  @!P3 IMAD.IADD R143, R143, 0x1, -R78.reuse ;  /* 0x000000018f8fb824 */ /* 0x100fe200078e0a4e */
[C---:B------:R-:W-:Y:S01]  /*39f0*/  ISETP.GT.U32.AND P3, PT, R78.reuse, R47, PT ;  /* 0x0000002f4e00720c */ /* 0x040fe20003f64070 */
[----:B------:R-:W-:Y:S01]  /*3a00*/  IMAD R139, R78, R14, R139 ;  /* 0x0000000e4e8b7224 */ /* 0x000fe200078e028b */
[----:B------:R-:W-:Y:S01]  /*3a10*/  IABS R14, R207 ;  /* 0x000000cf000e7213 */ /* 0x000fe20000000000 */
[----:B------:R-:W-:Y:S01]  /*3a20*/  IMAD.HI.U32 R16, R84, R39, RZ ;  /* 0x0000002754107227 */ /* 0x000fe200078e00ff */
[----:B------:R-:W-:Y:S03]  /*3a30*/  STL [R1+0x7e4], R183 ;  /* 0x0007e4b701007387 */ /* 0x000fe60000100800 */
[----:B------:R-:W-:Y:S01]  /*3a40*/  IMAD.MOV R13, RZ, RZ, -R13 ;  /* 0x000000ffff0d7224 */ /* 0x000fe200078e0a0d */
[----:B------:R-:W-:Y:S01]  /*3a50*/  STL [R1+0x7e0], R182 ;  /* 0x0007e0b601007387 */ /* 0x000fe20000100800 */
[----:B------:R-:W-:Y:S01]  /*3a60*/  @!P4 IMAD.IADD R146, R146, 0x1, -R78 ;  /* 0x000000019292c824 */ /* 0x000fe200078e0a4e */
[----:B------:R-:W-:Y:S01]  /*3a70*/  ISETP.GT.U32.AND P4, PT, R78, R42, PT ;  /* 0x0000002a4e00720c */ /* 0x000fe20003f84070 */
[----:B------:R-:W-:Y:S01]  /*3a80*/  IMAD.HI.U32 R15, R84, R19, RZ ;  /* 0x00000013540f7227 */ /* 0x000fe200078e00ff */
[----:B------:R-:W-:Y:S03]  /*3a90*/  STL [R1+0x7dc], R181 ;  /* 0x0007dcb501007387 */ /* 0x000fe60000100800 */
[----:B------:R-:W-:Y:S01]  /*3aa0*/  IMAD.MOV R16, RZ, RZ, -R16 ;  /* 0x000000ffff107224 */ /* 0x000fe200078e0a10 */
[----:B------:R-:W-:Y:S01]  /*3ab0*/  STL [R1+0x7d8], R180 ;  /* 0x0007d8b401007387 */ /* 0x000fe20000100800 */
[----:B------:R-:W-:-:S02]  /*3ac0*/  IMAD R36, R78, R13, R17 ;  /* 0x0000000d4e247224 */ /* 0x000fc400078e0211 */
[----:B------:R-:W-:Y:S01]  /*3ad0*/  IMAD.MOV.U32 R17, RZ, RZ, R14 ;  /* 0x000000ffff117224 */ /* 0x000fe200078e000e */
[----:B------:R-:W-:Y:S01]  /*3ae0*/  STL [R1+0x7d4], R179 ;  /* 0x0007d4b301007387 */ /* 0x000fe20000100800 */
[----:B------:R-:W-:-:S03]  /*3af0*/  IMAD.HI.U32 R13, R84, R137, RZ ;  /* 0x00000089540d7227 */ /* 0x000fc600078e00ff */
[----:B------:R-:W-:Y:S01]  /*3b00*/  STL [R1+0x7d0], R178 ;  /* 0x0007d0b201007387 */ /* 0x000fe20000100800 */
        /* <DEDUP_REMOVED lines=8> */
[----:B------:R-:W-:Y:S02]  /*3b90*/  IMAD R39, R78, R16, R39 ;  /* 0x000000104e277224 */ /* 0x000fe400078e0227 */
[----:B------:R-:W-:Y:S01]  /*3ba0*/  IMAD.HI.U32 R16, R84, R17, RZ ;  /* 0x0000001154107227 */ /* 0x000fe200078e00ff */
[----:B------:R-:W-:Y:S03]  /*3bb0*/  STL [R1+0x7c8], R176 ;  /* 0x0007c8b001007387 */ /* 0x000fe60000100800 */
[----:B------:R-:W-:Y:S01]  /*3bc0*/  IMAD.MOV R13, RZ, RZ, -R13 ;  /* 0x000000ffff0d7224 */ /* 0x000fe200078e0a0d */
[----:B------:R-:W-:Y:S01]  /*3bd0*/  STL [R1+0x7c4], R175 ;  /* 0x0007c4af01007387 */ /* 0x000fe20000100800 */
[--C-:B------:R-:W-:Y:S01]  /*3be0*/  @!P1 IMAD.IADD R142, R142, 0x1, -R78.reuse ;  /* 0x000000018e8e9824 */ /* 0x100fe200078e0a4e */
[C---:B------:R-:W-:Y:S01]  /*3bf0*/  ISETP.GT.U32.AND P1, PT, R78.reuse, R139, PT ;  /* 0x0000008b4e00720c */ /* 0x040fe20003f24070 */
[C---:B------:R-:W-:Y:S01]  /*3c00*/  IMAD R138, R78.reuse, R15, R19 ;  /* 0x0000000f4e8a7224 */ /* 0x040fe200078e0213 */
[----:B------:R-:W-:Y:S01]  /*3c10*/  IABS R19, R209 ;  /* 0x000000d100137213 */ /* 0x000fe20000000000 */
[----:B------:R-:W-:Y:S01]  /*3c20*/  @!P3 IMAD.IADD R47, R47, 0x1, -R78 ;  /* 0x000000012f2fb824 */ /* 0x000fe200078e0a4e */
[C---:B------:R-:W-:Y:S01]  /*3c30*/  ISETP.GT.U32.AND P3, PT, R78.reuse, R143, PT ;  /* 0x0000008f4e00720c */ /* 0x040fe20003f64070 */
[----:B------:R-:W-:Y:S01]  /*3c40*/  IMAD.MOV R16, RZ, RZ, -R16 ;  /* 0x000000ffff107224 */ /* 0x000fe200078e0a10 */
[----:B------:R-:W-:Y:S01]  /*3c50*/  STL [R1+0x7c0], R174 ;  /* 0x0007c0ae01007387 */ /* 0x000fe20000100800 */
[----:B------:R-:W-:-:S02]  /*3c60*/  IMAD R137, R78, R13, R137 ;  /* 0x0000000d4e897224 */ /* 0x000fc400078e0289 */
[----:B------:R-:W-:Y:S01]  /*3c70*/  IMAD.HI.U32 R13, R84, R135, RZ ;  /* 0x00000087540d7227 */ /* 0x000fe200078e00ff */
[----:B------:R-:W-:Y:S03]  /*3c80*/  STL [R1+0x7bc], R173 ;  /* 0x0007bcad01007387 */ /* 0x000fe60000100800 */
[--C-:B------:R-:W-:Y:S01]  /*3c90*/  @!P4 IMAD.IADD R42, R42, 0x1, -R78.reuse ;  /* 0x000000012a2ac824 */ /* 0x100fe200078e0a4e */
[C---:B------:R-:W-:Y:S01]  /*3ca0*/  ISETP.GT.U32.AND P4, PT, R78.reuse, R41, PT ;  /* 0x000000294e00720c */ /* 0x040fe20003f84070 */
[C---:B------:R-:W-:Y:S01]  /*3cb0*/  IMAD R34, R78.reuse, R16, R17 ;  /* 0x000000104e227224 */ /* 0x040fe200078e0211 */
[----:B------:R-:W-:Y:S01]  /*3cc0*/  IABS R17, R205 ;  /* 0x000000cd00117213 */ /* 0x000fe20000000000 */
[--C-:B------:R-:W-:Y:S01]  /*3cd0*/  @!P6 IMAD.IADD R147, R147, 0x1, -R78.reuse ;  /* 0x000000019393e824 */ /* 0x100fe200078e0a4e */
[----:B------:R-:W-:Y:S01]  /*3ce0*/  ISETP.GT.U32.AND P6, PT, R78, R141, PT ;  /* 0x0000008d4e00720c */ /* 0x000fe20003fc4070 */
[----:B------:R-:W-:Y:S01]  /*3cf0*/  IMAD.HI.U32 R14, R84, R19, RZ ;  /* 0x00000013540e7227 */ /* 0x000fe200078e00ff */
[----:B------:R-:W-:Y:S03]  /*3d00*/  STL [R1+0x7b8], R172 ;  /* 0x0007b8ac01007387 */ /* 0x000fe60000100800 */
[----:B------:R-:W-:Y:S01]  /*3d10*/  IMAD.MOV R13, RZ, RZ, -R13 ;  /* 0x000000ffff0d7224 */ /* 0x000fe200078e0a0d */
[----:B------:R-:W-:Y:S01]  /*3d20*/  STL [R1+0x7b4], R171 ;  /* 0x0007b4ab01007387 */ /* 0x000fe20000100800 */
[--C-:B------:R-:W-:Y:S01]  /*3d30*/  @!P0 IMAD.IADD R43, R43, 0x1, -R78.reuse ;  /* 0x000000012b2b8824 */ /* 0x100fe200078e0a4e */
[----:B------:R-:W-:Y:S01]  /*3d40*/  ISETP.GT.U32.AND P0, PT, R78, R138, PT ;  /* 0x0000008a4e00720c */ /* 0x000fe20003f04070 */
[--C-:B------:R-:W-:Y:S01]  /*3d50*/  @!P2 IMAD.IADD R40, R40, 0x1, -R78.reuse ;  /* 0x000000012828a824 */ /* 0x100fe200078e0a4e */
[----:B------:R-:W-:Y:S01]  /*3d60*/  ISETP.GT.U32.AND P2, PT, R78, R39, PT ;  /* 0x000000274e00720c */ /* 0x000fe20003f44070 */
        /* <DEDUP_REMOVED lines=11> */
[----:B------:R-:W-:Y:S01]  /*3e20*/  @!P3 IMAD.IADD R143, R143, 0x1, -R78 ;  /* 0x000000018f8fb824 */ /* 0x000fe200078e0a4e */
[----:B------:R-:W-:Y:S01]  /*3e30*/  ISETP.GT.U32.AND P3, PT, R78, R38, PT ;  /* 0x000000264e00720c */ /* 0x000fe20003f64070 */
[----:B------:R-:W-:Y:S01]  /*3e40*/  IMAD.MOV R13, RZ, RZ, -R13 ;  /* 0x000000ffff0d7224 */ /* 0x000fe200078e0a0d */
[----:B------:R-:W-:Y:S01]  /*3e50*/  STL [R1+0x7a8], R168 ;  /* 0x0007a8a801007387 */ /* 0x000fe20000100800 */
[----:B------:R-:W-:-:S03]  /*3e60*/  IMAD.HI.U32 R15, R84, R37, RZ ;  /* 0x00000025540f7227 */ /* 0x000fc600078e00ff */
[----:B------:R-:W-:Y:S01]  /*3e70*/  STL [R1+0x7a4], R167 ;  /* 0x0007a4a701007387 */ /* 0x000fe20000100800 */
[--C-:B------:R-:W-:Y:S01]  /*3e80*/  @!P4 IMAD.IADD R41, R41, 0x1, -R78.reuse ;  /* 0x000000012929c824 */ /* 0x100fe200078e0a4e */
[C---:B------:R-:W-:Y:S01]  /*3e90*/  ISETP.GT.U32.AND P4, PT, R78.reuse, R136, PT ;  /* 0x000000884e00720c */ /* 0x040fe20003f84070 */
[C---:B------:R-:W-:Y:S01]  /*3ea0*/  IMAD R134, R78.reuse, R13, R17 ;  /* 0x0000000d4e867224 */ /* 0x040fe200078e0211 */
[----:B------:R-:W-:Y:S01]  /*3eb0*/  IABS R17, R195 ;  /* 0x000000c300117213 */ /* 0x000fe20000000000 */
[--C-:B------:R-:W-:Y:S01]  /*3ec0*/  @!P6 IMAD.IADD R141, R141, 0x1, -R78.reuse ;  /* 0x000000018d8de824 */ /* 0x100fe200078e0a4e */
[----:B------:R-:W-:Y:S01]  /*3ed0*/  ISETP.GT.U32.AND P6, PT, R78, R36, PT ;  /* 0x000000244e00720c */ /* 0x000fe20003fc4070 */
[----:B------:R-:W-:Y:S01]  /*3ee0*/  IMAD.MOV R15, RZ, RZ, -R15 ;  /* 0x000000ffff0f7224 */ /* 0x000fe200078e0a0f */
[----:B------:R2:W-:Y:S01]  /*3ef0*/  STL [R1+0x7a0], R77 ;  /* 0x0007a04d01007387 */ /* 0x0005e20000100800 */
[--C-:B------:R-:W-:Y:S01]  /*3f00*/  @!P0 IMAD.IADD R138, R138, 0x1, -R78.reuse ;  /* 0x000000018a8a8824 */ /* 0x100fe200078e0a4e */
[C---:B------:R-:W-:Y:S01]  /*3f10*/  ISETP.GT.U32.AND P0, PT, R78.reuse, R135, PT ;  /* 0x000000874e00720c */ /* 0x040fe20003f04070 */
[--C-:B------:R-:W-:Y:S01]  /*3f20*/  @!P2 IMAD.IADD R39, R39, 0x1, -R78.reuse ;  /* 0x000000012727a824 */ /* 0x100fe200078e0a4e */
[C---:B------:R-:W-:Y:S01]  /*3f30*/  ISETP.GT.U32.AND P2, PT, R78.reuse, R134, PT ;  /* 0x000000864e00720c */ /* 0x040fe20003f44070 */
[--C-:B------:R-:W-:Y:S01]  /*3f40*/  @!P5 IMAD.IADD R137, R137, 0x1, -R78.reuse ;  /* 0x000000018989d824 */ /* 0x100fe200078e0a4e */
[C---:B------:R-:W-:Y:S01]  /*3f50*/  ISETP.GT.U32.AND P5, PT, R78.reuse, R41, PT ;  /* 0x000000294e00720c */ /* 0x040fe20003fa4070 */
[----:B------:R-:W-:Y:S01]  /*3f60*/  IMAD R37, R78, R15, R37 ;  /* 0x0000000f4e257224 */ /* 0x000fe200078e0225 */
[----:B------:R-:W-:Y:S01]  /*3f70*/  STL [R1+0x79c], R166 ;  /* 0x00079ca601007387 */ /* 0x000fe20000100800 */
[--C-:B------:R-:W-:Y:S01]  /*3f80*/  @!P1 IMAD.IADD R34, R34, 0x1, -R78.reuse ;  /* 0x0000000122229824 */ /* 0x100fe200078e0a4e */
[----:B------:R-:W-:Y:S01]  /*3f90*/  ISETP.GT.U32.AND P1, PT, R78, R138, PT ;  /* 0x0000008a4e00720c */ /* 0x000fe20003f24070 */
[----:B------:R-:W-:Y:S01]  /*3fa0*/  IMAD.HI.U32 R13, R84, R33, RZ ;  /* 0x00000021540d7227 */ /* 0x000fe200078e00ff */
[----:B------:R-:W-:Y:S03]  /*3fb0*/  STL [R1+0x798], R111 ;  /* 0x0007986f01007387 */ /* 0x000fe60000100800 */
        /* <DEDUP_REMOVED lines=8> */
[----:B------:R-:W-:Y:S01]  /*4040*/  @!P6 IMAD.IADD R36, R36, 0x1, -R78 ;  /* 0x000000012424e824 */ /* 0x000fe200078e0a4e */
[----:B------:R-:W-:Y:S01]  /*4050*/  ISETP.GT.U32.AND P6, PT, R78, R140, PT ;  /* 0x0000008c4e00720c */ /* 0x000fe20003fc4070 */
[----:B------:R-:W-:Y:S01]  /*4060*/  IMAD.MOV R15, RZ, RZ, -R15 ;  /* 0x000000ffff0f7224 */ /* 0x000fe200078e0a0f */
[----:B------:R-:W-:Y:S01]  /*4070*/  STL [R1+0x78c], R99 ;  /* 0x00078c6301007387 */ /* 0x000fe20000100800 */
[----:B------:R-:W-:-:S03]  /*4080*/  IMAD.HI.U32 R14, R84, R35, RZ ;  /* 0x00000023540e7227 */ /* 0x000fc600078e00ff */
[----:B------:R-:W-:Y:S01]  /*4090*/  STL [R1+0x788], R98 ;  /* 0x0007886201007387 */ /* 0x000fe20000100800 */
[----:B------:R-:W-:Y:S02]  /*40a0*/  IMAD R33, R78, R13, R33 ;  /* 0x0000000d4e217224 */ /* 0x000fe400078e0221 */
[----:B------:R-:W-:Y:S01]  /*40b0*/  IMAD.HI.U32 R13, R84, R17, RZ ;  /* 0x00000011540d7227 */ /* 0x000fe200078e00ff */
[----:B------:R-:W-:Y:S03]  /*40c0*/  STL [R1+0x784], R97 ;  /* 0x0007846101007387 */ /* 0x000fe60000100800 */
        /* <DEDUP_REMOVED lines=8> */
[----:B------:R-:W-:Y:S01]  /*4150*/  IMAD.MOV R14, RZ, RZ, -R14 ;  /* 0x000000ffff0e7224 */ /* 0x000fe200078e0a0e */
[----:B------:R-:W-:Y:S01]  /*4160*/  STL [R1+0x780], R89 ;  /* 0x0007805901007387 */ /* 0x000fe20000100800 */
[----:B------:R-:W-:-:S02]  /*4170*/  IMAD.MOV R13, RZ, RZ, -R13 ;  /* 0x000000ffff0d7224 */ /* 0x000fc400078e0a0d */
[--C-:B------:R-:W-:Y:S01]  /*4180*/  @!P1 IMAD.IADD R138, R138, 0x1, -R78.reuse ;  /* 0x000000018a8a9824 */ /* 0x100fe200078e0a4e */
[C---:B------:R-:W-:Y:S01]  /*4190*/  ISETP.GT.U32.AND P1, PT, R78.reuse, R34, PT ;  /* 0x000000224e00720c */ /* 0x040fe20003f24070 */
[----:B------:R-:W-:Y:S01]  /*41a0*/  @!P3 IMAD.IADD R37, R37, 0x1, -R78 ;  /* 0x000000012525b824 */ /* 0x000fe200078e0a4e */
[----:B------:R-:W-:Y:S01]  /*41b0*/  ISETP.GT.U32.AND P3, PT, R78, R139, PT ;  /* 0x0000008b4e00720c */ /* 0x000fe20003f64070 */
[----:B------:R-:W-:Y:S01]  /*41c0*/  IMAD.HI.U32 R16, R84, R133, RZ ;  /* 0x0000008554107227 */ /* 0x000fe200078e00ff */
[----:B------:R-:W-:Y:S03]  /*41d0*/  STL [R1+0x708], R96 ;  /* 0x0007086001007387 */ /* 0x000fe60000100800 */
[----:B------:R-:W-:Y:S01]  /*41e0*/  IMAD R35, R78, R14, R35 ;  /* 0x0000000e4e237224 */ /* 0x000fe200078e0223 */
[----:B------:R3:W-:Y:S01]  /*41f0*/  STL [R1+0x77c], R95 ;  /* 0x00077c5f01007387 */ /* 0x0007e20000100800 */
[----:B------:R-:W-:-:S03]  /*4200*/  IMAD.HI.U32 R14, R84, R19, RZ ;  /* 0x00000013540e7227 */ /* 0x000fc600078e00ff */
[----:B------:R-:W-:Y:S01]  /*4210*/  STL [R1+0x778], R88 ;  /* 0x0007785801007387 */ /* 0x000fe20000100800 */
[----:B------:R-:W-:Y:S02]  /*4220*/  IMAD R30, R78, R13, R17 ;  /* 0x0000000d4e1e7224 */ /* 0x000fe400078e0211 */
[----:B------:R-:W-:Y:S01]  /*4230*/  IMAD.MOV.U32 R17, RZ, RZ, R18 ;  /* 0x000000ffff117224 */ /* 0x000fe200078e0012 */
[----:B------:R-:W-:Y:S01]  /*4240*/  IABS R18, R186 ;  /* 0x000000ba00127213 */ /* 0x000fe20000000000 */
[----:B------:R-:W-:Y:S01]  /*4250*/  @!P4 IMAD.IADD R38, R38, 0x1, -R78 ;  /* 0x000000012626c824 */ /* 0x000fe200078e0a4e */
[----:B------:R-:W-:Y:S01]  /*4260*/  ISETP.GT.U32.AND P4, PT, R78, R136, PT ;  /* 0x000000884e00720c */ /* 0x000fe20003f84070 */
[----:B------:R-:W-:Y:S01]  /*4270*/  IMAD.MOV R16, RZ, RZ, -R16 ;  /* 0x000000ffff107224 */ /* 0x000fe200078e0a10 */
[----:B------:R4:W-:Y:S01]  /*4280*/  STL [R1+0x774], R87 ;  /* 0x0007745701007387 */ /* 0x0009e20000100800 */
[----:B------:R-:W-:-:S03]  /*4290*/  IMAD.HI.U32 R15, R84, R131, RZ ;  /* 0x00000083540f7227 */ /* 0x000fc600078e00ff */
[----:B------:R-:W-:Y:S01]  /*42a0*/  STL [R1+0x770], R86 ;  /* 0x0007705601007387 */ /* 0x000fe20000100800 */
[----:B------:R-:W-:Y:S02]  /*42b0*/  IMAD.MOV R14, RZ, RZ, -R14 ;  /* 0x000000ffff0e7224 */ /* 0x000fe400078e0a0e */
[----:B------:R-:W-:Y:S01]  /*42c0*/  IMAD.HI.U32 R13, R84, R17, RZ ;  /* 0x00000011540d7227 */ /* 0x000fe200078e00ff */
[----:B-1----:R-:W5:Y:S03]  /*42d0*/  LDL R248, [R1+0x75c] ;  /* 0x00075c0001f87983 */ /* 0x002f660000100800 */
[--C-:B------:R-:W-:Y:S01]  /*42e0*/  @!P0 IMAD.IADD R39, R39, 0x1, -R78.reuse ;  /* 0x0000000127278824 */ /* 0x100fe200078e0a4e */
[----:B------:R-:W-:Y:S01]  /*42f0*/  ISETP.GT.U32.AND P0, PT, R78, R135, PT ;  /* 0x000000874e00720c */ /* 0x000fe20003f04070 */
[--C-:B------:R-:W-:Y:S01]  /*4300*/  @!P2 IMAD.IADD R36, R36, 0x1, -R78.reuse ;  /* 0x000000012424a824 */ /* 0x100fe200078e0a4e */
[C---:B------:R-:W-:Y:S01]  /*4310*/  ISETP.GT.U32.AND P2, PT, R78.reuse, R35, PT ;  /* 0x000000234e00720c */ /* 0x040fe20003f44070 */
[----:B------:R-:W-:Y:S01]  /*4320*/  @!P5 IMAD.IADD R137, R137, 0x1, -R78 ;  /* 0x000000018989d824 */ /* 0x000fe200078e0a4e */
[C---:B------:R-:W-:Y:S01]  /*4330*/  ISETP.GT.U32.AND P5, PT, R78.reuse, R32, PT ;  /* 0x000000204e00720c */ /* 0x040fe20003fa4070 */
[----:B------:R-:W-:Y:S01]  /*4340*/  IMAD R133, R78, R16, R133 ;  /* 0x000000104e857224 */ /* 0x000fe200078e0285 */
[----:B------:R-:W2:Y:S01]  /*4350*/  LDL R249, [R1+0x754] ;  /* 0x0007540001f97983 */ /* 0x000ea20000100800 */
[----:B------:R-:W-:-:S02]  /*4360*/  IMAD.MOV R15, RZ, RZ, -R15 ;  /* 0x000000ffff0f7224 */ /* 0x000fc400078e0a0f */
[----:B------:R-:W-:Y:S01]  /*4370*/  IMAD.HI.U32 R16, R84, R31, RZ ;  /* 0x0000001f54107227 */ /* 0x000fe200078e00ff */
[----:B------:R-:W2:Y:S03]  /*4380*/  LDL R250, [R1+0x750] ;  /* 0x0007500001fa7983 */ /* 0x000ea60000100800 */
[----:B------:R-:W-:Y:S01]  /*4390*/  IMAD R132, R78, R14, R19 ;  /* 0x0000000e4e847224 */ /* 0x000fe200078e0213 */
[----:B------:R-:W-:Y:S01]  /*43a0*/  IABS R19, R190 ;  /* 0x000000be00137213 */ /* 0x000fe20000000000 */
[----:B------:R-:W-:Y:S01]  /*43b0*/  IMAD.MOV R13, RZ, RZ, -R13 ;  /* 0x000000ffff0d7224 */ /* 0x000fe200078e0a0d */
[----:B------:R-:W-:Y:S01]  /*43c0*/  IABS R14, R187 ;  /* 0x000000bb000e7213 */ /* 0x000fe20000000000 */
[--C-:B------:R-:W-:Y:S01]  /*43d0*/  @!P1 IMAD.IADD R34, R34, 0x1, -R78.reuse ;  /* 0x0000000122229824 */ /* 0x100fe200078e0a4e */
[C---:B------:R-:W-:Y:S01]  /*43e0*/  ISETP.GT.U32.AND P1, PT, R78.reuse, R30, PT ;  /* 0x0000001e4e00720c */ /* 0x040fe20003f24070 */
[C---:B------:R-:W-:Y:S01]  /*43f0*/  IMAD R131, R78.reuse, R15, R131 ;  /* 0x0000000f4e837224 */ /* 0x040fe200078e0283 */
[----:B------:R-:W2:Y:S01]  /*4400*/  LDL R251, [R1+0x74c] ;  /* 0x00074c0001fb7983 */ /* 0x000ea20000100800 */
[----:B------:R-:W-:Y:S01]  /*4410*/  @!P3 IMAD.IADD R139, R139, 0x1, -R78 ;  /* 0x000000018b8bb824 */ /* 0x000fe200078e0a4e */
[----:B------:R-:W-:Y:S01]  /*4420*/  ISETP.GT.U32.AND P3, PT, R78, R37, PT ;  /* 0x000000254e00720c */ /* 0x000fe20003f64070 */
[----:B------:R-:W-:Y:S01]  /*4430*/  IMAD.MOV R16, RZ, RZ, -R16 ;  /* 0x000000ffff107224 */ /* 0x000fe200078e0a10 */
[----:B------:R-:W2:Y:S01]  /*4440*/  LDL R252, [R1+0x748] ;  /* 0x0007480001fc7983 */ /* 0x000ea20000100800 */
[----:B------:R-:W-:-:S03]  /*4450*/  IMAD.HI.U32 R15, R84, R29, RZ ;  /* 0x0000001d540f7227 */ /* 0x000fc600078e00ff */
[----:B------:R-:W2:Y:S01]  /*4460*/  LDL R201, [R1+0x744] ;  /* 0x0007440001c97983 */ /* 0x000ea20000100800 */
[----:B------:R-:W-:Y:S02]  /*4470*/  IMAD R28, R78, R13, R17 ;  /* 0x0000000d4e1c7224 */ /* 0x000fe400078e0211 */
[----:B------:R-:W-:-:S04]  /*4480*/  IMAD.HI.U32 R13, R84, R19, RZ ;  /* 0x00000013540d7227 */ /* 0x000fc800078e00ff */
[--C-:B------:R-:W-:Y:S01]  /*4490*/  @!P4 IMAD.IADD R136, R136, 0x1, -R78.reuse ;  /* 0x000000018888c824 */ /* 0x100fe200078e0a4e */
[C---:B------:R-:W-:Y:S01]  /*44a0*/  ISETP.GT.U32.AND P4, PT, R78.reuse, R133, PT ;  /* 0x000000854e00720c */ /* 0x040fe20003f84070 */
[C---:B------:R-:W-:Y:S02]  /*44b0*/  IMAD R31, R78.reuse, R16, R31 ;  /* 0x000000104e1f7224 */ /* 0x040fe400078e021f */
[----:B------:R-:W-:Y:S02]  /*44c0*/  IMAD.MOV R15, RZ, RZ, -R15 ;  /* 0x000000ffff0f7224 */ /* 0x000fe400078e0a0f */
[----:B------:R-:W-:Y:S02]  /*44d0*/  IMAD.MOV R13, RZ, RZ, -R13 ;  /* 0x000000ffff0d7224 */ /* 0x000fe400078e0a0d */
[----:B------:R-:W-:Y:S02]  /*44e0*/  IMAD R29, R78, R15, R29 ;  /* 0x0000000f4e1d7224 */ /* 0x000fe400078e021d */
[--C-:B------:R-:W-:Y:S01]  /*44f0*/  @!P6 IMAD.IADD R140, R140, 0x1, -R78.reuse ;  /* 0x000000018c8ce824 */ /* 0x100fe200078e0a4e */
[C---:B------:R-:W-:Y:S01]  /*4500*/  ISETP.GT.U32.AND P6, PT, R78.reuse, R134, PT ;  /* 0x000000864e00720c */ /* 0x040fe20003fc4070 */
[--C-:B------:R-:W-:Y:S01]  /*4510*/  @!P0 IMAD.IADD R135, R135, 0x1, -R78.reuse ;  /* 0x0000000187878824 */ /* 0x100fe200078e0a4e */
[C---:B------:R-:W-:Y:S01]  /*4520*/  ISETP.GT.U32.AND P0, PT, R78.reuse, R132, PT ;  /* 0x000000844e00720c */ /* 0x040fe20003f04070 */
[--C-:B------:R-:W-:Y:S01]  /*4530*/  @!P2 IMAD.IADD R35, R35, 0x1, -R78.reuse ;  /* 0x000000012323a824 */ /* 0x100fe200078e0a4e */
[----:B------:R-:W-:Y:S01]  /*4540*/  ISETP.GT.U32.AND P2, PT, R78, R31, PT ;  /* 0x0000001f4e00720c */ /* 0x000fe20003f44070 */
[----:B------:R-:W-:Y:S01]  /*4550*/  @!P5 IMAD.IADD R32, R32, 0x1, -R78 ;  /* 0x000000012020d824 */ /* 0x000fe200078e0a4e */
[----:B------:R-:W-:Y:S01]  /*4560*/  ISETP.GT.U32.AND P5, PT, R78, R28, PT ;  /* 0x0000001c4e00720c */ /* 0x000fe20003fa4070 */
[----:B------:R-:W-:-:S02]  /*4570*/  IMAD.MOV.U32 R17, RZ, RZ, R14 ;  /* 0x000000ffff117224 */ /* 0x000fc400078e000e */
[----:B------:R-:W-:-:S04]  /*4580*/  IMAD.HI.U32 R14, R84, R129, RZ ;  /* 0x00000081540e7227 */ /* 0x000fc800078e00ff */
[----:B------:R-:W-:Y:S02]  /*4590*/  IMAD R130, R78, R13, R19 ;  /* 0x0000000d4e827224 */ /* 0x000fe400078e0213 */
[----:B------:R-:W-:Y:S01]  /*45a0*/  IMAD.MOV.U32 R19, RZ, RZ, R18 ;  /* 0x000000ffff137224 */ /* 0x000fe200078e0012 */
[----:B------:R-:W-:Y:S01]  /*45b0*/  IABS R18, R176 ;  /* 0x000000b000127213 */ /* 0x000fe20000000000 */
[--C-:B------:R-:W-:Y:S01]  /*45c0*/  @!P1 IMAD.IADD R30, R30, 0x1, -R78.reuse ;  /* 0x000000011e1e9824 */ /* 0x100fe200078e0a4e */
[C---:B------:R-:W-:Y:S01]  /*45d0*/  ISETP.GT.U32.AND P1, PT, R78.reuse, R29, PT ;  /* 0x0000001d4e00720c */ /* 0x040fe20003f24070 */
[----:B------:R-:W-:Y:S01]  /*45e0*/  @!P3 IMAD.IADD R37, R37, 0x1, -R78 ;  /* 0x000000012525b824 */ /* 0x000fe200078e0a4e */
[----:B------:R-:W-:Y:S01]  /*45f0*/  ISETP.GT.U32.AND P3, PT, R78, R33, PT ;  /* 0x000000214e00720c */ /* 0x000fe20003f64070 */
[----:B------:R-:W-:Y:S02]  /*4600*/  IMAD.MOV R14, RZ, RZ, -R14 ;  /* 0x000000ffff0e7224 */ /* 0x000fe400078e0a0e */
[----:B------:R-:W-:-:S04]  /*4610*/  IMAD.HI.U32 R16, R84, R17, RZ ;  /* 0x0000001154107227 */ /* 0x000fc800078e00ff */
[----:B------:R-:W-:-:S04]  /*4620*/  IMAD.HI.U32 R13, R84, R19, RZ ;  /* 0x00000013540d7227 */ /* 0x000fc800078e00ff */
[----:B------:R-:W-:Y:S01]  /*4630*/  @!P4 IMAD.IADD R133, R133, 0x1, -R78 ;  /* 0x000000018585c824 */ /* 0x000fe200078e0a4e */
[C---:B------:R-:W-:Y:S01]  /*4640*/  ISETP.GT.U32.AND P4, PT, R78.reuse, R130, PT ;  /* 0x000000824e00720c */ /* 0x040fe20003f84070 */
[----:B------:R-:W-:Y:S01]  /*4650*/  IMAD R129, R78, R14, R129 ;  /* 0x0000000e4e817224 */ /* 0x000fe200078e0281 */
[----:B------:R-:W-:Y:S01]  /*4660*/  IABS R14, R182 ;  /* 0x000000b6000e7213 */ /* 0x000fe20000000000 */
[----:B------:R-:W-:Y:S02]  /*4670*/  IMAD.MOV R16, RZ, RZ, -R16 ;  /* 0x000000ffff107224 */ /* 0x000fe400078e0a10 */
[----:B------:R-:W-:Y:S02]  /*4680*/  IMAD.MOV R13, RZ, RZ, -R13 ;  /* 0x000000ffff0d7224 */ /* 0x000fe400078e0a0d */
[--C-:B------:R-:W-:Y:S01]  /*4690*/  @!P6 IMAD.IADD R134, R134, 0x1, -R78.reuse ;  /* 0x000000018686e824 */ /* 0x100fe200078e0a4e */
[----:B------:R-:W-:Y:S01]  /*46a0*/  ISETP.GT.U32.AND P6, PT, R78, R131, PT ;  /* 0x000000834e00720c */ /* 0x000fe20003fc4070 */
[----:B------:R-:W-:-:S02]  /*46b0*/  @!P0 IMAD.IADD R132, R132, 0x1, -R78 ;  /* 0x0000000184848824 */ /* 0x000fc400078e0a4e */
[--C-:B------:R-:W-:Y:S01]  /*46c0*/  @!P2 IMAD.IADD R31, R31, 0x1, -R78.reuse ;  /* 0x000000011f1fa824 */ /* 0x100fe200078e0a4e */
[----:B------:R-:W-:Y:S01]  /*46d0*/  ISETP.GT.U32.AND P2, PT, R78, R32, PT ;  /* 0x000000204e00720c */ /* 0x000fe20003f44070 */
[----:B------:R-:W-:Y:S01]  /*46e0*/  @!P5 IMAD.IADD R28, R28, 0x1, -R78 ;  /* 0x000000011c1cd824 */ /* 0x000fe200078e0a4e */
[C---:B------:R-:W-:Y:S01]  /*46f0*/  ISETP.GT.U32.AND P5, PT, R78.reuse, R133, PT ;  /* 0x000000854e00720c */ /* 0x040fe20003fa4070 */
[C---:B------:R-:W-:Y:S01]  /*4700*/  IMAD R26, R78.reuse, R16, R17 ;  /* 0x000000104e1a7224 */ /* 0x040fe200078e0211 */
[----:B------:R-:W-:Y:S01]  /*4710*/  IABS R17, R184 ;  /* 0x000000b800117213 */ /* 0x000fe20000000000 */
[C---:B------:R-:W-:Y:S02]  /*4720*/  IMAD R128, R78.reuse, R13, R19 ;  /* 0x0000000d4e807224 */ /* 0x040fe400078e0213 */
[----:B------:R-:W-:Y:S01]  /*4730*/  IMAD.MOV.U32 R19, RZ, RZ, R14 ;  /* 0x000000ffff137224 */ /* 0x000fe200078e000e */
[C---:B------:R-:W-:Y:S01]  /*4740*/  ISETP.GT.U32.AND P0, PT, R78.reuse, R26, PT ;  /* 0x0000001a4e00720c */ /* 0x040fe20003f04070 */
[----:B------:R-:W-:Y:S01]  /*4750*/  @!P1 IMAD.IADD R29, R29, 0x1, -R78 ;  /* 0x000000011d1d9824 */ /* 0x000fe200078e0a4e */
[----:B------:R-:W-:Y:S01]  /*4760*/  ISETP.GT.U32.AND P1, PT, R78, R132, PT ;  /* 0x000000844e00720c */ /* 0x000fe20003f24070 */
[----:B------:R-:W-:-:S04]  /*4770*/  IMAD.HI.U32 R13, R84, R127, RZ ;  /* 0x0000007f540d7227 */ /* 0x000fc800078e00ff */
[----:B------:R-:W-:Y:S01]  /*4780*/  @!P3 IMAD.IADD R33, R33, 0x1, -R78 ;  /* 0x000000012121b824 */ /* 0x000fe200078e0a4e */
[----:B------:R-:W-:Y:S01]  /*4790*/  ISETP.GT.U32.AND P3, PT, R78, R129, PT ;  /* 0x000000814e00720c */ /* 0x000fe20003f64070 */
[----:B------:R-:W-:-:S04]  /*47a0*/  IMAD.HI.U32 R16, R84, R19, RZ ;  /* 0x0000001354107227 */ /* 0x000fc800078e00ff */
[----:B------:R-:W-:-:S04]  /*47b0*/  IMAD.HI.U32 R14, R84, R17, RZ ;  /* 0x00000011540e7227 */ /* 0x000fc800078e00ff */
[----:B------:R-:W-:Y:S02]  /*47c0*/  IMAD.MOV R13, RZ, RZ, -R13 ;  /* 0x000000ffff0d7224 */ /* 0x000fe400078e0a0d */
[----:B------:R-:W-:Y:S01]  /*47d0*/  @!P4 IMAD.IADD R130, R130, 0x1, -R78 ;  /* 0x000000018282c824 */ /* 0x000fe200078e0a4e */
[----:B------:R-:W-:Y:S01]  /*47e0*/  ISETP.GT.U32.AND P4, PT, R78, R33, PT ;  /* 0x000000214e00720c */ /* 0x000fe20003f84070 */
[----:B------:R-:W-:Y:S02]  /*47f0*/  IMAD.MOV R16, RZ, RZ, -R16 ;  /* 0x000000ffff107224 */ /* 0x000fe400078e0a10 */
[----:B------:R-:W-:-:S04]  /*4800*/  IMAD.HI.U32 R15, R84, R27, RZ ;  /* 0x0000001b540f7227 */ /* 0x000fc800078e00ff */
[----:B------:R-:W-:Y:S02]  /*4810*/  IMAD.MOV R14, RZ, RZ, -R14 ;  /* 0x000000ffff0e7224 */ /* 0x000fe400078e0a0e */
[C---:B------:R-:W-:Y:S02]  /*4820*/  IMAD R127, R78.reuse, R13, R127 ;  /* 0x0000000d4e7f7224 */ /* 0x040fe400078e027f */
[----:B------:R-:W-:Y:S01]  /*4830*/  IMAD R24, R78, R16, R19 ;  /* 0x000000104e187224 */ /* 0x000fe200078e0213 */
[----:B------:R-:W-:Y:S01]  /*4840*/  IABS R19, R178 ;  /* 0x000000b200137213 */ /* 0x000fe20000000000 */
[----:B------:R-:W-:-:S04]  /*4850*/  IMAD.HI.U32 R13, R84, R125, RZ ;  /* 0x0000007d540d7227 */ /* 0x000fc800078e00ff */
[--C-:B------:R-:W-:Y:S01]  /*4860*/  @!P6 IMAD.IADD R131, R131, 0x1, -R78.reuse ;  /* 0x000000018383e824 */ /* 0x100fe200078e0a4e */
[----:B------:R-:W-:Y:S01]  /*4870*/  ISETP.GT.U32.AND P6, PT, R78, R35, PT ;  /* 0x000000234e00720c */ /* 0x000fe20003fc4070 */
[--C-:B------:R-:W-:Y:S01]  /*4880*/  @!P2 IMAD.IADD R32, R32, 0x1, -R78.reuse ;  /* 0x000000012020a824 */ /* 0x100fe200078e0a4e */
[C---:B------:R-:W-:Y:S01]  /*4890*/  ISETP.GT.U32.AND P2, PT, R78.reuse, R31, PT ;  /* 0x0000001f4e00720c */ /* 0x040fe20003f44070 */
[----:B------:R-:W-:Y:S01]  /*48a0*/  @!P5 IMAD.IADD R133, R133, 0x1, -R78 ;  /* 0x000000018585d824 */ /* 0x000fe200078e0a4e */
[C---:B------:R-:W-:Y:S01]  /*48b0*/  ISETP.GT.U32.AND P5, PT, R78.reuse, R28, PT ;  /* 0x0000001c4e00720c */ /* 0x040fe20003fa4070 */
[----:B------:R-:W-:Y:S02]  /*48c0*/  IMAD.MOV R15, RZ, RZ, -R15 ;  /* 0x000000ffff0f7224 */ /* 0x000fe400078e0a0f */
[----:B------:R-:W-:Y:S01]  /*48d0*/  IMAD R126, R78, R14, R17 ;  /* 0x0000000e4e7e7224 */ /* 0x000fe200078e0211 */
[----:B------:R-:W-:Y:S01]  /*48e0*/  IABS R17, R180 ;  /* 0x000000b400117213 */ /* 0x000fe20000000000 */
[----:B------:R-:W-:-:S02]  /*48f0*/  IMAD.MOV R13, RZ, RZ, -R13 ;  /* 0x000000ffff0d7224 */ /* 0x000fc400078e0a0d */
[--C-:B------:R-:W-:Y:S01]  /*4900*/  @!P1 IMAD.IADD R132, R132, 0x1, -R78.reuse ;  /* 0x0000000184849824 */ /* 0x100fe200078e0a4e */
[C---:B------:R-:W-:Y:S01]  /*4910*/  ISETP.GT.U32.AND P1, PT, R78.reuse, R29, PT ;  /* 0x0000001d4e00720c */ /* 0x040fe20003f24070 */
[C---:B------:R-:W-:Y:S02]  /*4920*/  IMAD R27, R78.reuse, R15, R27 ;  /* 0x0000000f4e1b7224 */ /* 0x040fe400078e021b */
[--C-:B------:R-:W-:Y:S01]  /*4930*/  @!P3 IMAD.IADD R129, R129, 0x1, -R78.reuse ;  /* 0x000000018181b824 */ /* 0x100fe200078e0a4e */
[----:B------:R-:W-:Y:S01]  /*4940*/  ISETP.GT.U32.AND P3, PT, R78, R30, PT ;  /* 0x0000001e4e00720c */ /* 0x000fe20003f64070 */
[----:B------:R-:W-:Y:S01]  /*4950*/  @!P0 IMAD.IADD R26, R26, 0x1, -R78 ;  /* 0x000000011a1a8824 */ /* 0x000fe200078e0a4e */
[----:B------:R-:W-:Y:S01]  /*4960*/  ISETP.GT.U32.AND P0, PT, R78, R131, PT ;  /* 0x000000834e00720c */ /* 0x000fe20003f04070 */
[----:B------:R-:W-:-:S04]  /*4970*/  IMAD.HI.U32 R15, R84, R19, RZ ;  /* 0x00000013540f7227 */ /* 0x000fc800078e00ff */
[----:B------:R-:W-:Y:S02]  /*4980*/  IMAD R125, R78, R13, R125 ;  /* 0x0000000d4e7d7224 */ /* 0x000fe400078e027d */
[----:B------:R-:W-:-:S04]  /*4990*/  IMAD.HI.U32 R13, R84, R17, RZ ;  /* 0x00000011540d7227 */ /* 0x000fc800078e00ff */
[----:B------:R-:W-:Y:S01]  /*49a0*/  @!P4 IMAD.IADD R33, R33, 0x1, -R78 ;  /* 0x000000012121c824 */ /* 0x000fe200078e0a4e */
[----:B------:R-:W-:Y:S01]  /*49b0*/  ISETP.GT.U32.AND P4, PT, R78, R130, PT ;  /* 0x000000824e00720c */ /* 0x000fe20003f84070 */
[----:B------:R-:W-:Y:S02]  /*49c0*/  IMAD.MOV R15, RZ, RZ, -R15 ;  /* 0x000000ffff0f7224 */ /* 0x000fe400078e0a0f */
[----:B------:R-:W-:-:S04]  /*49d0*/  IMAD.HI.U32 R14, R84, R25, RZ ;  /* 0x00000019540e7227 */ /* 0x000fc800078e00ff */
[----:B------:R-:W-:Y:S02]  /*49e0*/  IMAD.MOV R13, RZ, RZ, -R13 ;  /* 0x000000ffff0d7224 */ /* 0x000fe400078e0a0d */
        /* <DEDUP_REMOVED lines=8> */
[----:B------:R-:W-:-:S02]  /*4a70*/  IMAD.MOV R14, RZ, RZ, -R14 ;  /* 0x000000ffff0e7224 */ /* 0x000fc400078e0a0e */
[----:B------:R-:W-:-:S04]  /*4a80*/  IMAD.HI.U32 R16, R84, R123, RZ ;  /* 0x0000007b54107227 */ /* 0x000fc800078e00ff */
[C---:B------:R-:W-:Y:S02]  /*4a90*/  IMAD R124, R78.reuse, R13, R17 ;  /* 0x0000000d4e7c7224 */ /* 0x040fe400078e0211 */
[----:B------:R-:W-:Y:S02]  /*4aa0*/  IMAD.MOV.U32 R17, RZ, RZ, R18 ;  /* 0x000000ffff117224 */ /* 0x000fe400078e0012 */
[--C-:B------:R-:W-:Y:S01]  /*4ab0*/  @!P1 IMAD.IADD R29, R29, 0x1, -R78.reuse ;  /* 0x000000011d1d9824 */ /* 0x100fe200078e0a4e */
[C---:B------:R-:W-:Y:S01]  /*4ac0*/  ISETP.GT.U32.AND P1, PT, R78.reuse, R125, PT ;  /* 0x0000007d4e00720c */ /* 0x040fe20003f24070 */
[----:B------:R-:W-:Y:S02]  /*4ad0*/  IMAD R25, R78, R14, R25 ;  /* 0x0000000e4e197224 */ /* 0x000fe400078e0219 */
[--C-:B------:R-:W-:Y:S01]  /*4ae0*/  @!P3 IMAD.IADD R30, R30, 0x1, -R78.reuse ;  /* 0x000000011e1eb824 */ /* 0x100fe200078e0a4e */
[C---:B------:R-:W-:Y:S01]  /*4af0*/  ISETP.GT.U32.AND P3, PT, R78.reuse, R129, PT ;  /* 0x000000814e00720c */ /* 0x040fe20003f64070 */
[----:B------:R-:W-:Y:S01]  /*4b00*/  @!P0 IMAD.IADD R131, R131, 0x1, -R78 ;  /* 0x0000000183838824 */ /* 0x000fe200078e0a4e */
[----:B------:R-:W-:Y:S01]  /*4b10*/  ISETP.GT.U32.AND P0, PT, R78, R128, PT ;  /* 0x000000804e00720c */ /* 0x000fe20003f04070 */
[----:B------:R-:W-:-:S02]  /*4b20*/  IMAD.MOV R16, RZ, RZ, -R16 ;  /* 0x000000ffff107224 */ /* 0x000fc400078e0a10 */
[----:B------:R-:W-:-:S04]  /*4b30*/  IMAD.HI.U32 R14, R84, R19, RZ ;  /* 0x00000013540e7227 */ /* 0x000fc800078e00ff */
[----:B------:R-:W-:-:S04]  /*4b40*/  IMAD.HI.U32 R13, R84, R17, RZ ;  /* 0x00000011540d7227 */ /* 0x000fc800078e00ff */
[----:B------:R-:W-:Y:S01]  /*4b50*/  @!P4 IMAD.IADD R130, R130, 0x1, -R78 ;  /* 0x000000018282c824 */ /* 0x000fe200078e0a4e */
[C---:B------:R-:W-:Y:S01]  /*4b60*/  ISETP.GT.U32.AND P4, PT, R78.reuse, R27, PT ;  /* 0x0000001b4e00720c */ /* 0x040fe20003f84070 */
[C---:B------:R-:W-:Y:S02]  /*4b70*/  IMAD R123, R78.reuse, R16, R123 ;  /* 0x000000104e7b7224 */ /* 0x040fe400078e027b */
[----:B------:R-:W-:Y:S02]  /*4b80*/  IMAD.MOV R14, RZ, RZ, -R14 ;  /* 0x000000ffff0e7224 */ /* 0x000fe400078e0a0e */
[----:B------:R-:W-:Y:S02]  /*4b90*/  IMAD.MOV R13, RZ, RZ, -R13 ;  /* 0x000000ffff0d7224 */ /* 0x000fe400078e0a0d */
[----:B------:R-:W-:Y:S01]  /*4ba0*/  IMAD R20, R78, R14, R19 ;  /* 0x0000000e4e147224 */ /* 0x000fe200078e0213 */
[----:B------:R-:W-:Y:S01]  /*4bb0*/  IABS R14, R170 ;  /* 0x000000aa000e7213 */ /* 0x000fe20000000000 */
[--C-:B------:R-:W-:Y:S01]  /*4bc0*/  @!P6 IMAD.IADD R26, R26, 0x1, -R78.reuse ;  /* 0x000000011a1ae824 */ /* 0x100fe200078e0a4e */
[C---:B------:R-:W-:Y:S01]  /*4bd0*/  ISETP.GT.U32.AND P6, PT, R78.reuse, R124, PT ;  /* 0x0000007c4e00720c */ /* 0x040fe20003fc4070 */
[--C-:B------:R-:W-:Y:S01]  /*4be0*/  @!P2 IMAD.IADD R127, R127, 0x1, -R78.reuse ;  /* 0x000000017f7fa824 */ /* 0x100fe200078e0a4e */
[----:B------:R-:W-:Y:S01]  /*4bf0*/  ISETP.GT.U32.AND P2, PT, R78, R22, PT ;  /* 0x000000164e00720c */ /* 0x000fe20003f44070 */
[----:B------:R-:W-:Y:S01]  /*4c00*/  @!P5 IMAD.IADD R126, R126, 0x1, -R78 ;  /* 0x000000017e7ed824 */ /* 0x000fe200078e0a4e */
[C---:B------:R-:W-:Y:S01]  /*4c10*/  ISETP.GT.U32.AND P5, PT, R78.reuse, R123, PT ;  /* 0x0000007b4e00720c */ /* 0x040fe20003fa4070 */
[----:B------:R-:W-:Y:S01]  /*4c20*/  IMAD R122, R78, R13, R17 ;  /* 0x0000000d4e7a7224 */ /* 0x000fe200078e0211 */
[----:B------:R-:W-:Y:S01]  /*4c30*/  IABS R17, R171 ;  /* 0x000000ab00117213 */ /* 0x000fe20000000000 */
[----:B------:R-:W-:Y:S01]  /*4c40*/  IMAD.HI.U32 R13, R84, R23, RZ ;  /* 0x00000017540d7227 */ /* 0x000fe200078e00ff */
[----:B------:R-:W-:-:S03]  /*4c50*/  IABS R19, R168 ;  /* 0x000000a800137213 */ /* 0x000fc60000000000 */
[--C-:B------:R-:W-:Y:S01]  /*4c60*/  @!P1 IMAD.IADD R125, R125, 0x1, -R78.reuse ;  /* 0x000000017d7d9824 */ /* 0x100fe200078e0a4e */
[C---:B------:R-:W-:Y:S01]  /*4c70*/  ISETP.GT.U32.AND P1, PT, R78.reuse, R20, PT ;  /* 0x000000144e00720c */ /* 0x040fe20003f24070 */
[--C-:B------:R-:W-:Y:S01]  /*4c80*/  @!P3 IMAD.IADD R129, R129, 0x1, -R78.reuse ;  /* 0x000000018181b824 */ /* 0x100fe200078e0a4e */
[----:B------:R-:W-:Y:S01]  /*4c90*/  ISETP.GT.U32.AND P3, PT, R78, R24, PT ;  /* 0x000000184e00720c */ /* 0x000fe20003f64070 */
[--C-:B------:R-:W-:Y:S01]  /*4ca0*/  @!P0 IMAD.IADD R128, R128, 0x1, -R78.reuse ;  /* 0x0000000180808824 */ /* 0x100fe200078e0a4e */
[C---:B------:R-:W-:Y:S01]  /*4cb0*/  ISETP.GT.U32.AND P0, PT, R78.reuse, R25, PT ;  /* 0x000000194e00720c */ /* 0x040fe20003f04070 */
[----:B------:R-:W-:Y:S02]  /*4cc0*/  IMAD.MOV R13, RZ, RZ, -R13 ;  /* 0x000000ffff0d7224 */ /* 0x000fe400078e0a0d */
[----:B------:R-:W-:Y:S01]  /*4cd0*/  @!P4 IMAD.IADD R27, R27, 0x1, -R78 ;  /* 0x000000011b1bc824 */ /* 0x000fe200078e0a4e */
[C---:B------:R-:W-:Y:S01]  /*4ce0*/  ISETP.GT.U32.AND P4, PT, R78.reuse, R122, PT ;  /* 0x0000007a4e00720c */ /* 0x040fe20003f84070 */
[----:B------:R-:W-:-:S02]  /*4cf0*/  IMAD R23, R78, R13, R23 ;  /* 0x0000000d4e177224 */ /* 0x000fc400078e0217 */
[----:B------:R-:W-:-:S04]  /*4d00*/  IMAD.HI.U32 R13, R84, R17, RZ ;  /* 0x00000011540d7227 */ /* 0x000fc800078e00ff */
[--C-:B------:R-:W-:Y:S01]  /*4d10*/  @!P6 IMAD.IADD R124, R124, 0x1, -R78.reuse ;  /* 0x000000017c7ce824 */ /* 0x100fe200078e0a4e */
[----:B------:R-:W-:Y:S01]  /*4d20*/  ISETP.GT.U32.AND P6, PT, R78, R128, PT ;  /* 0x000000804e00720c */ /* 0x000fe20003fc4070 */
[--C-:B------:R-:W-:Y:S01]  /*4d30*/  @!P2 IMAD.IADD R22, R22, 0x1, -R78.reuse ;  /* 0x000000011616a824 */ /* 0x100fe200078e0a4e */
[C---:B------:R-:W-:Y:S01]  /*4d40*/  ISETP.GT.U32.AND P2, PT, R78.reuse, R126, PT ;  /* 0x0000007e4e00720c */ /* 0x040fe20003f44070 */
[----:B------:R-:W-:Y:S01]  /*4d50*/  @!P5 IMAD.IADD R123, R123, 0x1, -R78 ;  /* 0x000000017b7bd824 */ /* 0x000fe200078e0a4e */
[----:B------:R-:W-:Y:S01]  /*4d60*/  ISETP.GT.U32.AND P5, PT, R78, R27, PT ;  /* 0x0000001b4e00720c */ /* 0x000fe20003fa4070 */
[----:B------:R-:W-:Y:S02]  /*4d70*/  IMAD.MOV R18, RZ, RZ, -R13 ;  /* 0x000000ffff127224 */ /* 0x000fe400078e0a0d */
[----:B------:R-:W-:Y:S02]  /*4d80*/  IMAD.MOV.U32 R13, RZ, RZ, R14 ;  /* 0x000000ffff0d7224 */ /* 0x000fe400078e000e */
[--C-:B------:R-:W-:Y:S01]  /*4d90*/  @!P1 IMAD.IADD R20, R20, 0x1, -R78.reuse ;  /* 0x0000000114149824 */ /* 0x100fe200078e0a4e */
[----:B------:R-:W-:Y:S01]  /*4da0*/  ISETP.GT.U32.AND P1, PT, R78, R124, PT ;  /* 0x0000007c4e00720c */ /* 0x000fe20003f24070 */
[--C-:B------:R-:W-:Y:S01]  /*4db0*/  @!P3 IMAD.IADD R24, R24, 0x1, -R78.reuse ;  /* 0x000000011818b824 */ /* 0x100fe200078e0a4e */
[C---:B------:R-:W-:Y:S01]  /*4dc0*/  ISETP.GT.U32.AND P3, PT, R78.reuse, R23, PT ;  /* 0x000000174e00720c */ /* 0x040fe20003f64070 */
[----:B------:R-:W-:Y:S01]  /*4dd0*/  @!P0 IMAD.IADD R25, R25, 0x1, -R78 ;  /* 0x0000000119198824 */ /* 0x000fe200078e0a4e */
[----:B------:R-:W-:Y:S01]  /*4de0*/  ISETP.GT.U32.AND P0, PT, R78, R127, PT ;  /* 0x0000007f4e00720c */ /* 0x000fe20003f04070 */
[----:B------:R-:W-:-:S04]  /*4df0*/  IMAD.HI.U32 R15, R84, R121, RZ ;  /* 0x00000079540f7227 */ /* 0x000fc800078e00ff */
[----:B------:R-:W-:-:S04]  /*4e00*/  IMAD.HI.U32 R16, R84, R21, RZ ;  /* 0x0000001554107227 */ /* 0x000fc800078e00ff */
[----:B------:R-:W-:-:S04]  /*4e10*/  IMAD.HI.U32 R14, R84, R13, RZ ;  /* 0x0000000d540e7227 */ /* 0x000fc800078e00ff */
[----:B------:R-:W-:Y:S01]  /*4e20*/  @!P4 IMAD.IADD R122, R122, 0x1, -R78 ;  /* 0x000000017a7ac824 */ /* 0x000fe200078e0a4e */
[C---:B------:R-:W-:Y:S01]  /*4e30*/  ISETP.GT.U32.AND P4, PT, R78.reuse, R24, PT ;  /* 0x000000184e00720c */ /* 0x040fe20003f84070 */
[----:B------:R-:W-:Y:S02]  /*4e40*/  IMAD.MOV R15, RZ, RZ, -R15 ;  /* 0x000000ffff0f7224 */ /* 0x000fe400078e0a0f */
[----:B------:R-:W-:Y:S02]  /*4e50*/  IMAD.MOV R16, RZ, RZ, -R16 ;  /* 0x000000ffff107224 */ /* 0x000fe400078e0a10 */
[----:B------:R-:W-:Y:S02]  /*4e60*/  IMAD.MOV R14, RZ, RZ, -R14 ;  /* 0x000000ffff0e7224 */ /* 0x000fe400078e0a0e */
[C---:B------:R-:W-:Y:S02]  /*4e70*/  IMAD R121, R78.reuse, R15, R121 ;  /* 0x0000000f4e797224 */ /* 0x040fe400078e0279 */
[----:B------:R-:W-:-:S02]  /*4e80*/  IMAD R21, R78, R16, R21 ;  /* 0x000000104e157224 */ /* 0x000fc400078e0215 */
[--C-:B------:R-:W-:Y:S01]  /*4e90*/  @!P2 IMAD.IADD R126, R126, 0x1, -R78.reuse ;  /* 0x000000017e7ea824 */ /* 0x100fe200078e0a4e */
[C---:B------:R-:W-:Y:S01]  /*4ea0*/  ISETP.GT.U32.AND P2, PT, R78.reuse, R22, PT ;  /* 0x000000164e00720c */ /* 0x040fe20003f44070 */
[----:B------:R-:W-:Y:S01]  /*4eb0*/  @!P5 IMAD.IADD R27, R27, 0x1, -R78 ;  /* 0x000000011b1bd824 */ /* 0x000fe200078e0a4e */
[----:B------:R-:W-:Y:S01]  /*4ec0*/  ISETP.GT.U32.AND P5, PT, R78, R123, PT ;  /* 0x0000007b4e00720c */ /* 0x000fe20003fa4070 */
[----:B------:R-:W-:-:S04]  /*4ed0*/  IMAD.HI.U32 R16, R84, R19, RZ ;  /* 0x0000001354107227 */ /* 0x000fc800078e00ff */
[----:B------:R-:W-:Y:S02]  /*4ee0*/  IMAD R120, R78, R14, R13 ;  /* 0x0000000e4e787224 */ /* 0x000fe400078e020d */
[----:B------:R-:W-:Y:S02]  /*4ef0*/  IMAD.MOV.U32 R13, RZ, RZ, R76 ;  /* 0x000000ffff0d7224 */ /* 0x000fe400078e004c */
[----:B------:R-:W-:Y:S01]  /*4f00*/  @!P1 IMAD.IADD R124, R124, 0x1, -R78 ;  /* 0x000000017c7c9824 */ /* 0x000fe200078e0a4e */
[C---:B------:R-:W-:Y:S01]  /*4f10*/  ISETP.GT.U32.AND P1, PT, R78.reuse, R121, PT ;  /* 0x000000794e00720c */ /* 0x040fe20003f24070 */
[----:B------:R-:W-:Y:S02]  /*4f20*/  IMAD.MOV R16, RZ, RZ, -R16 ;  /* 0x000000ffff107224 */ /* 0x000fe400078e0a10 */
[--C-:B------:R-:W-:Y:S01]  /*4f30*/  @!P3 IMAD.IADD R23, R23, 0x1, -R78.reuse ;  /* 0x000000011717b824 */ /* 0x100fe200078e0a4e */
[C---:B------:R-:W-:Y:S01]  /*4f40*/  ISETP.GT.U32.AND P3, PT, R78.reuse, R125, PT ;  /* 0x0000007d4e00720c */ /* 0x040fe20003f64070 */
[----:B------:R-:W-:Y:S01]  /*4f50*/  @!P0 IMAD.IADD R127, R127, 0x1, -R78 ;  /* 0x000000017f7f8824 */ /* 0x000fe200078e0a4e */
[C---:B------:R-:W-:Y:S01]  /*4f60*/  ISETP.GT.U32.AND P0, PT, R78.reuse, R25, PT ;  /* 0x000000194e00720c */ /* 0x040fe20003f04070 */
[----:B------:R-:W-:-:S02]  /*4f70*/  IMAD R18, R78, R18, R17 ;  /* 0x000000124e127224 */ /* 0x000fc400078e0211 */
[----:B------:R-:W-:-:S04]  /*4f80*/  IMAD.HI.U32 R14, R84, R13, RZ ;  /* 0x0000000d540e7227 */ /* 0x000fc800078e00ff */
[----:B------:R-:W-:-:S04]  /*4f90*/  IMAD.HI.U32 R17, R84, R75, RZ ;  /* 0x0000004b54117227 */ /* 0x000fc800078e00ff */
[----:B------:R-:W-:Y:S02]  /*4fa0*/  IMAD R118, R78, R16, R19 ;  /* 0x000000104e767224 */ /* 0x000fe400078e0213 */
[----:B------:R-:W-:Y:S01]  /*4fb0*/  @!P4 IMAD.IADD R24, R24, 0x1, -R78 ;  /* 0x000000011818c824 */ /* 0x000fe200078e0a4e */
[C---:B------:R-:W-:Y:S01]  /*4fc0*/  ISETP.GT.U32.AND P4, PT, R78.reuse, R23, PT ;  /* 0x000000174e00720c */ /* 0x040fe20003f84070 */
[----:B------:R-:W-:Y:S01]  /*4fd0*/  IMAD.MOV R16, RZ, RZ, -R14 ;  /* 0x000000ffff107224 */ /* 0x000fe200078e0a0e */
[----:B------:R-:W-:Y:S01]  /*4fe0*/  IABS R14, R100 ;  /* 0x00000064000e7213 */ /* 0x000fe20000000000 */
[----:B------:R-:W-:Y:S02]  /*4ff0*/  IMAD.MOV R17, RZ, RZ, -R17 ;  /* 0x000000ffff117224 */ /* 0x000fe400078e0a11 */
[----:B------:R-:W-:Y:S02]  /*5000*/  IMAD R16, R78, R16, R13 ;  /* 0x000000104e107224 */ /* 0x000fe400078e020d */
[--C-:B------:R-:W-:Y:S01]  /*5010*/  @!P2 IMAD.IADD R22, R22, 0x1, -R78.reuse ;  /* 0x000000011616a824 */ /* 0x100fe200078e0a4e */
[C---:B------:R-:W-:Y:S01]  /*5020*/  ISETP.GT.U32.AND P2, PT, R78.reuse, R18, PT ;  /* 0x000000124e00720c */ /* 0x040fe20003f44070 */
[----:B------:R-:W-:Y:S01]  /*5030*/  @!P5 IMAD.IADD R123, R123, 0x1, -R78 ;  /* 0x000000017b7bd824 */ /* 0x000fe200078e0a4e */
[C---:B------:R-:W-:Y:S01]  /*5040*/  ISETP.GT.U32.AND P5, PT, R78.reuse, R120, PT ;  /* 0x000000784e00720c */ /* 0x040fe20003fa4070 */
[----:B------:R-:W-:Y:S01]  /*5050*/  IMAD R19, R78, R17, R75 ;  /* 0x000000114e137224 */ /* 0x000fe200078e024b */
[----:B------:R-:W-:Y:S01]  /*5060*/  IABS R17, R101 ;  /* 0x0000006500117213 */ /* 0x000fe20000000000 */
[----:B------:R-:W-:-:S04]  /*5070*/  IMAD.HI.U32 R75, R84, R116, RZ ;  /* 0x00000074544b7227 */ /* 0x000fc800078e00ff */
[--C-:B------:R-:W-:Y:S01]  /*5080*/  @!P1 IMAD.IADD R121, R121, 0x1, -R78.reuse ;  /* 0x0000000179799824 */ /* 0x100fe200078e0a4e */
[C---:B------:R-:W-:Y:S01]  /*5090*/  ISETP.GT.U32.AND P1, PT, R78.reuse, R16, PT ;  /* 0x000000104e00720c */ /* 0x040fe20003f24070 */
[----:B------:R-:W-:Y:S01]  /*50a0*/  @!P0 IMAD.IADD R25, R25, 0x1, -R78 ;  /* 0x0000000119198824 */ /* 0x000fe200078e0a4e */
[----:B------:R-:W-:Y:S01]  /*50b0*/  ISETP.GT.U32.AND P0, PT, R78, R21, PT ;  /* 0x000000154e00720c */ /* 0x000fe20003f04070 */
[----:B------:R-:W-:-:S04]  /*50c0*/  IMAD.HI.U32 R15, R84, R119, RZ ;  /* 0x00000077540f7227 */ /* 0x000fc800078e00ff */
[----:B------:R-:W-:Y:S02]  /*50d0*/  IMAD.MOV R75, RZ, RZ, -R75 ;  /* 0x000000ffff4b7224 */ /* 0x000fe400078e0a4b */
[----:B------:R-:W-:Y:S01]  /*50e0*/  @!P4 IMAD.IADD R23, R23, 0x1, -R78 ;  /* 0x000000011717c824 */ /* 0x000fe200078e0a4e */
[C---:B------:R-:W-:Y:S01]  /*50f0*/  ISETP.GT.U32.AND P4, PT, R78.reuse, R118, PT ;  /* 0x000000764e00720c */ /* 0x040fe20003f84070 */
[----:B------:R-:W-:Y:S02]  /*5100*/  IMAD.MOV R15, RZ, RZ, -R15 ;  /* 0x000000ffff0f7224 */ /* 0x000fe400078e0a0f */
[----:B------:R-:W-:Y:S02]  /*5110*/  IMAD R116, R78, R75, R116 ;  /* 0x0000004b4e747224 */ /* 0x000fe400078e0274 */
[----:B------:R-:W-:-:S04]  /*5120*/  IMAD.HI.U32 R76, R84, R117, RZ ;  /* 0x00000075544c7227 */ /* 0x000fc800078e00ff */
[----:B------:R-:W-:Y:S02]  /*5130*/  IMAD R119, R78, R15, R119 ;  /* 0x0000000f4e777224 */ /* 0x000fe400078e0277 */
[--C-:B------:R-:W-:Y:S01]  /*5140*/  @!P2 IMAD.IADD R18, R18, 0x1, -R78.reuse ;  /* 0x000000011212a824 */ /* 0x100fe200078e0a4e */
[----:B------:R-:W-:Y:S01]  /*5150*/  ISETP.GT.U32.AND P2, PT, R78, R116, PT ;  /* 0x000000744e00720c */ /* 0x000fe20003f44070 */
[----:B------:R-:W-:Y:S02]  /*5160*/  @!P5 IMAD.IADD R120, R120, 0x1, -R78 ;  /* 0x000000017878d824 */ /* 0x000fe400078e0a4e */
[----:B------:R-:W-:-:S04]  /*5170*/  IMAD.HI.U32 R15, R84, R17, RZ ;  /* 0x00000011540f7227 */ /* 0x000fc800078e00ff */
[----:B------:R-:W-:Y:S02]  /*5180*/  IMAD.MOV R76, RZ, RZ, -R76 ;  /* 0x000000ffff4c7224 */ /* 0x000fe400078e0a4c */
[--C-:B------:R-:W-:Y:S01]  /*5190*/  @!P1 IMAD.IADD R16, R16, 0x1, -R78.reuse ;  /* 0x0000000110109824 */ /* 0x100fe200078e0a4e */
[C---:B------:R-:W-:Y:S01]  /*51a0*/  ISETP.GT.U32.AND P1, PT, R78.reuse, R120, PT ;  /* 0x000000784e00720c */ /* 0x040fe20003f24070 */
[----:B------:R-:W-:Y:S02]  /*51b0*/  IMAD.MOV R15, RZ, RZ, -R15 ;  /* 0x000000ffff0f7224 */ /* 0x000fe400078e0a0f */
[C---:B------:R-:W-:Y:S02]  /*51c0*/  IMAD R117, R78.reuse, R76, R117 ;  /* 0x0000004c4e757224 */ /* 0x040fe400078e0275 */
[--C-:B------:R-:W-:Y:S02]  /*51d0*/  @!P0 IMAD.IADD R21, R21, 0x1, -R78.reuse ;  /* 0x0000000115158824 */ /* 0x100fe400078e0a4e */
[C---:B------:R-:W-:Y:S01]  /*51e0*/  IMAD R17, R78.reuse, R15, R17 ;  /* 0x0000000f4e117224 */ /* 0x040fe200078e0211 */
[----:B------:R-:W-:Y:S01]  /*51f0*/  ISETP.GT.U32.AND P0, PT, R78, R117, PT ;  /* 0x000000754e00720c */ /* 0x000fe20003f04070 */
[--C-:B------:R-:W-:Y:S01]  /*5200*/  @!P4 IMAD.IADD R118, R118, 0x1, -R78.reuse ;  /* 0x000000017676c824 */ /* 0x100fe200078e0a4e */
[----:B------:R-:W-:Y:S01]  /*5210*/  ISETP.GT.U32.AND P4, PT, R78, R21, PT ;  /* 0x000000154e00720c */ /* 0x000fe20003f84070 */
[--C-:B------:R-:W-:Y:S01]  /*5220*/  @!P2 IMAD.IADD R116, R116, 0x1, -R78.reuse ;  /* 0x000000017474a824 */ /* 0x100fe200078e0a4e */
[----:B------:R-:W-:Y:S01]  /*5230*/  ISETP.GT.U32.AND P5, PT, R78, R17, PT ;  /* 0x000000114e00720c */ /* 0x000fe20003fa4070 */
[----:B------:R-:W-:Y:S01]  /*5240*/  @!P1 IMAD.IADD R120, R120, 0x1, -R78 ;  /* 0x0000000178789824 */ /* 0x000fe200078e0a4e */
[----:B------:R-:W-:Y:S01]  /*5250*/  IABS R15, R97 ;  /* 0x00000061000f7213 */ /* 0x000fe20000000000 */
[----:B------:R-:W-:Y:S01]  /*5260*/  IMAD.HI.U32 R76, R84, R114, RZ ;  /* 0x00000072544c7227 */ /* 0x000fe200078e00ff */
[----:B------:R-:W-:-:S02]  /*5270*/  ISETP.GT.U32.AND P1, PT, R78, R116, PT ;  /* 0x000000744e00720c */ /* 0x000fc40003f24070 */
[----:B------:R-:W-:Y:S01]  /*5280*/  ISETP.GT.U32.AND P2, PT, R78, R118, PT ;  /* 0x000000764e00720c */ /* 0x000fe20003f44070 */
[----:B------:R-:W-:-:S04]  /*5290*/  IMAD.HI.U32 R75, R84, R15, RZ ;  /* 0x0000000f544b7227 */ /* 0x000fc800078e00ff */
[--C-:B------:R-:W-:Y:S02]  /*52a0*/  @!P0 IMAD.IADD R117, R117, 0x1, -R78.reuse ;  /* 0x0000000175758824 */ /* 0x100fe400078e0a4e */
[--C-:B------:R-:W-:Y:S01]  /*52b0*/  @!P4 IMAD.IADD R21, R21, 0x1, -R78.reuse ;  /* 0x000000011515c824 */ /* 0x100fe200078e0a4e */
[C---:B------:R-:W-:Y:S01]  /*52c0*/  ISETP.GT.U32.AND P4, PT, R78.reuse, R16, PT ;  /* 0x000000104e00720c */ /* 0x040fe20003f84070 */
[----:B------:R-:W-:Y:S01]  /*52d0*/  @!P5 IMAD.IADD R17, R17, 0x1, -R78 ;  /* 0x000000011111d824 */ /* 0x000fe200078e0a4e */
[----:B------:R-:W-:Y:S01]  /*52e0*/  ISETP.GT.U32.AND P5, PT, R78, R117, PT ;  /* 0x000000754e00720c */ /* 0x000fe20003fa4070 */
[----:B------:R-:W-:Y:S02]  /*52f0*/  IMAD.MOV R76, RZ, RZ, -R76 ;  /* 0x000000ffff4c7224 */ /* 0x000fe400078e0a4c */
[----:B------:R-:W-:Y:S01]  /*5300*/  @!P1 IMAD.IADD R116, R116, 0x1, -R78 ;  /* 0x0000000174749824 */ /* 0x000fe200078e0a4e */
[----:B------:R-:W-:Y:S01]  /*5310*/  ISETP.GE.AND P1, PT, R197, c[0x0][0x180], PT ;  /* 0x00006000c5007a0c */ /* 0x000fe20003f26270 */
[----:B------:R-:W-:Y:S01]  /*5320*/  IMAD.MOV R75, RZ, RZ, -R75 ;  /* 0x000000ffff4b7224 */ /* 0x000fe200078e0a4b */
[----:B------:R-:W3:Y:S01]  /*5330*/  LDL R197, [R1+0x758] ;  /* 0x0007580001c57983 */ /* 0x000ee20000100800 */
[----:B------:R-:W-:-:S02]  /*5340*/  IMAD R114, R78, R76, R114 ;  /* 0x0000004c4e727224 */ /* 0x000fc400078e0272 */
[----:B------:R-:W-:Y:S02]  /*5350*/  IMAD R15, R78, R75, R15 ;  /* 0x0000004b4e0f7224 */ /* 0x000fe400078e020f */
[--C-:B------:R-:W-:Y:S01]  /*5360*/  @!P4 IMAD.IADD R16, R16, 0x1, -R78.reuse ;  /* 0x000000011010c824 */ /* 0x100fe200078e0a4e */
[C---:B------:R-:W-:Y:S01]  /*5370*/  ISETP.GT.U32.AND P4, PT, R78.reuse, R114, PT ;  /* 0x000000724e00720c */ /* 0x040fe20003f84070 */
[----:B------:R-:W-:Y:S01]  /*5380*/  @!P5 IMAD.IADD R117, R117, 0x1, -R78 ;  /* 0x000000017575d824 */ /* 0x000fe200078e0a4e */
[----:B------:R-:W-:Y:S01]  /*5390*/  ISETP.GT.U32.AND P5, PT, R78, R15, PT ;  /* 0x0000000f4e00720c */ /* 0x000fe20003fa4070 */
[----:B------:R-:W-:Y:S02]  /*53a0*/  IMAD.MOV.U32 R199, RZ, RZ, R90 ;  /* 0x000000ffffc77224 */ /* 0x000fe400078e005a */
[--C-:B------:R-:W-:Y:S01]  /*53b0*/  @!P6 IMAD.IADD R128, R128, 0x1, -R78.reuse ;  /* 0x000000018080e824 */ /* 0x100fe200078e0a4e */
[C---:B------:R-:W-:Y:S01]  /*53c0*/  ISETP.GT.U32.AND P6, PT, R78.reuse, R122, PT ;  /* 0x0000007a4e00720c */ /* 0x040fe20003fc4070 */
[----:B------:R-:W-:Y:S01]  /*53d0*/  @!P3 IMAD.IADD R125, R125, 0x1, -R78 ;  /* 0x000000017d7db824 */ /* 0x000fe200078e0a4e */
[----:B------:R-:W-:Y:S01]  /*53e0*/  ISETP.GT.U32.AND P3, PT, R78, R20, PT ;  /* 0x000000144e00720c */ /* 0x000fe20003f64070 */
[----:B------:R-:W-:-:S04]  /*53f0*/  IMAD.HI.U32 R13, R84, R14, RZ ;  /* 0x0000000e540d7227 */ /* 0x000fc800078e00ff */
[--C-:B------:R-:W-:Y:S02]  /*5400*/  @!P4 IMAD.IADD R114, R114, 0x1, -R78.reuse ;  /* 0x000000017272c824 */ /* 0x100fe400078e0a4e */
[--C-:B------:R-:W-:Y:S02]  /*5410*/  @!P5 IMAD.IADD R15, R15, 0x1, -R78.reuse ;  /* 0x000000010f0fd824 */ /* 0x100fe400078e0a4e */
[----:B------:R-:W-:Y:S01]  /*5420*/  IMAD.MOV R13, RZ, RZ, -R13 ;  /* 0x000000ffff0d7224 */ /* 0x000fe200078e0a0d */
[----:B------:R-:W-:Y:S01]  /*5430*/  ISETP.GT.U32.AND P5, PT, R78, R114, PT ;  /* 0x000000724e00720c */ /* 0x000fe20003fa4070 */
[--C-:B------:R-:W-:Y:S01]  /*5440*/  @!P6 IMAD.IADD R122, R122, 0x1, -R78.reuse ;  /* 0x000000017a7ae824 */ /* 0x100fe200078e0a4e */
[----:B------:R-:W-:Y:S01]  /*5450*/  ISETP.GT.U32.AND P6, PT, R78, R119, PT ;  /* 0x000000774e00720c */ /* 0x000fe20003fc4070 */
[----:B------:R-:W-:Y:S01]  /*5460*/  @!P3 IMAD.IADD R20, R20, 0x1, -R78 ;  /* 0x000000011414b824 */ /* 0x000fe200078e0a4e */
[C---:B------:R-:W-:Y:S01]  /*5470*/  ISETP.GT.U32.AND P3, PT, R78.reuse, R19, PT ;  /* 0x000000134e00720c */ /* 0x040fe20003f64070 */
[----:B------:R-:W-:-:S02]  /*5480*/  IMAD R14, R78, R13, R14 ;  /* 0x0000000d4e0e7224 */ /* 0x000fc400078e020e */
[----:B------:R-:W-:-:S04]  /*5490*/  IMAD.HI.U32 R13, R84, R115, RZ ;  /* 0x00000073540d7227 */ /* 0x000fc800078e00ff */
[----:B------:R-:W-:Y:S02]  /*54a0*/  IMAD.MOV R13, RZ, RZ, -R13 ;  /* 0x000000ffff0d7224 */ /* 0x000fe400078e0a0d */
[--C-:B------:R-:W-:Y:S01]  /*54b0*/  @!P5 IMAD.IADD R114, R114, 0x1, -R78.reuse ;  /* 0x000000017272d824 */ /* 0x100fe200078e0a4e */
[----:B------:R-:W-:Y:S01]  /*54c0*/  ISETP.GE.AND P5, PT, R199, RZ, PT ;  /* 0x000000ffc700720c */ /* 0x000fe20003fa6270 */
[--C-:B------:R-:W-:Y:S01]  /*54d0*/  @!P6 IMAD.IADD R119, R119, 0x1, -R78.reuse ;  /* 0x000000017777e824 */ /* 0x100fe200078e0a4e */
[----:B------:R-:W4:Y:S01]  /*54e0*/  LDL R199, [R1+0x740] ;  /* 0x0007400001c77983 */ /* 0x000f220000100800 */
[C---:B------:R-:W-:Y:S01]  /*54f0*/  ISETP.GT.U32.AND P6, PT, R78.reuse, R121, PT ;  /* 0x000000794e00720c */ /* 0x040fe20003fc4070 */
[----:B------:R-:W-:Y:S01]  /*5500*/  @!P3 IMAD.IADD R19, R19, 0x1, -R78 ;  /* 0x000000011313b824 */ /* 0x000fe200078e0a4e */
[C---:B------:R-:W-:Y:S01]  /*5510*/  ISETP.GT.U32.AND P3, PT, R78.reuse, R18, PT ;  /* 0x000000124e00720c */ /* 0x040fe20003f64070 */
[C---:B------:R-:W-:Y:S01]  /*5520*/  IMAD R115, R78.reuse, R13, R115 ;  /* 0x0000000d4e737224 */ /* 0x040fe200078e0273 */
[----:B------:R-:W-:Y:S01]  /*5530*/  ISETP.GT.U32.AND P0, PT, R78, R119, PT ;  /* 0x000000774e00720c */ /* 0x000fe20003f04070 */
[----:B------:R-:W-:-:S04]  /*5540*/  IMAD.HI.U32 R13, R84, R12, RZ ;  /* 0x0000000c540d7227 */ /* 0x000fc800078e00ff */
[----:B------:R-:W-:Y:S02]  /*5550*/  IMAD.MOV R13, RZ, RZ, -R13 ;  /* 0x000000ffff0d7224 */ /* 0x000fe400078e0a0d */
[----:B------:R-:W-:-:S04]  /*5560*/  IMAD.HI.U32 R74, R84, R113, RZ ;  /* 0x00000071544a7227 */ /* 0x000fc800078e00ff */
[--C-:B------:R-:W-:Y:S01]  /*5570*/  @!P6 IMAD.IADD R121, R121, 0x1, -R78.reuse ;  /* 0x000000017979e824 */ /* 0x100fe200078e0a4e */
[----:B------:R-:W-:Y:S01]  /*5580*/  ISETP.GT.U32.AND P6, PT, R78, R19, PT ;  /* 0x000000134e00720c */ /* 0x000fe20003fc4070 */
[----:B------:R-:W-:Y:S01]  /*5590*/  @!P3 IMAD.IADD R18, R18, 0x1, -R78 ;  /* 0x000000011212b824 */ /* 0x000fe200078e0a4e */
[C---:B------:R-:W-:Y:S01]  /*55a0*/  ISETP.GT.U32.AND P3, PT, R78.reuse, R17, PT ;  /* 0x000000114e00720c */ /* 0x040fe20003f64070 */
[----:B------:R-:W-:Y:S01]  /*55b0*/  IMAD R12, R78, R13, R12 ;  /* 0x0000000d4e0c7224 */ /* 0x000fe200078e020c */
[----:B------:R-:W-:Y:S01]  /*55c0*/  IABS R13, R87 ;  /* 0x00000057000d7213 */ /* 0x000fe20000000000 */
[----:B------:R-:W-:Y:S02]  /*55d0*/  IMAD.MOV R74, RZ, RZ, -R74 ;  /* 0x000000ffff4a7224 */ /* 0x000fe400078e0a4a */
[----:B------:R-:W-:Y:S01]  /*55e0*/  @!P2 IMAD.IADD R118, R118, 0x1, -R78 ;  /* 0x000000017676a824 */ /* 0x000fe200078e0a4e */
[C---:B------:R-:W-:Y:S01]  /*55f0*/  ISETP.GT.U32.AND P2, PT, R78.reuse, R14, PT ;  /* 0x0000000e4e00720c */ /* 0x040fe20003f44070 */
[----:B------:R-:W-:-:S02]  /*5600*/  IMAD R113, R78, R74, R113 ;  /* 0x0000004a4e717224 */ /* 0x000fc400078e0271 */
[----:B------:R-:W-:-:S04]  /*5610*/  IMAD.HI.U32 R74, R84, R13, RZ ;  /* 0x0000000d544a7227 */ /* 0x000fc800078e00ff */
[----:B------:R-:W-:Y:S01]  /*5620*/  @!P6 IMAD.IADD R19, R19, 0x1, -R78 ;  /* 0x000000011313e824 */ /* 0x000fe200078e0a4e */
[C---:B------:R-:W-:Y:S01]  /*5630*/  ISETP.GT.U32.AND P6, PT, R78.reuse, R115, PT ;  /* 0x000000734e00720c */ /* 0x040fe20003fc4070 */
[----:B------:R-:W-:Y:S02]  /*5640*/  IMAD.MOV R74, RZ, RZ, -R74 ;  /* 0x000000ffff4a7224 */ /* 0x000fe400078e0a4a */
[----:B------:R-:W-:Y:S01]  /*5650*/  @!P3 IMAD.IADD R17, R17, 0x1, -R78 ;  /* 0x000000011111b824 */ /* 0x000fe200078e0a4e */
[C---:B------:R-:W-:Y:S01]  /*5660*/  ISETP.GT.U32.AND P3, PT, R78.reuse, R12, PT ;  /* 0x0000000c4e00720c */ /* 0x040fe20003f64070 */
[----:B------:R-:W-:Y:S02]  /*5670*/  IMAD R13, R78, R74, R13 ;  /* 0x0000004a4e0d7224 */ /* 0x000fe400078e020d */
[----:B------:R-:W-:-:S04]  /*5680*/  IMAD.HI.U32 R74, R84, R82, RZ ;  /* 0x00000052544a7227 */ /* 0x000fc800078e00ff */
[--C-:B------:R-:W-:Y:S01]  /*5690*/  @!P2 IMAD.IADD R14, R14, 0x1, -R78.reuse ;  /* 0x000000010e0ea824 */ /* 0x100fe200078e0a4e */
[----:B------:R-:W-:Y:S01]  /*56a0*/  ISETP.GT.U32.AND P2, PT, R78, R113, PT ;  /* 0x000000714e00720c */ /* 0x000fe20003f44070 */
[----:B------:R-:W-:Y:S02]  /*56b0*/  @!P6 IMAD.IADD R115, R115, 0x1, -R78 ;  /* 0x000000017373e824 */ /* 0x000fe400078e0a4e */
[----:B------:R-:W-:Y:S02]  /*56c0*/  IMAD.MOV R74, RZ, RZ, -R74 ;  /* 0x000000ffff4a7224 */ /* 0x000fe400078e0a4a */
[----:B------:R-:W-:Y:S01]  /*56d0*/  IMAD.HI.U32 R75, R84, R112, RZ ;  /* 0x00000070544b7227 */ /* 0x000fe200078e00ff */
[----:B------:R-:W-:-:S03]  /*56e0*/  ISETP.GT.U32.AND P4, PT, R78, R115, PT ;  /* 0x000000734e00720c */ /* 0x000fc60003f84070 */
[----:B------:R-:W-:Y:S02]  /*56f0*/  IMAD R82, R78, R74, R82 ;  /* 0x0000004a4e527224 */ /* 0x000fe400078e0252 */
[----:B------:R-:W-:Y:S02]  /*5700*/  IMAD.MOV.U32 R74, RZ, RZ, 0x7f ;  /* 0x0000007fff4a7424 */ /* 0x000fe400078e00ff */
[--C-:B------:R-:W-:Y:S01]  /*5710*/  @!P3 IMAD.IADD R12, R12, 0x1, -R78.reuse ;  /* 0x000000010c0cb824 */ /* 0x100fe200078e0a4e */
[----:B------:R-:W-:Y:S01]  /*5720*/  ISETP.GT.U32.AND P3, PT, R78, R15, PT ;  /* 0x0000000f4e00720c */ /* 0x000fe20003f64070 */
[--C-:B------:R-:W-:Y:S01]  /*5730*/  @!P2 IMAD.IADD R113, R113, 0x1, -R78.reuse ;  /* 0x000000017171a824 */ /* 0x100fe200078e0a4e */
[----:B------:R-:W-:Y:S01]  /*5740*/  IADD3 R102, R74, c[0x0][0x180], RZ ;  /* 0x000060004a667a10 */ /* 0x000fe20007ffe0ff */
[--C-:B------:R-:W-:Y:S01]  /*5750*/  @!P0 IMAD.IADD R119, R119, 0x1, -R78.reuse ;  /* 0x0000000177778824 */ /* 0x100fe200078e0a4e */
[----:B------:R-:W-:Y:S01]  /*5760*/  ISETP.GT.U32.AND P2, PT, R78, R12, PT ;  /* 0x0000000c4e00720c */ /* 0x000fe20003f44070 */
[----:B------:R-:W-:Y:S01]  /*5770*/  IMAD.MOV R75, RZ, RZ, -R75 ;  /* 0x000000ffff4b7224 */ /* 0x000fe200078e0a4b */
[----:B------:R-:W-:Y:S01]  /*5780*/  ISETP.GT.AND P0, PT, R102, 0x7f, PT ;  /* 0x0000007f6600780c */ /* 0x000fe20003f04270 */
[----:B------:R-:W-:Y:S01]  /*5790*/  @!P4 IMAD.IADD R115, R115, 0x1, -R78 ;  /* 0x000000017373c824 */ /* 0x000fe200078e0a4e */
[----:B------:R-:W-:Y:S01]  /*57a0*/  ISETP.GE.AND P4, PT, R85, RZ, PT ;  /* 0x000000ff5500720c */ /* 0x000fe20003f86270 */
[----:B------:R-:W-:Y:S01]  /*57b0*/  IMAD R112, R78, R75, R112 ;  /* 0x0000004b4e707224 */ /* 0x000fe200078e0270 */
[----:B------:R-:W-:Y:S01]  /*57c0*/  SEL R196, RZ, 0x4, !P0 ;  /* 0x00000004ffc47807 */ /* 0x000fe20004000000 */
[----:B------:R-:W-:Y:S01]  /*57d0*/  IMAD.MOV.U32 R0, RZ, RZ, c[0x0][0x188] ;  /* 0x00006200ff007624 */ /* 0x000fe200078e00ff */
[----:B------:R-:W-:Y:S01]  /*57e0*/  LOP3.LUT R85, R202, 0xfc, RZ, 0xfc, !PT ;  /* 0x000000fcca557812 */ /* 0x000fe200078efcff */
[--C-:B------:R-:W-:Y:S01]  /*57f0*/  @!P3 IMAD.IADD R15, R15, 0x1, -R78.reuse ;  /* 0x000000010f0fb824 */ /* 0x100fe200078e0a4e */
[----:B------:R-:W-:Y:S01]  /*5800*/  SEL R75, R196, RZ, !P1 ;  /* 0x000000ffc44b7207 */ /* 0x000fe20004800000 */
[----:B------:R-:W-:Y:S01]  /*5810*/  @!P5 IMAD.MOV R11, RZ, RZ, -R11 ;  /* 0x000000ffff0bd224 */ /* 0x000fe200078e0a0b */
[----:B------:R-:W-:Y:S01]  /*5820*/  ISETP.GE.AND P1, PT, R202, RZ, PT ;  /* 0x000000ffca00720c */ /* 0x000fe20003f26270 */
[----:B------:R1:W-:Y:S01]  /*5830*/  STL [R1+0x76c], R85 ;  /* 0x00076c5501007387 */ /* 0x0003e20000100800 */
[----:B-----5:R-:W-:Y:S01]  /*5840*/  ISETP.GE.AND P3, PT, R248, RZ, PT ;  /* 0x000000fff800720c */ /* 0x020fe20003f66270 */
[----:B------:R-:W-:-:S02]  /*5850*/  @!P2 IMAD.IADD R12, R12, 0x1, -R78 ;  /* 0x000000010c0ca824 */ /* 0x000fc400078e0a4e */
[----:B------:R-:W5:Y:S01]  /*5860*/  LDL R248, [R1+0x73c] ;  /* 0x00073c0001f87983 */ /* 0x000f620000100800 */
[----:B------:R-:W-:Y:S01]  /*5870*/  @!P4 IMAD.MOV R70, RZ, RZ, -R70 ;  /* 0x000000ffff46c224 */ /* 0x000fe200078e0a46 */
[----:B--2---:R-:W-:Y:S01]  /*5880*/  ISETP.GE.AND P4, PT, R250, RZ, PT ;  /* 0x000000fffa00720c */ /* 0x004fe20003f86270 */
[C---:B------:R-:W-:Y:S01]  /*5890*/  IMAD R110, R0.reuse, 0x2, R94 ;  /* 0x00000002006e7824 */ /* 0x040fe200078e025e */
[----:B------:R-:W2:Y:S01]  /*58a0*/  LDL R250, [R1+0x730] ;  /* 0x0007300001fa7983 */ /* 0x000ea20000100800 */
[----:B------:R-:W-:Y:S02]  /*58b0*/  ISETP.GE.AND P5, PT, R251, RZ, PT ;  /* 0x000000fffb00720c */ /* 0x000fe40003fa6270 */
[----:B------:R-:W-:Y:S01]  /*58c0*/  IMAD R80, R0, 0x2, R110 ;  /* 0x0000000200507824 */ /* 0x000fe200078e026e */
[----:B------:R-:W2:Y:S01]  /*58d0*/  LDL R251, [R1+0x72c] ;  /* 0x00072c0001fb7983 */ /* 0x000ea20000100800 */
[----:B------:R-:W-:Y:S01]  /*58e0*/  @!P1 IMAD.MOV R10, RZ, RZ, -R10 ;  /* 0x000000ffff0a9224 */ /* 0x000fe200078e0a0a */
[----:B------:R-:W-:Y:S01]  /*58f0*/  ISETP.GE.AND P1, PT, R249, RZ, PT ;  /* 0x000000fff900720c */ /* 0x000fe20003f26270 */
[----:B------:R-:W-:Y:S01]  /*5900*/  @!P3 IMAD.MOV R8, RZ, RZ, -R8 ;  /* 0x000000ffff08b224 */ /* 0x000fe200078e0a08 */
[----:B------:R-:W2:Y:S01]  /*5910*/  LDL R249, [R1+0x734] ;  /* 0x0007340001f97983 */ /* 0x000ea20000100800 */
[----:B------:R-:W-:Y:S01]  /*5920*/  ISETP.GE.AND P3, PT, R252, RZ, PT ;  /* 0x000000fffc00720c */ /* 0x000fe20003f66270 */
[----:B------:R-:W-:-:S02]  /*5930*/  IMAD R109, R0, 0x2, R80 ;  /* 0x00000002006d7824 */ /* 0x000fc400078e0250 */
[----:B------:R-:W2:Y:S02]  /*5940*/  LDL R252, [R1+0x728] ;  /* 0x0007280001fc7983 */ /* 0x000ea40000100800 */
[----:B------:R-:W-:-:S04]  /*5950*/  IMAD R93, R0, 0x2, R109 ;  /* 0x00000002005d7824 */ /* 0x000fc800078e026d */
[C---:B------:R-:W-:Y:S02]  /*5960*/  IMAD R108, R0.reuse, 0x2, R93 ;  /* 0x00000002006c7824 */ /* 0x040fe400078e025d */
[----:B------:R-:W-:Y:S02]  /*5970*/  @!P1 IMAD.MOV R71, RZ, RZ, -R71 ;  /* 0x000000ffff479224 */ /* 0x000fe400078e0a47 */
[----:B------:R-:W-:-:S04]  /*5980*/  IMAD R81, R0, 0x2, R108 ;  /* 0x0000000200517824 */ /* 0x000fc800078e026c */
[----:B------:R-:W-:-:S04]  /*5990*/  IMAD R107, R0, 0x2, R81 ;  /* 0x00000002006b7824 */ /* 0x000fc800078e0251 */
[----:B------:R-:W-:-:S04]  /*59a0*/  IMAD R92, R0, 0x2, R107 ;  /* 0x00000002005c7824 */ /* 0x000fc800078e026b */
[----:B------:R-:W-:-:S04]  /*59b0*/  IMAD R106, R0, 0x2, R92 ;  /* 0x00000002006a7824 */ /* 0x000fc800078e025c */
[----:B------:R-:W-:-:S04]  /*59c0*/  IMAD R79, R0, 0x2, R106 ;  /* 0x00000002004f7824 */ /* 0x000fc800078e026a */
[----:B------:R-:W-:-:S04]  /*59d0*/  IMAD R105, R0, 0x2, R79 ;  /* 0x0000000200697824 */ /* 0x000fc800078e024f */
[----:B------:R-:W-:Y:S01]  /*59e0*/  IMAD R91, R0, 0x2, R105 ;  /* 0x00000002005b7824 */ /* 0x000fe200078e0269 */
[----:B---3--:R-:W-:Y:S02]  /*59f0*/  ISETP.GE.AND P2, PT, R197, RZ, PT ;  /* 0x000000ffc500720c */ /* 0x008fe40003f46270 */
[----:B------:R-:W3:Y:S11]  /*5a00*/  LDL R197, [R1+0x738] ;  /* 0x0007380001c57983 */ /* 0x000ef60000100800 */
[----:B------:R-:W-:Y:S01]  /*5a10*/  @!P2 IMAD.MOV R72, RZ, RZ, -R72 ;  /* 0x000000ffff48a224 */ /* 0x000fe200078e0a48 */
[----:B------:R-:W-:-:S02]  /*5a20*/  ISETP.GE.AND P2, PT, R201, RZ, PT ;  /* 0x000000ffc900720c */ /* 0x000fc40003f46270 */
[----:B------:R-:W3:Y:S01]  /*5a30*/  LDL R201, [R1+0x724] ;  /* 0x0007240001c97983 */ /* 0x000ee20000100800 */
[----:B----4-:R-:W-:-:S03]  /*5a40*/  ISETP.GE.AND P1, PT, R199, RZ, PT ;  /* 0x000000ffc700720c */ /* 0x010fc60003f26270 */
[----:B------:R-:W4:Y:S01]  /*5a50*/  LDL R199, [R1+0x720] ;  /* 0x0007200001c77983 */ /* 0x000f220000100800 */
[----:B------:R-:W-:Y:S01]  /*5a60*/  IMAD R104, R0, 0x2, R91 ;  /* 0x0000000200687824 */ /* 0x000fe200078e025b */
[----:B------:R-:W-:-:S03]  /*5a70*/  ISETP.GT.U32.AND P6, PT, R78, R14, PT ;  /* 0x0000000e4e00720c */ /* 0x000fc60003fc4070 */
[----:B------:R-:W-:-:S04]  /*5a80*/  IMAD R74, R0, 0x2, R104 ;  /* 0x00000002004a7824 */ /* 0x000fc800078e0268 */
[----:B------:R-:W-:-:S04]  /*5a90*/  IMAD R103, R0, 0x2, R74 ;  /* 0x0000000200677824 */ /* 0x000fc800078e024a */
[C---:B------:R-:W-:Y:S02]  /*5aa0*/  IMAD R90, R0.reuse, 0x2, R103 ;  /* 0x00000002005a7824 */ /* 0x040fe400078e0267 */
[----:B------:R-:W-:Y:S02]  /*5ab0*/  @!P4 IMAD.MOV R9, RZ, RZ, -R9 ;  /* 0x000000ffff09c224 */ /* 0x000fe400078e0a09 */
[----:B------:R-:W-:Y:S02]  /*5ac0*/  IMAD R102, R0, 0x2, R90 ;  /* 0x0000000200667824 */ /* 0x000fe400078e025a */
[----:B------:R-:W-:Y:S02]  /*5ad0*/  @!P6 IMAD.IADD R14, R14, 0x1, -R78 ;  /* 0x000000010e0ee824 */ /* 0x000fe400078e0a4e */
[----:B------:R-:W-:Y:S01]  /*5ae0*/  IMAD R76, R0, 0x2, R102 ;  /* 0x00000002004c7824 */ /* 0x000fe200078e0266 */
[----:B------:R-:W4:Y:S01]  /*5af0*/  LDL R78, [R1+0x718] ;  /* 0x00071800014e7983 */ /* 0x000f220000100800 */
[----:B------:R-:W-:-:S03]  /*5b00*/  @!P5 IMAD.MOV R6, RZ, RZ, -R6 ;  /* 0x000000ffff06d224 */ /* 0x000fc600078e0a06 */
[----:B------:R-:W4:Y:S01]  /*5b10*/  LDL R0, [R1+0x714] ;  /* 0x0007140001007983 */ /* 0x000f220000100800 */
[----:B------:R-:W-:Y:S02]  /*5b20*/  @!P3 IMAD.MOV R73, RZ, RZ, -R73 ;  /* 0x000000ffff49b224 */ /* 0x000fe400078e0a49 */
[----:B------:R-:W-:Y:S02]  /*5b30*/  @!P2 IMAD.MOV R68, RZ, RZ, -R68 ;  /* 0x000000ffff44a224 */ /* 0x000fe400078e0a44 */
[----:B------:R-:W-:Y:S01]  /*5b40*/  @!P1 IMAD.MOV R7, RZ, RZ, -R7 ;  /* 0x000000ffff079224 */ /* 0x000fe200078e0a07 */
[----:B-----5:R-:W-:Y:S02]  /*5b50*/  ISETP.GE.AND P4, PT, R248, RZ, PT ;  /* 0x000000fff800720c */ /* 0x020fe40003f86270 */
[----:B------:R-:W5:Y:S01]  /*5b60*/  LDL R248, [R1+0x71c] ;  /* 0x00071c0001f87983 */ /* 0x000f620000100800 */
[----:B--2---:R-:W-:-:S03]  /*5b70*/  ISETP.GE.AND P2, PT, R250, RZ, PT ;  /* 0x000000fffa00720c */ /* 0x004fc60003f46270 */
[----:B------:R-:W2:Y:S01]  /*5b80*/  LDL R250, [R1+0x704] ;  /* 0x0007040001fa7983 */ /* 0x000ea20000100800 */
[----:B------:R-:W-:-:S03]  /*5b90*/  ISETP.GE.AND P1, PT, R251, RZ, PT ;  /* 0x000000fffb00720c */ /* 0x000fc60003f26270 */
[----:B------:R-:W2:Y:S01]  /*5ba0*/  LDL R251, [R1+0x700] ;  /* 0x0007000001fb7983 */ /* 0x000ea20000100800 */
[----:B------:R-:W-:Y:S02]  /*5bb0*/  ISETP.GE.AND P3, PT, R249, RZ, PT ;  /* 0x000000fff900720c */ /* 0x000fe40003f66270 */
[----:B------:R-:W-:Y:S01]  /*5bc0*/  @!P4 IMAD.MOV R2, RZ, RZ, -R2 ;  /* 0x000000ffff02c224 */ /* 0x000fe200078e0a02 */
[----:B------:R-:W2:Y:S01]  /*5bd0*/  LDL R249, [R1+0x70c] ;  /* 0x00070c0001f97983 */ /* 0x000ea20000100800 */
[----:B------:R-:W-:-:S03]  /*5be0*/  ISETP.GE.AND P4, PT, R252, RZ, PT ;  /* 0x000000fffc00720c */ /* 0x000fc60003f86270 */
[----:B------:R-:W2:Y:S06]  /*5bf0*/  LDL R252, [R1+0x6fc] ;  /* 0x0006fc0001fc7983 */ /* 0x000eac0000100800 */
[----:B------:R-:W-:Y:S01]  /*5c00*/  @!P3 IMAD.MOV R66, RZ, RZ, -R66 ;  /* 0x000000ffff42b224 */ /* 0x000fe200078e0a42 */
[----:B---3--:R-:W-:Y:S02]  /*5c10*/  ISETP.GE.AND P5, PT, R197, RZ, PT ;  /* 0x000000ffc500720c */ /* 0x008fe40003fa6270 */
[----:B------:R-:W3:Y:S11]  /*5c20*/  LDL R197, [R1+0x710] ;  /* 0x0007100001c57983 */ /* 0x000ef60000100800 */
[----:B------:R-:W-:Y:S01]  /*5c30*/  @!P5 IMAD.MOV R69, RZ, RZ, -R69 ;  /* 0x000000ffff45d224 */ /* 0x000fe200078e0a45 */
[----:B------:R-:W-:-:S02]  /*5c40*/  ISETP.GE.AND P5, PT, R201, RZ, PT ;  /* 0x000000ffc900720c */ /* 0x000fc40003fa6270 */
[----:B------:R-:W3:Y:S01]  /*5c50*/  LDL R201, [R1+0x6f8] ;  /* 0x0006f80001c97983 */ /* 0x000ee20000100800 */
[----:B----4-:R-:W-:-:S03]  /*5c60*/  ISETP.GE.AND P3, PT, R199, RZ, PT ;  /* 0x000000ffc700720c */ /* 0x010fc60003f66270 */
[----:B------:R-:W4:Y:S01]  /*5c70*/  LDL R199, [R1+0x6f4] ;  /* 0x0006f40001c77983 */ /* 0x000f220000100800 */
[----:B------:R-:W-:Y:S02]  /*5c80*/  @!P2 IMAD.MOV R3, RZ, RZ, -R3 ;  /* 0x000000ffff03a224 */ /* 0x000fe400078e0a03 */
[----:B------:R-:W-:Y:S02]  /*5c90*/  @!P1 IMAD.MOV R4, RZ, RZ, -R4 ;  /* 0x000000ffff049224 */ /* 0x000fe400078e0a04 */
[----:B------:R-:W-:Y:S02]  /*5ca0*/  @!P4 IMAD.MOV R67, RZ, RZ, -R67 ;  /* 0x000000ffff43c224 */ /* 0x000fe400078e0a43 */
[----:B------:R-:W-:Y:S01]  /*5cb0*/  @!P5 IMAD.MOV R64, RZ, RZ, -R64 ;  /* 0x000000ffff40d224 */ /* 0x000fe200078e0a40 */
[----:B------:R-:W-:Y:S02]  /*5cc0*/  ISETP.GE.AND P1, PT, R78, RZ, PT ;  /* 0x000000ff4e00720c */ /* 0x000fe40003f26270 */
[----:B------:R-:W-:Y:S01]  /*5cd0*/  ISETP.GE.AND P4, PT, R0, RZ, PT ;  /* 0x000000ff0000720c */ /* 0x000fe20003f86270 */
[----:B------:R-:W-:-:S10]  /*5ce0*/  @!P3 IMAD.MOV R5, RZ, RZ, -R5 ;  /* 0x000000ffff05b224 */ /* 0x000fd400078e0a05 */
[----:B------:R-:W-:Y:S02]  /*5cf0*/  @!P1 IMAD.MOV R155, RZ, RZ, -R155 ;  /* 0x000000ffff9b9224 */ /* 0x000fe400078e0a9b */
[----:B------:R-:W-:Y:S01]  /*5d00*/  @!P4 IMAD.MOV R65, RZ, RZ, -R65 ;  /* 0x000000ffff41c224 */ /* 0x000fe200078e0a41 */
[----:B-----5:R-:W-:Y:S02]  /*5d10*/  ISETP.GE.AND P2, PT, R248, RZ, PT ;  /* 0x000000fff800720c */ /* 0x020fe40003f46270 */
[----:B------:R-:W5:Y:S04]  /*5d20*/  LDL.LU R248, [R1+0xa70] ;  /* 0x000a700001f87983 */ /* 0x000f680000300800 */
[----:B------:R-:W5:Y:S01]  /*5d30*/  LDL R78, [R1+0x6e8] ;  /* 0x0006e800014e7983 */ /* 0x000f620000100800 */
[----:B--2---:R-:W-:-:S03]  /*5d40*/  ISETP.GE.AND P1, PT, R251, RZ, PT ;  /* 0x000000fffb00720c */ /* 0x004fc60003f26270 */
[----:B------:R-:W2:Y:S01]  /*5d50*/  LDL R0, [R1+0x6e4] ;  /* 0x0006e40001007983 */ /* 0x000ea20000100800 */
[----:B------:R-:W-:Y:S02]  /*5d60*/  ISETP.GE.AND P3, PT, R249, RZ, PT ;  /* 0x000000fff900720c */ /* 0x000fe40003f66270 */
[----:B------:R-:W-:Y:S01]  /*5d70*/  @!P2 IMAD.MOV R154, RZ, RZ, -R154 ;  /* 0x000000ffff9aa224 */ /* 0x000fe200078e0a9a */
[----:B------:R-:W-:Y:S02]  /*5d80*/  ISETP.GE.AND P2, PT, R250, RZ, PT ;  /* 0x000000fffa00720c */ /* 0x000fe40003f46270 */
[----:B------:R-:W-:-:S08]  /*5d90*/  ISETP.GE.AND P4, PT, R252, RZ, PT ;  /* 0x000000fffc00720c */ /* 0x000fd00003f86270 */
[----:B------:R-:W-:Y:S01]  /*5da0*/  @!P3 IMAD.MOV R158, RZ, RZ, -R158 ;  /* 0x000000ffff9eb224 */ /* 0x000fe200078e0a9e */
[----:B---3--:R-:W-:Y:S02]  /*5db0*/  ISETP.GE.AND P5, PT, R197, RZ, PT ;  /* 0x000000ffc500720c */ /* 0x008fe40003fa6270 */
[----:B------:R-:W3:Y:S04]  /*5dc0*/  LDL R197, [R1+0x6e0] ;  /* 0x0006e00001c57983 */ /* 0x000ee80000100800 */
[----:B------:R-:W3:Y:S04]  /*5dd0*/  LDL.LU R249, [R1+0xa6c] ;  /* 0x000a6c0001f97983 */ /* 0x000ee80000300800 */
[----:B------:R-:W3:Y:S03]  /*5de0*/  LDL.LU R250, [R1+0xa68] ;  /* 0x000a680001fa7983 */ /* 0x000ee60000300800 */
[----:B------:R-:W-:Y:S01]  /*5df0*/  @!P5 IMAD.MOV R62, RZ, RZ, -R62 ;  /* 0x000000ffff3ed224 */ /* 0x000fe200078e0a3e */
[----:B------:R-:W3:Y:S01]  /*5e00*/  LDL.LU R251, [R1+0xa64] ;  /* 0x000a640001fb7983 */ /* 0x000ee20000300800 */
[----:B------:R-:W-:-:S03]  /*5e10*/  ISETP.GE.AND P5, PT, R201, RZ, PT ;  /* 0x000000ffc900720c */ /* 0x000fc60003fa6270 */
[----:B------:R-:W3:Y:S04]  /*5e20*/  LDL.LU R252, [R1+0xa60] ;  /* 0x000a600001fc7983 */ /* 0x000ee80000300800 */
[----:B------:R-:W3:Y:S01]  /*5e30*/  LDL.LU R201, [R1+0xa5c] ;  /* 0x000a5c0001c97983 */ /* 0x000ee20000300800 */
[----:B----4-:R-:W-:-:S03]  /*5e40*/  ISETP.GE.AND P3, PT, R199, RZ, PT ;  /* 0x000000ffc700720c */ /* 0x010fc60003f66270 */
[----:B------:R-:W4:Y:S01]  /*5e50*/  LDL.LU R199, [R1+0xa58] ;  /* 0x000a580001c77983 */ /* 0x000f220000300800 */
[----:B------:R-:W-:Y:S02]  /*5e60*/  @!P1 IMAD.MOV R63, RZ, RZ, -R63 ;  /* 0x000000ffff3f9224 */ /* 0x000fe400078e0a3f */
[----:B------:R-:W-:Y:S02]  /*5e70*/  @!P5 IMAD.MOV R162, RZ, RZ, -R162 ;  /* 0x000000ffffa2d224 */ /* 0x000fe400078e0aa2 */
[----:B------:R-:W-:-:S05]  /*5e80*/  @!P4 IMAD.MOV R60, RZ, RZ, -R60 ;  /* 0x000000ffff3cc224 */ /* 0x000fca00078e0a3c */
[----:B------:R-:W-:Y:S02]  /*5e90*/  @!P3 IMAD.MOV R163, RZ, RZ, -R163 ;  /* 0x000000ffffa3b224 */ /* 0x000fe400078e0aa3 */
[----:B------:R-:W-:Y:S01]  /*5ea0*/  @!P2 IMAD.MOV R159, RZ, RZ, -R159 ;  /* 0x000000ffff9fa224 */ /* 0x000fe200078e0a9f */
[----:B-----5:R-:W-:Y:S02]  /*5eb0*/  ISETP.GE.AND P4, PT, R78, RZ, PT ;  /* 0x000000ff4e00720c */ /* 0x020fe40003f86270 */
[----:B--2---:R-:W-:-:S11]  /*5ec0*/  ISETP.GE.AND P5, PT, R0, RZ, PT ;  /* 0x000000ff0000720c */ /* 0x004fd60003fa6270 */
[----:B------:R-:W-:Y:S02]  /*5ed0*/  @!P4 IMAD.MOV R165, RZ, RZ, -R165 ;  /* 0x000000ffffa5c224 */ /* 0x000fe400078e0aa5 */
[----:B------:R-:W-:Y:S01]  /*5ee0*/  @!P5 IMAD.MOV R164, RZ, RZ, -R164 ;  /* 0x000000ffffa4d224 */ /* 0x000fe200078e0aa4 */
[----:B---3--:R-:W-:Y:S02]  /*5ef0*/  ISETP.GE.AND P3, PT, R197, RZ, PT ;  /* 0x000000ffc500720c */ /* 0x008fe40003f66270 */
[----:B------:R-:W-:Y:S02]  /*5f00*/  ISETP.GE.AND P1, PT, R201, RZ, PT ;  /* 0x000000ffc900720c */ /* 0x000fe40003f26270 */
[----:B------:R-:W-:Y:S02]  /*5f10*/  ISETP.GE.AND P5, PT, R249, RZ, PT ;  /* 0x000000fff900720c */ /* 0x000fe40003fa6270 */
[----:B------:R-:W-:-:S09]  /*5f20*/  ISETP.GE.AND P4, PT, R250, RZ, PT ;  /* 0x000000fffa00720c */ /* 0x000fd20003f86270 */
[----:B------:R-:W-:Y:S01]  /*5f30*/  @!P1 IMAD.MOV R58, RZ, RZ, -R58 ;  /* 0x000000ffff3a9224 */ /* 0x000fe200078e0a3a */
[----:B------:R-:W-:Y:S01]  /*5f40*/  ISETP.GE.AND P1, PT, R251, RZ, PT ;  /* 0x000000fffb00720c */ /* 0x000fe20003f26270 */
[----:B------:R-:W-:Y:S01]  /*5f50*/  @!P3 IMAD.MOV R59, RZ, RZ, -R59 ;  /* 0x000000ffff3bb224 */ /* 0x000fe200078e0a3b */
[----:B------:R-:W-:Y:S02]  /*5f60*/  ISETP.GE.AND P3, PT, R248, RZ, PT ;  /* 0x000000fff800720c */ /* 0x000fe40003f66270 */
[----:B----4-:R-:W-:Y:S01]  /*5f70*/  ISETP.GE.AND P2, PT, R199, RZ, PT ;  /* 0x000000ffc700720c */ /* 0x010fe20003f46270 */
[----:B------:R-:W-:Y:S01]  /*5f80*/  @!P5 IMAD.MOV R57, RZ, RZ, -R57 ;  /* 0x000000ffff39d224 */ /* 0x000fe200078e0a39 */
[----:B------:R-:W-:Y:S01]  /*5f90*/  ISETP.GE.AND P5, PT, R244, RZ, PT ;  /* 0x000000fff400720c */ /* 0x000fe20003fa6270 */
[----:B------:R-:W-:-:S06]  /*5fa0*/  @!P4 IMAD.MOV R160, RZ, RZ, -R160 ;  /* 0x000000ffffa0c224 */ /* 0x000fcc00078e0aa0 */
[----:B------:R-:W-:Y:S01]  /*5fb0*/  @!P1 IMAD.MOV R161, RZ, RZ, -R161 ;  /* 0x000000ffffa19224 */ /* 0x000fe200078e0aa1 */
[----:B------:R-:W-:Y:S01]  /*5fc0*/  ISETP.GE.AND P1, PT, R246, RZ, PT ;  /* 0x000000fff600720c */ /* 0x000fe20003f26270 */
[----:B------:R-:W-:Y:S01]  /*5fd0*/  @!P3 IMAD.MOV R54, RZ, RZ, -R54 ;  /* 0x000000ffff36b224 */ /* 0x000fe200078e0a36 */
[----:B------:R-:W-:Y:S02]  /*5fe0*/  ISETP.GE.AND P4, PT, R245, RZ, PT ;  /* 0x000000fff500720c */ /* 0x000fe40003f86270 */
[----:B------:R-:W-:Y:S01]  /*5ff0*/  IABS R78, c[0x0][0x17c] ;  /* 0x00005f00004e7a13 */ /* 0x000fe20000000000 */
[----:B------:R-:W-:Y:S01]  /*6000*/  @!P2 IMAD.MOV R61, RZ, RZ, -R61 ;  /* 0x000000ffff3da224 */ /* 0x000fe200078e0a3d */
[----:B------:R-:W-:Y:S01]  /*6010*/  ISETP.GE.AND P2, PT, R252, RZ, PT ;  /* 0x000000fffc00720c */ /* 0x000fe20003f46270 */
[----:B------:R-:W2:Y:S01]  /*6020*/  S2R R197, SR_TID.X ;  /* 0x0000000000c57919 */ /* 0x000ea20000002100 */
[----:B------:R-:W-:Y:S01]  /*6030*/  ISETP.GE.AND P3, PT, R243, RZ, PT ;  /* 0x000000fff300720c */ /* 0x000fe20003f66270 */
[----:B------:R-:W-:Y:S01]  /*6040*/  @!P5 IMAD.MOV R52, RZ, RZ, -R52 ;  /* 0x000000ffff34d224 */ /* 0x000fe200078e0a34 */
[----:B------:R-:W-:Y:S01]  /*6050*/  ISETP.GE.AND P6, PT, R97, RZ, PT ;  /* 0x000000ff6100720c */ /* 0x000fe20003fc6270 */
[----:B------:R-:W3:Y:S02]  /*6060*/  LDL.LU R199, [R1+0xa54] ;  /* 0x000a540001c77983 */ /* 0x000ee40000300800 */
[----:B------:R-:W-:Y:S01]  /*6070*/  @!P1 IMAD.MOV R156, RZ, RZ, -R156 ;  /* 0x000000ffff9c9224 */ /* 0x000fe200078e0a9c */
[----:B------:R-:W-:Y:S01]  /*6080*/  ISETP.GE.AND P1, PT, R241, RZ, PT ;  /* 0x000000fff100720c */ /* 0x000fe20003f26270 */
[----:B------:R-:W-:Y:S01]  /*6090*/  @!P4 IMAD.MOV R55, RZ, RZ, -R55 ;  /* 0x000000ffff37c224 */ /* 0x000fe200078e0a37 */
[----:B------:R-:W-:Y:S01]  /*60a0*/  ISETP.GE.AND P5, PT, R238, RZ, PT ;  /* 0x000000ffee00720c */ /* 0x000fe20003fa6270 */
[----:B------:R-:W4:Y:S01]  /*60b0*/  LDL.LU R201, [R1+0xa50] ;  /* 0x000a500001c97983 */ /* 0x000f220000300800 */
[----:B------:R-:W-:Y:S01]  /*60c0*/  ISETP.GE.AND P4, PT, R239, RZ, PT ;  /* 0x000000ffef00720c */ /* 0x000fe20003f86270 */
[----:B------:R-:W-:Y:S01]  /*60d0*/  @!P2 IMAD.MOV R56, RZ, RZ, -R56 ;  /* 0x000000ffff38a224 */ /* 0x000fe200078e0a38 */
[----:B------:R-:W-:Y:S01]  /*60e0*/  ISETP.GE.AND P2, PT, R247, RZ, PT ;  /* 0x000000fff700720c */ /* 0x000fe20003f46270 */
[----:B------:R-:W-:Y:S01]  /*60f0*/  @!P3 IMAD.MOV R153, RZ, RZ, -R153 ;  /* 0x000000ffff99b224 */ /* 0x000fe200078e0a99 */
[----:B------:R-:W-:-:S05]  /*6100*/  ISETP.GE.AND P3, PT, R237, RZ, PT ;  /* 0x000000ffed00720c */ /* 0x000fca0003f66270 */
[----:B------:R-:W-:Y:S01]  /*6110*/  @!P1 IMAD.MOV R53, RZ, RZ, -R53 ;  /* 0x000000ffff359224 */ /* 0x000fe200078e0a35 */
[----:B------:R-:W-:Y:S01]  /*6120*/  ISETP.GE.AND P1, PT, R235, RZ, PT ;  /* 0x000000ffeb00720c */ /* 0x000fe20003f26270 */
[----:B------:R-:W-:Y:S01]  /*6130*/  @!P5 IMAD.MOV R151, RZ, RZ, -R151 ;  /* 0x000000ffff97d224 */ /* 0x000fe200078e0a97 */
[----:B------:R-:W-:Y:S01]  /*6140*/  ISETP.GE.AND P5, PT, R233, RZ, PT ;  /* 0x000000ffe900720c */ /* 0x000fe20003fa6270 */
[----:B------:R-:W-:Y:S01]  /*6150*/  @!P4 IMAD.MOV R50, RZ, RZ, -R50 ;  /* 0x000000ffff32c224 */ /* 0x000fe200078e0a32 */
        /* <DEDUP_REMOVED lines=136> */
[C---:B------:R-:W-:Y:S01]  /*69e0*/  ISETP.GT.U32.AND P1, PT, R78.reuse, R112, PT ;  /* 0x000000704e00720c */ /* 0x040fe20003f24070 */
[----:B------:R-:W-:Y:S01]  /*69f0*/  @!P5 IMAD.MOV R17, RZ, RZ, -R17 ;  /* 0x000000ffff11d224 */ /* 0x000fe200078e0a11 */
[C---:B------:R-:W-:Y:S01]  /*6a00*/  ISETP.GT.U32.AND P5, PT, R78.reuse, R82, PT ;  /* 0x000000524e00720c */ /* 0x040fe20003fa4070 */
[----:B------:R-:W-:Y:S01]  /*6a10*/  @!P4 IMAD.MOV R116, RZ, RZ, -R116 ;  /* 0x000000ffff74c224 */ /* 0x000fe200078e0a74 */
[----:B------:R-:W-:Y:S01]  /*6a20*/  ISETP.GT.U32.AND P4, PT, R78, R13, PT ;  /* 0x0000000d4e00720c */ /* 0x000fe20003f84070 */
[----:B------:R-:W-:Y:S01]  /*6a30*/  @!P2 IMAD.MOV R18, RZ, RZ, -R18 ;  /* 0x000000ffff12a224 */ /* 0x000fe200078e0a12 */
[----:B------:R-:W-:Y:S01]  /*6a40*/  ISETP.GE.AND P2, PT, R77, RZ, PT ;  /* 0x000000ff4d00720c */ /* 0x000fe20003f46270 */
[----:B------:R-:W-:Y:S01]  /*6a50*/  @!P3 IMAD.MOV R14, RZ, RZ, -R14 ;  /* 0x000000ffff0eb224 */ /* 0x000fe200078e0a0e */
[----:B------:R-:W-:Y:S02]  /*6a60*/  IABS R77, R85 ;  /* 0x00000055004d7213 */ /* 0x000fe40000000000 */
[----:B------:R-:W-:-:S03]  /*6a70*/  ISETP.GE.AND P3, PT, R98, RZ, PT ;  /* 0x000000ff6200720c */ /* 0x000fc60003f66270 */
[----:B------:R-:W-:Y:S01]  /*6a80*/  @!P1 IMAD.IADD R112, R112, 0x1, -R78 ;  /* 0x0000000170709824 */ /* 0x000fe200078e0a4e */
[----:B------:R-:W-:Y:S01]  /*6a90*/  ISETP.GE.AND P1, PT, R89, RZ, PT ;  /* 0x000000ff5900720c */ /* 0x000fe20003f26270 */
[----:B------:R-:W-:-:S04]  /*6aa0*/  IMAD.HI.U32 R84, R84, R77, RZ ;  /* 0x0000004d54547227 */ /* 0x000fc800078e00ff */
[--C-:B------:R-:W-:Y:S02]  /*6ab0*/  @!P5 IMAD.IADD R82, R82, 0x1, -R78.reuse ;  /* 0x000000015252d824 */ /* 0x100fe400078e0a4e */
[----:B------:R-:W-:Y:S01]  /*6ac0*/  @!P4 IMAD.IADD R13, R13, 0x1, -R78 ;  /* 0x000000010d0dc824 */ /* 0x000fe200078e0a4e */
[C---:B------:R-:W-:Y:S01]  /*6ad0*/  ISETP.GT.U32.AND P4, PT, R78.reuse, R113, PT ;  /* 0x000000714e00720c */ /* 0x040fe20003f84070 */
[----:B------:R-:W-:Y:S01]  /*6ae0*/  IMAD.MOV R84, RZ, RZ, -R84 ;  /* 0x000000ffff547224 */ /* 0x000fe200078e0a54 */
[C---:B------:R-:W-:Y:S01]  /*6af0*/  ISETP.GT.U32.AND P5, PT, R78.reuse, R82, PT ;  /* 0x000000524e00720c */ /* 0x040fe20003fa4070 */
[----:B------:R-:W-:Y:S02]  /*6b00*/  @!P2 IMAD.MOV R16, RZ, RZ, -R16 ;  /* 0x000000ffff10a224 */ /* 0x000fe400078e0a10 */
[C---:B------:R-:W-:Y:S01]  /*6b10*/  IMAD R77, R78.reuse, R84, R77 ;  /* 0x000000544e4d7224 */ /* 0x040fe200078e024d */
[----:B------:R-:W-:Y:S01]  /*6b20*/  ISETP.GE.AND P2, PT, R99, RZ, PT ;  /* 0x000000ff6300720c */ /* 0x000fe20003f46270 */
[----:B------:R-:W-:Y:S01]  /*6b30*/  @!P3 IMAD.MOV R114, RZ, RZ, -R114 ;  /* 0x000000ffff72b224 */ /* 0x000fe200078e0a72 */
[----:B------:R-:W-:Y:S01]  /*6b40*/  ISETP.GT.U32.AND P3, PT, R78, R112, PT ;  /* 0x000000704e00720c */ /* 0x000fe20003f64070 */
[----:B------:R-:W-:Y:S01]  /*6b50*/  @!P1 IMAD.MOV R12, RZ, RZ, -R12 ;  /* 0x000000ffff0c9224 */ /* 0x000fe200078e0a0c */
[----:B--2---:R-:W-:-:S02]  /*6b60*/  SHF.R.U32.HI R197, RZ, 0x7, R197 ;  /* 0x00000007ffc57819 */ /* 0x004fc400000116c5 */
[C---:B------:R-:W-:Y:S01]  /*6b70*/  ISETP.GT.U32.AND P1, PT, R78.reuse, R77, PT ;  /* 0x0000004d4e00720c */ /* 0x040fe20003f24070 */
[----:B------:R-:W-:Y:S01]  /*6b80*/  @!P6 IMAD.MOV R15, RZ, RZ, -R15 ;  /* 0x000000ffff0fe224 */ /* 0x000fe200078e0a0f */
[----:B------:R-:W-:Y:S01]  /*6b90*/  ISETP.GT.U32.AND P6, PT, R78, R13, PT ;  /* 0x0000000d4e00720c */ /* 0x000fe20003fc4070 */
[--C-:B------:R-:W-:Y:S01]  /*6ba0*/  @!P4 IMAD.IADD R113, R113, 0x1, -R78.reuse ;  /* 0x000000017171c824 */ /* 0x100fe200078e0a4e */
[----:B------:R-:W-:Y:S02]  /*6bb0*/  SGXT.U32 R197, R197, 0x1 ;  /* 0x00000001c5c5781a */ /* 0x000fe40000000000 */
[----:B------:R-:W-:Y:S01]  /*6bc0*/  ISETP.GE.AND P4, PT, R95, RZ, PT ;  /* 0x000000ff5f00720c */ /* 0x000fe20003f86270 */
[--C-:B------:R-:W-:Y:S01]  /*6bd0*/  @!P5 IMAD.IADD R82, R82, 0x1, -R78.reuse ;  /* 0x000000015252d824 */ /* 0x100fe200078e0a4e */
[----:B------:R-:W-:Y:S02]  /*6be0*/  ISETP.GE.AND P5, PT, R88, RZ, PT ;  /* 0x000000ff5800720c */ /* 0x000fe40003fa6270 */
[----:B------:R-:W-:Y:S01]  /*6bf0*/  LOP3.LUT R84, R197, 0x4, RZ, 0xfc, !PT ;  /* 0x00000004c5547812 */ /* 0x000fe200078efcff */
[----:B------:R-:W-:Y:S01]  /*6c00*/  @!P2 IMAD.MOV R115, RZ, RZ, -R115 ;  /* 0x000000ffff73a224 */ /* 0x000fe200078e0a73 */
[----:B------:R-:W-:Y:S01]  /*6c10*/  ISETP.NE.U32.AND P2, PT, R75, RZ, PT ;  /* 0x000000ff4b00720c */ /* 0x000fe20003f45070 */
[--C-:B------:R-:W-:Y:S01]  /*6c20*/  @!P3 IMAD.IADD R112, R112, 0x1, -R78.reuse ;  /* 0x000000017070b824 */ /* 0x100fe200078e0a4e */
[----:B------:R-:W-:Y:S01]  /*6c30*/  ISETP.GE.AND P3, PT, R84, c[0x0][0x180], PT ;  /* 0x0000600054007a0c */ /* 0x000fe20003f66270 */
[--C-:B------:R-:W-:Y:S01]  /*6c40*/  @!P1 IMAD.IADD R77, R77, 0x1, -R78.reuse ;  /* 0x000000014d4d9824 */ /* 0x100fe200078e0a4e */
[----:B------:R-:W-:Y:S01]  /*6c50*/  LOP3.LUT R75, R197, 0x8, RZ, 0xfc, !PT ;  /* 0x00000008c54b7812 */ /* 0x000fe200078efcff */
[----:B------:R-:W-:Y:S01]  /*6c60*/  @!P6 IMAD.IADD R13, R13, 0x1, -R78 ;  /* 0x000000010d0de824 */ /* 0x000fe200078e0a4e */
[----:B------:R-:W-:Y:S01]  /*6c70*/  SEL R84, R196, RZ, !P3 ;  /* 0x000000ffc4547207 */ /* 0x000fe20005800000 */
[----:B------:R-:W-:Y:S01]  /*6c80*/  @!P4 IMAD.MOV R113, RZ, RZ, -R113 ;  /* 0x000000ffff71c224 */ /* 0x000fe200078e0a71 */
[----:B------:R-:W-:-:S02]  /*6c90*/  ISETP.GE.AND P6, PT, R75, c[0x0][0x180], PT ;  /* 0x000060004b007a0c */ /* 0x000fc40003fc6270 */
[----:B------:R-:W-:Y:S01]  /*6ca0*/  ISETP.GT.U32.AND P4, PT, R78, R77, PT ;  /* 0x0000004d4e00720c */ /* 0x000fe20003f84070 */
[----:B------:R-:W-:Y:S01]  /*6cb0*/  @!P5 IMAD.MOV R112, RZ, RZ, -R112 ;  /* 0x000000ffff70d224 */ /* 0x000fe200078e0a70 */
[----:B------:R-:W-:Y:S02]  /*6cc0*/  ISETP.NE.U32.AND P3, PT, R84, RZ, PT ;  /* 0x000000ff5400720c */ /* 0x000fe40003f65070 */
[----:B------:R-:W-:Y:S02]  /*6cd0*/  ISETP.GE.AND P1, PT, R87, RZ, PT ;  /* 0x000000ff5700720c */ /* 0x000fe40003f26270 */
[----:B------:R-:W-:Y:S02]  /*6ce0*/  SEL R84, R196, RZ, !P6 ;  /* 0x000000ffc4547207 */ /* 0x000fe40007000000 */
[----:B------:R-:W-:Y:S02]  /*6cf0*/  ISETP.GE.AND P5, PT, R86, RZ, PT ;  /* 0x000000ff5600720c */ /* 0x000fe40003fa6270 */
[----:B------:R-:W-:-:S03]  /*6d00*/  ISETP.GE.AND P6, PT, R85, RZ, PT ;  /* 0x000000ff5500720c */ /* 0x000fc60003fc6270 */
[----:B------:R-:W-:Y:S01]  /*6d10*/  @!P4 IMAD.IADD R77, R77, 0x1, -R78 ;  /* 0x000000014d4dc824 */ /* 0x000fe200078e0a4e */
[----:B------:R-:W-:Y:S02]  /*6d20*/  ISETP.NE.AND P4, PT, RZ, c[0x0][0x17c], PT ;  /* 0x00005f00ff007a0c */ /* 0x000fe40003f85270 */
[----:B------:R-:W-:Y:S01]  /*6d30*/  LOP3.LUT R95, RZ, c[0x0][0x17c], RZ, 0x33, !PT ;  /* 0x00005f00ff5f7a12 */ /* 0x000fe200078e33ff */
[----:B------:R-:W-:-:S04]  /*6d40*/  @!P1 IMAD.MOV R13, RZ, RZ, -R13 ;  /* 0x000000ffff0d9224 */ /* 0x000fc800078e0a0d */
[----:B------:R-:W-:Y:S02]  /*6d50*/  @!P5 IMAD.MOV R82, RZ, RZ, -R82 ;  /* 0x000000ffff52d224 */ /* 0x000fe400078e0a52 */
[----:B------:R-:W-:Y:S01]  /*6d60*/  @!P6 IMAD.MOV R77, RZ, RZ, -R77 ;  /* 0x000000ffff4de224 */ /* 0x000fe200078e0a4d */
[C---:B------:R-:W-:Y:S02]  /*6d70*/  SEL R10, R95.reuse, R10, !P4 ;  /* 0x0000000a5f0a7207 */ /* 0x040fe40006000000 */
[C---:B------:R-:W-:Y:S02]  /*6d80*/  SEL R70, R95.reuse, R70, !P4 ;  /* 0x000000465f467207 */ /* 0x040fe40006000000 */
[C---:B------:R-:W-:Y:S02]  /*6d90*/  SEL R11, R95.reuse, R11, !P4 ;  /* 0x0000000b5f0b7207 */ /* 0x040fe40006000000 */
[C---:B------:R-:W-:Y:S02]  /*6da0*/  SEL R8, R95.reuse, R8, !P4 ;  /* 0x000000085f087207 */ /* 0x040fe40006000000 */
[----:B------:R-:W-:-:S02]  /*6db0*/  SEL R72, R95, R72, !P4 ;  /* 0x000000485f487207 */ /* 0x000fc40006000000 */
[C---:B------:R-:W-:Y:S02]  /*6dc0*/  SEL R71, R95.reuse, R71, !P4 ;  /* 0x000000475f477207 */ /* 0x040fe40006000000 */
        /* <DEDUP_REMOVED lines=121> */
[----:B------:R-:W-:Y:S02]  /*7560*/  ISETP.GE.AND P6, PT, R96, RZ, PT ;  /* 0x000000ff6000720c */ /* 0x000fe40003fc6270 */
[----:B------:R-:W-:Y:S02]  /*7570*/  SEL R95, R95, R77, !P4 ;  /* 0x0000004d5f5f7207 */ /* 0x000fe40006000000 */
[----:B------:R-:W-:Y:S01]  /*7580*/  ISETP.NE.AND P4, PT, RZ, c[0x0][0x178], PT ;  /* 0x00005e00ff007a0c */ /* 0x000fe20003f85270 */
[----:B------:R-:W-:Y:S02]  /*7590*/  IMAD R87, R240, c[0x0][0x18c], RZ ;  /* 0x00006300f0577a24 */ /* 0x000fe400078e02ff */
[----:B------:R-:W-:-:S03]  /*75a0*/  IMAD R70, R70, c[0x0][0x190], RZ ;  /* 0x0000640046467a24 */ /* 0x000fc600078e02ff */
[C---:B------:R-:W-:Y:S01]  /*75b0*/  LEA R111, P5, R87.reuse, c[0x0][0x168], 0x2 ;  /* 0x00005a00576f7a11 */ /* 0x040fe200078a10ff */
[----:B------:R-:W-:Y:S02]  /*75c0*/  IMAD R10, R10, c[0x0][0x190], RZ ;  /* 0x000064000a0a7a24 */ /* 0x000fe400078e02ff */
[----:B------:R-:W-:Y:S01]  /*75d0*/  @!P6 IMAD.MOV R83, RZ, RZ, -R83 ;  /* 0x000000ffff53e224 */ /* 0x000fe200078e0a53 */
[----:B------:R-:W-:-:S03]  /*75e0*/  LEA.HI.X.SX32 R87, R87, c[0x0][0x16c], 0x2, P5 ;  /* 0x00005b0057577a11 */ /* 0x000fc600028f16ff */
[----:B------:R-:W-:Y:S02]  /*75f0*/  @!P4 LOP3.LUT R83, RZ, c[0x0][0x178], RZ, 0x33, !PT ;  /* 0x00005e00ff53ca12 */ /* 0x000fe400078e33ff */
[----:B------:R-:W-:Y:S01]  /*7600*/  LEA R166, P4, R70, R111, 0x2 ;  /* 0x0000006f46a67211 */ /* 0x000fe200078810ff */
[----:B------:R-:W-:Y:S01]  /*7610*/  IMAD R8, R8, c[0x0][0x190], RZ ;  /* 0x0000640008087a24 */ /* 0x000fe200078e02ff */
[----:B------:R-:W-:Y:S01]  /*7620*/  ISETP.NE.U32.AND P1, PT, R84, RZ, PT ;  /* 0x000000ff5400720c */ /* 0x000fe20003f25070 */
[----:B------:R-:W-:Y:S01]  /*7630*/  IMAD R11, R11, c[0x0][0x190], RZ ;  /* 0x000064000b0b7a24 */ /* 0x000fe200078e02ff */
[----:B------:R-:W-:Y:S01]  /*7640*/  LEA.HI.X.SX32 R167, R70, R87, 0x2, P4 ;  /* 0x0000005746a77211 */ /* 0x000fe200020f16ff */
[----:B------:R-:W-:Y:S01]  /*7650*/  IMAD R72, R72, c[0x0][0x190], RZ ;  /* 0x0000640048487a24 */ /* 0x000fe200078e02ff */
[-C--:B------:R-:W-:Y:S01]  /*7660*/  LEA R84, P5, R10, R111.reuse, 0x2 ;  /* 0x0000006f0a547211 */ /* 0x080fe200078a10ff */
[----:B------:R-:W-:Y:S01]  /*7670*/  IMAD R71, R71, c[0x0][0x190], RZ ;  /* 0x0000640047477a24 */ /* 0x000fe200078e02ff */
[----:B------:R-:W-:Y:S01]  /*7680*/  LEA R168, P6, R8, R111, 0x2 ;  /* 0x0000006f08a87211 */ /* 0x000fe200078c10ff */
[----:B------:R2:W-:Y:S01]  /*7690*/  STL.64 [R1+0x650], R166 ;  /* 0x000650a601007387 */ /* 0x0005e20000100a00 */
[----:B-1----:R-:W-:-:S02]  /*76a0*/  LEA.HI.X.SX32 R85, R10, R87, 0x2, P5 ;  /* 0x000000570a557211 */ /* 0x002fc400028f16ff */
[----:B------:R-:W-:Y:S01]  /*76b0*/  LEA R10, P5, R11, R111, 0x2 ;  /* 0x0000006f0b0a7211 */ /* 0x000fe200078a10ff */
[----:B------:R-:W-:Y:S01]  /*76c0*/  IMAD R6, R6, c[0x0][0x190], RZ ;  /* 0x0000640006067a24 */ /* 0x000fe200078e02ff */
[-C--:B------:R-:W-:Y:S01]  /*76d0*/  LEA.HI.X.SX32 R169, R8, R87.reuse, 0x2, P6 ;  /* 0x0000005708a97211 */ /* 0x080fe200030f16ff */
[----:B------:R-:W-:Y:S01]  /*76e0*/  IMAD R9, R9, c[0x0][0x190], RZ ;  /* 0x0000640009097a24 */ /* 0x000fe200078e02ff */
[----:B------:R-:W-:Y:S02]  /*76f0*/  LEA.HI.X.SX32 R11, R11, R87, 0x2, P5 ;  /* 0x000000570b0b7211 */ /* 0x000fe400028f16ff */
[CC--:B--2---:R-:W-:Y:S01]  /*7700*/  LEA R166, P4, R72.reuse, R111.reuse, 0x2 ;  /* 0x0000006f48a67211 */ /* 0x0c4fe200078810ff */
[----:B------:R-:W-:Y:S01]  /*7710*/  IMAD R73, R73, c[0x0][0x190], RZ ;  /* 0x0000640049497a24 */ /* 0x000fe200078e02ff */
[C---:B------:R-:W-:Y:S02]  /*7720*/  LEA R70, P5, R71.reuse, R111, 0x2 ;  /* 0x0000006f47467211 */ /* 0x040fe400078a10ff */
[-C--:B------:R-:W-:Y:S01]  /*7730*/  LEA.HI.X.SX32 R167, R72, R87.reuse, 0x2, P4 ;  /* 0x0000005748a77211 */ /* 0x080fe200020f16ff */
[----:B------:R1:W-:Y:S01]  /*7740*/  STL.64 [R1+0x138], R168 ;  /* 0x000138a801007387 */ /* 0x0003e20000100a00 */
[----:B------:R-:W-:Y:S01]  /*7750*/  LEA.HI.X.SX32 R71, R71, R87, 0x2, P5 ;  /* 0x0000005747477211 */ /* 0x000fe200028f16ff */
[----:B------:R-:W-:Y:S01]  /*7760*/  IMAD R68, R68, c[0x0][0x190], RZ ;  /* 0x0000640044447a24 */ /* 0x000fe200078e02ff */
[----:B------:R-:W-:Y:S01]  /*7770*/  LEA R8, P6, R9, R111, 0x2 ;  /* 0x0000006f09087211 */ /* 0x000fe200078c10ff */
[----:B------:R2:W-:Y:S01]  /*7780*/  STL.64 [R1+0x3a8], R166 ;  /* 0x0003a8a601007387 */ /* 0x0005e20000100a00 */
[----:B------:R-:W-:-:S02]  /*7790*/  IMAD R2, R2, c[0x0][0x190], RZ ;  /* 0x0000640002027a24 */ /* 0x000fc400078e02ff */
[----:B------:R-:W-:Y:S02]  /*77a0*/  LEA.HI.X.SX32 R9, R9, R87, 0x2, P6 ;  /* 0x0000005709097211 */ /* 0x000fe400030f16ff */
[CC--:B-1----:R-:W-:Y:S02]  /*77b0*/  LEA R168, P4, R6.reuse, R111.reuse, 0x2 ;  /* 0x0000006f06a87211 */ /* 0x0c2fe400078810ff */
[----:B--2---:R-:W-:Y:S02]  /*77c0*/  LEA R166, P5, R73, R111, 0x2 ;  /* 0x0000006f49a67211 */ /* 0x004fe400078a10ff */
[-C--:B------:R-:W-:Y:S01]  /*77d0*/  LEA.HI.X.SX32 R169, R6, R87.reuse, 0x2, P4 ;  /* 0x0000005706a97211 */ /* 0x080fe200020f16ff */
[----:B------:R-:W-:Y:S01]  /*77e0*/  IMAD R7, R7, c[0x0][0x190], RZ ;  /* 0x0000640007077a24 */ /* 0x000fe200078e02ff */
[----:B------:R-:W-:Y:S01]  /*77f0*/  LEA.HI.X.SX32 R167, R73, R87, 0x2, P5 ;  /* 0x0000005749a77211 */ /* 0x000fe200028f16ff */
[----:B------:R-:W-:Y:S01]  /*7800*/  IMAD R69, R69, c[0x0][0x190], RZ ;  /* 0x0000640045457a24 */ /* 0x000fe200078e02ff */
[-C--:B------:R-:W-:Y:S01]  /*7810*/  LEA R72, P6, R68, R111.reuse, 0x2 ;  /* 0x0000006f44487211 */ /* 0x080fe200078c10ff */
[----:B------:R1:W-:Y:S01]  /*7820*/  STL.64 [R1+0x140], R168 ;  /* 0x000140a801007387 */ /* 0x0003e20000100a00 */
[----:B------:R-:W-:Y:S01]  /*7830*/  IMAD R66, R66, c[0x0][0x190], RZ ;  /* 0x0000640042427a24 */ /* 0x000fe200078e02ff */
[----:B------:R-:W-:-:S02]  /*7840*/  LEA R6, P4, R7, R111, 0x2 ;  /* 0x0000006f07067211 */ /* 0x000fc400078810ff */
[-C--:B------:R-:W-:Y:S01]  /*7850*/  LEA.HI.X.SX32 R73, R68, R87.reuse, 0x2, P6 ;  /* 0x0000005744497211 */ /* 0x080fe200030f16ff */
[----:B------:R2:W-:Y:S01]  /*7860*/  STL.64 [R1+0x550], R166 ;  /* 0x000550a601007387 */ /* 0x0005e20000100a00 */
[----:B------:R-:W-:Y:S01]  /*7870*/  IMAD R4, R4, c[0x0][0x190], RZ ;  /* 0x0000640004047a24 */ /* 0x000fe200078e02ff */
        /* <DEDUP_REMOVED lines=30> */
[C---:B--2---:R-:W-:Y:S02]  /*7a60*/  LEA R166, P5, R155.reuse, R111, 0x2 ;  /* 0x0000006f9ba67211 */ /* 0x044fe400078a10ff */
        /* <DEDUP_REMOVED lines=10> */
[----:B------:R-:W-:Y:S02]  /*7b10*/  LEA.HI.X.SX32 R155, R62, R87, 0x2, P4 ;  /* 0x000000573e9b7211 */ /* 0x000fe400020f16ff */
[CC--:B-1----:R-:W-:Y:S02]  /*7b20*/  LEA R168, P5, R158.reuse, R111.reuse, 0x2 ;  /* 0x0000006f9ea87211 */ /* 0x0c2fe400078a10ff */
[----:B--2---:R-:W-:Y:S02]  /*7b30*/  LEA R166, P6, R159, R111, 0x2 ;  /* 0x0000006f9fa67211 */ /* 0x004fe400078c10ff */
[-C--:B------:R-:W-:Y:S01]  /*7b40*/  LEA.HI.X.SX32 R169, R158, R87.reuse, 0x2, P5 ;  /* 0x000000579ea97211 */ /* 0x080fe200028f16ff */
[----:B------:R-:W-:Y:S01]  /*7b50*/  IMAD R163, R163, c[0x0][0x190], RZ ;  /* 0x00006400a3a37a24 */ /* 0x000fe200078e02ff */
[----:B------:R-:W-:Y:S01]  /*7b60*/  LEA.HI.X.SX32 R167, R159, R87, 0x2, P6 ;  /* 0x000000579fa77211 */ /* 0x000fe200030f16ff */
[----:B------:R-:W-:Y:S01]  /*7b70*/  IMAD R60, R60, c[0x0][0x190], RZ ;  /* 0x000064003c3c7a24 */ /* 0x000fe200078e02ff */
[C---:B------:R-:W-:Y:S01]  /*7b80*/  LEA R62, P4, R63.reuse, R111, 0x2 ;  /* 0x0000006f3f3e7211 */ /* 0x040fe200078810ff */
[----:B------:R-:W-:Y:S01]  /*7b90*/  IMAD R162, R162, c[0x0][0x190], RZ ;  /* 0x00006400a2a27a24 */ /* 0x000fe200078e02ff */
[----:B------:R1:W-:Y:S02]  /*7ba0*/  STL.64 [R1+0x190], R168 ;  /* 0x000190a801007387 */ /* 0x0003e40000100a00 */
[----:B------:R-:W-:-:S02]  /*7bb0*/  LEA.HI.X.SX32 R63, R63, R87, 0x2, P4 ;  /* 0x000000573f3f7211 */ /* 0x000fc400020f16ff */
[----:B------:R2:W-:Y:S01]  /*7bc0*/  STL.64 [R1+0x570], R166 ;  /* 0x000570a601007387 */ /* 0x0005e20000100a00 */
[----:B------:R-:W-:Y:S01]  /*7bd0*/  IMAD R61, R61, c[0x0][0x190], RZ ;  /* 0x000064003d3d7a24 */ /* 0x000fe200078e02ff */
[-C--:B------:R-:W-:Y:S01]  /*7be0*/  LEA R158, P5, R60, R111.reuse, 0x2 ;  /* 0x0000006f3c9e7211 */ /* 0x080fe200078a10ff */
[----:B------:R-:W-:Y:S01]  /*7bf0*/  IMAD R165, R165, c[0x0][0x190], RZ ;  /* 0x00006400a5a57a24 */ /* 0x000fe200078e02ff */
[-C--:B-1----:R-:W-:Y:S02]  /*7c00*/  LEA R168, P6, R162, R111.reuse, 0x2 ;  /* 0x0000006fa2a87211 */ /* 0x082fe400078c10ff */
[C---:B--2---:R-:W-:Y:S01]  /*7c10*/  LEA R166, P4, R163.reuse, R111, 0x2 ;  /* 0x0000006fa3a67211 */ /* 0x044fe200078810ff */
[----:B------:R-:W-:Y:S01]  /*7c20*/  IMAD R58, R58, c[0x0][0x190], RZ ;  /* 0x000064003a3a7a24 */ /* 0x000fe200078e02ff */
[-C--:B------:R-:W-:Y:S02]  /*7c30*/  LEA.HI.X.SX32 R159, R60, R87.reuse, 0x2, P5 ;  /* 0x000000573c9f7211 */ /* 0x080fe400028f16ff */
[-C--:B------:R-:W-:Y:S01]  /*7c40*/  LEA.HI.X.SX32 R167, R163, R87.reuse, 0x2, P4 ;  /* 0x00000057a3a77211 */ /* 0x080fe200020f16ff */
[----:B------:R-:W-:Y:S01]  /*7c50*/  IMAD R164, R164, c[0x0][0x190], RZ ;  /* 0x00006400a4a47a24 */ /* 0x000fe200078e02ff */
[----:B------:R-:W-:-:S02]  /*7c60*/  LEA.HI.X.SX32 R169, R162, R87, 0x2, P6 ;  /* 0x00000057a2a97211 */ /* 0x000fc400030f16ff */
[-C--:B------:R-:W-:Y:S01]  /*7c70*/  LEA R60, P5, R61, R111.reuse, 0x2 ;  /* 0x0000006f3d3c7211 */ /* 0x080fe200078a10ff */
[----:B------:R1:W-:Y:S01]  /*7c80*/  STL.64 [R1+0x588], R166 ;  /* 0x000588a601007387 */ /* 0x0003e20000100a00 */
[----:B------:R-:W-:Y:S01]  /*7c90*/  IMAD R59, R59, c[0x0][0x190], RZ ;  /* 0x000064003b3b7a24 */ /* 0x000fe200078e02ff */
[C---:B------:R-:W-:Y:S02]  /*7ca0*/  LEA R162, P6, R58.reuse, R111, 0x2 ;  /* 0x0000006f3aa27211 */ /* 0x040fe400078c10ff */
[----:B------:R2:W-:Y:S01]  /*7cb0*/  STL.64 [R1+0x198], R168 ;  /* 0x000198a801007387 */ /* 0x0005e20000100a00 */
[-C--:B------:R-:W-:Y:S01]  /*7cc0*/  LEA.HI.X.SX32 R61, R61, R87.reuse, 0x2, P5 ;  /* 0x000000573d3d7211 */ /* 0x080fe200028f16ff */
[----:B------:R-:W-:Y:S01]  /*7cd0*/  IMAD R161, R161, c[0x0][0x190], RZ ;  /* 0x00006400a1a17a24 */ /* 0x000fe200078e02ff */
[----:B------:R-:W-:Y:S02]  /*7ce0*/  LEA.HI.X.SX32 R163, R58, R87, 0x2, P6 ;  /* 0x000000573aa37211 */ /* 0x000fe400030f16ff */
[----:B-1----:R-:W-:-:S02]  /*7cf0*/  LEA R166, P4, R165, R111, 0x2 ;  /* 0x0000006fa5a67211 */ /* 0x002fc400078810ff */
[----:B--2---:R-:W-:Y:S02]  /*7d00*/  LEA R168, P5, R164, R111, 0x2 ;  /* 0x0000006fa4a87211 */ /* 0x004fe400078a10ff */
[-C--:B------:R-:W-:Y:S01]  /*7d10*/  LEA.HI.X.SX32 R167, R165, R87.reuse, 0x2, P4 ;  /* 0x00000057a5a77211 */ /* 0x080fe200020f16ff */
[----:B------:R-:W-:Y:S01]  /*7d20*/  IMAD R160, R160, c[0x0][0x190], RZ ;  /* 0x00006400a0a07a24 */ /* 0x000fe200078e02ff */
[----:B------:R-:W-:Y:S01]  /*7d30*/  LEA.HI.X.SX32 R169, R164, R87, 0x2, P5 ;  /* 0x00000057a4a97211 */ /* 0x000fe200028f16ff */
[----:B------:R-:W-:Y:S01]  /*7d40*/  IMAD R56, R56, c[0x0][0x190], RZ ;  /* 0x0000640038387a24 */ /* 0x000fe200078e02ff */
[-C--:B------:R-:W-:Y:S01]  /*7d50*/  LEA R58, P6, R59, R111.reuse, 0x2 ;  /* 0x0000006f3b3a7211 */ /* 0x080fe200078c10ff */
[----:B------:R1:W-:Y:S01]  /*7d60*/  STL.64 [R1+0x1b0], R166 ;  /* 0x0001b0a601007387 */ /* 0x0003e20000100a00 */
[----:B------:R-:W-:Y:S02]  /*7d70*/  LEA R170, P5, R161, R111, 0x2 ;  /* 0x0000006fa1aa7211 */ /* 0x000fe400078a10ff */
[-C--:B------:R-:W-:Y:S01]  /*7d80*/  LEA.HI.X.SX32 R59, R59, R87.reuse, 0x2, P6 ;  /* 0x000000573b3b7211 */ /* 0x080fe200030f16ff */
[----:B------:R2:W-:Y:S01]  /*7d90*/  STL.64 [R1+0x590], R168 ;  /* 0x000590a801007387 */ /* 0x0005e20000100a00 */
[----:B------:R-:W-:Y:S01]  /*7da0*/  IMAD R57, R57, c[0x0][0x190], RZ ;  /* 0x0000640039397a24 */ /* 0x000fe200078e02ff */
[----:B------:R-:W-:Y:S01]  /*7db0*/  LEA.HI.X.SX32 R171, R161, R87, 0x2, P5 ;  /* 0x00000057a1ab7211 */ /* 0x000fe200028f16ff */
[----:B------:R-:W-:Y:S01]  /*7dc0*/  IMAD R157, R157, c[0x0][0x190], RZ ;  /* 0x000064009d9d7a24 */ /* 0x000fe200078e02ff */
[----:B-1----:R-:W-:-:S02]  /*7dd0*/  LEA R166, P4, R56, R111, 0x2 ;  /* 0x0000006f38a67211 */ /* 0x002fc400078810ff */
[----:B--2---:R-:W-:Y:S01]  /*7de0*/  LEA R168, P6, R160, R111, 0x2 ;  /* 0x0000006fa0a87211 */ /* 0x004fe200078c10ff */
[----:B------:R-:W-:Y:S01]  /*7df0*/  IMAD R156, R156, c[0x0][0x190], RZ ;  /* 0x000064009c9c7a24 */ /* 0x000fe200078e02ff */
[-C--:B------:R-:W-:Y:S02]  /*7e00*/  LEA.HI.X.SX32 R167, R56, R87.reuse, 0x2, P4 ;  /* 0x0000005738a77211 */ /* 0x080fe400020f16ff */
[----:B------:R-:W-:Y:S02]  /*7e10*/  LEA.HI.X.SX32 R169, R160, R87, 0x2, P6 ;  /* 0x00000057a0a97211 */ /* 0x000fe400030f16ff */
[C---:B------:R-:W-:Y:S01]  /*7e20*/  LEA R56, P4, R57.reuse, R111, 0x2 ;  /* 0x0000006f39387211 */ /* 0x040fe200078810ff */
[----:B------:R-:W-:Y:S01]  /*7e30*/  IMAD R54, R54, c[0x0][0x190], RZ ;  /* 0x0000640036367a24 */ /* 0x000fe200078e02ff */
[----:B------:R1:W-:Y:S01]  /*7e40*/  STL.64 [R1+0x1c8], R170 ;  /* 0x0001c8aa01007387 */ /* 0x0003e20000100a00 */
[----:B------:R-:W-:Y:S01]  /*7e50*/  IMAD R52, R52, c[0x0][0x190], RZ ;  /* 0x0000640034347a24 */ /* 0x000fe200078e02ff */
[----:B------:R-:W-:-:S02]  /*7e60*/  LEA.HI.X.SX32 R57, R57, R87, 0x2, P4 ;  /* 0x0000005739397211 */ /* 0x000fc400020f16ff */
[----:B------:R2:W-:Y:S01]  /*7e70*/  STL.64 [R1+0x598], R168 ;  /* 0x000598a801007387 */ /* 0x0005e20000100a00 */
[C---:B------:R-:W-:Y:S01]  /*7e80*/  LEA R164, P4, R156.reuse, R111, 0x2 ;  /* 0x0000006f9ca47211 */ /* 0x040fe200078810ff */
[----:B------:R-:W-:Y:S02]  /*7e90*/  IMAD R55, R55, c[0x0][0x190], RZ ;  /* 0x0000640037377a24 */ /* 0x000fe400078e02ff */
[----:B------:R-:W-:Y:S01]  /*7ea0*/  IMAD R53, R53, c[0x0][0x190], RZ ;  /* 0x0000640035357a24 */ /* 0x000fe200078e02ff */
[----:B------:R-:W-:Y:S02]  /*7eb0*/  LEA.HI.X.SX32 R165, R156, R87, 0x2, P4 ;  /* 0x000000579ca57211 */ /* 0x000fe400020f16ff */
[-C--:B-1----:R-:W-:Y:S02]  /*7ec0*/  LEA R170, P5, R54, R111.reuse, 0x2 ;  /* 0x0000006f36aa7211 */ /* 0x082fe400078a10ff */
[----:B--2---:R-:W-:Y:S01]  /*7ed0*/  LEA R168, P6, R157, R111, 0x2 ;  /* 0x0000006f9da87211 */ /* 0x004fe200078c10ff */
[----:B------:R-:W-:-:S03]  /*7ee0*/  IMAD R153, R153, c[0x0][0x190], RZ ;  /* 0x0000640099997a24 */ /* 0x000fc600078e02ff */
[----:B------:R-:W-:Y:S02]  /*7ef0*/  LEA.HI.X.SX32 R169, R157, R87, 0x2, P6 ;  /* 0x000000579da97211 */ /* 0x000fe400030f16ff */
[----:B------:R-:W-:Y:S01]  /*7f00*/  LEA R174, P6, R52, R111, 0x2 ;  /* 0x0000006f34ae7211 */ /* 0x000fe200078c10ff */
[----:B------:R-:W-:Y:S01]  /*7f10*/  IMAD R152, R152, c[0x0][0x190], RZ ;  /* 0x0000640098987a24 */ /* 0x000fe200078e02ff */
[----:B------:R-:W-:Y:S02]  /*7f20*/  LEA.HI.X.SX32 R171, R54, R87, 0x2, P5 ;  /* 0x0000005736ab7211 */ /* 0x000fe400028f16ff */
[----:B------:R-:W-:Y:S01]  /*7f30*/  LEA R54, P5, R55, R111, 0x2 ;  /* 0x0000006f37367211 */ /* 0x000fe200078a10ff */
[----:B------:R-:W-:Y:S01]  /*7f40*/  IMAD R150, R150, c[0x0][0x190], RZ ;  /* 0x0000640096967a24 */ /* 0x000fe200078e02ff */
[----:B------:R-:W-:Y:S01]  /*7f50*/  LEA.HI.X.SX32 R175, R52, R87, 0x2, P6 ;  /* 0x0000005734af7211 */ /* 0x000fe200030f16ff */
[----:B------:R1:W-:Y:S01]  /*7f60*/  STL.64 [R1+0x5a0], R164 ;  /* 0x0005a0a401007387 */ /* 0x0003e20000100a00 */
[----:B------:R-:W-:Y:S01]  /*7f70*/  LEA R52, P6, R53, R111, 0x2 ;  /* 0x0000006f35347211 */ /* 0x000fe200078c10ff */
[----:B------:R-:W-:Y:S01]  /*7f80*/  IMAD R50, R50, c[0x0][0x190], RZ ;  /* 0x0000640032327a24 */ /* 0x000fe200078e02ff */
[----:B------:R-:W-:-:S02]  /*7f90*/  LEA.HI.X.SX32 R55, R55, R87, 0x2, P5 ;  /* 0x0000005737377211 */ /* 0x000fc400028f16ff */
[----:B------:R-:W-:Y:S02]  /*7fa0*/  LEA R160, P5, R152, R111, 0x2 ;  /* 0x0000006f98a07211 */ /* 0x000fe400078a10ff */
[----:B------:R-:W-:Y:S02]  /*7fb0*/  LEA.HI.X.SX32 R53, R53, R87, 0x2, P6 ;  /* 0x0000005735357211 */ /* 0x000fe400030f16ff */
[-C--:B-1----:R-:W-:Y:S01]  /*7fc0*/  LEA R164, P4, R153, R111.reuse, 0x2 ;  /* 0x0000006f99a47211 */ /* 0x082fe200078810ff */
[----:B------:R-:W-:Y:S01]  /*7fd0*/  IMAD R51, R51, c[0x0][0x190], RZ ;  /* 0x0000640033337a24 */ /* 0x000fe200078e02ff */
[----:B------:R-:W-:Y:S02]  /*7fe0*/  LEA R156, P6, R150, R111, 0x2 ;  /* 0x0000006f969c7211 */ /* 0x000fe400078c10ff */
[----:B------:R-:W-:Y:S02]  /*7ff0*/  LEA.HI.X.SX32 R165, R153, R87, 0x2, P4 ;  /* 0x0000005799a57211 */ /* 0x000fe400020f16ff */
[----:B------:R-:W-:Y:S01]  /*8000*/  LEA R178, P4, R50, R111, 0x2 ;  /* 0x0000006f32b27211 */ /* 0x000fe200078810ff */
[----:B------:R-:W-:Y:S01]  /*8010*/  IMAD R151, R151, c[0x0][0x190], RZ ;  /* 0x0000640097977a24 */ /* 0x000fe200078e02ff */
[-C--:B------:R-:W-:Y:S01]  /*8020*/  LEA.HI.X.SX32 R161, R152, R87.reuse, 0x2, P5 ;  /* 0x0000005798a17211 */ /* 0x080fe200028f16ff */
[----:B------:R-:W-:Y:S01]  /*8030*/  IMAD R149, R149, c[0x0][0x190], RZ ;  /* 0x0000640095957a24 */ /* 0x000fe200078e02ff */
[-C--:B------:R-:W-:Y:S01]  /*8040*/  LEA.HI.X.SX32 R157, R150, R87.reuse, 0x2, P6 ;  /* 0x00000057969d7211 */ /* 0x080fe200030f16ff */
[----:B------:R-:W-:Y:S01]  /*8050*/  IMAD R148, R148, c[0x0][0x190], RZ ;  /* 0x0000640094947a24 */ /* 0x000fe200078e02ff */
[----:B------:R-:W-:Y:S01]  /*8060*/  LEA.HI.X.SX32 R179, R50, R87, 0x2, P4 ;  /* 0x0000005732b37211 */ /* 0x000fe200020f16ff */
[----:B------:R-:W-:Y:S01]  /*8070*/  STL.64 [R1+0x1d0], R168 ;  /* 0x0001d0a801007387 */ /* 0x000fe20000100a00 */
[----:B------:R-:W-:Y:S01]  /*8080*/  LEA R50, P4, R51, R111, 0x2 ;  /* 0x0000006f33327211 */ /* 0x000fe200078810ff */
[----:B------:R-:W-:-:S02]  /*8090*/  IMAD R48, R48, c[0x0][0x190], RZ ;  /* 0x0000640030307a24 */ /* 0x000fc400078e02ff */
[----:B------:R1:W-:Y:S01]  /*80a0*/  STL.64 [R1+0x5a8], R160 ;  /* 0x0005a8a001007387 */ /* 0x0003e20000100a00 */
[----:B------:R-:W-:Y:S01]  /*80b0*/  IMAD R46, R46, c[0x0][0x190], RZ ;  /* 0x000064002e2e7a24 */ /* 0x000fe200078e02ff */
[----:B------:R-:W-:Y:S02]  /*80c0*/  LEA.HI.X.SX32 R51, R51, R87, 0x2, P4 ;  /* 0x0000005733337211 */ /* 0x000fe400020f16ff */
[----:B------:R-:W-:Y:S01]  /*80d0*/  STL.64 [R1+0x1e8], R164 ;  /* 0x0001e8a401007387 */ /* 0x000fe20000100a00 */
[----:B------:R-:W-:-:S03]  /*80e0*/  LEA R152, P4, R148, R111, 0x2 ;  /* 0x0000006f94987211 */ /* 0x000fc600078810ff */
[----:B------:R2:W-:Y:S01]  /*80f0*/  STL.64 [R1+0x5b0], R156 ;  /* 0x0005b09c01007387 */ /* 0x0005e20000100a00 */
[----:B-1----:R-:W-:Y:S01]  /*8100*/  LEA R160, P5, R151, R111, 0x2 ;  /* 0x0000006f97a07211 */ /* 0x002fe200078a10ff */
[----:B------:R-:W-:-:S03]  /*8110*/  IMAD R49, R49, c[0x0][0x190], RZ ;  /* 0x0000640031317a24 */ /* 0x000fc600078e02ff */
[----:B------:R-:W-:Y:S02]  /*8120*/  LEA.HI.X.SX32 R161, R151, R87, 0x2, P5 ;  /* 0x0000005797a17211 */ /* 0x000fe400028f16ff */
[-C--:B--2---:R-:W-:Y:S02]  /*8130*/  LEA R156, P6, R149, R111.reuse, 0x2 ;  /* 0x0000006f959c7211 */ /* 0x084fe400078c10ff */
[----:B------:R-:W-:Y:S01]  /*8140*/  LEA R182, P5, R48, R111, 0x2 ;  /* 0x0000006f30b67211 */ /* 0x000fe200078a10ff */
[----:B------:R-:W-:Y:S01]  /*8150*/  IMAD R47, R47, c[0x0][0x190], RZ ;  /* 0x000064002f2f7a24 */ /* 0x000fe200078e02ff */
[----:B------:R-:W-:Y:S01]  /*8160*/  LEA.HI.X.SX32 R157, R149, R87, 0x2, P6 ;  /* 0x00000057959d7211 */ /* 0x000fe200030f16ff */
[----:B------:R-:W-:Y:S01]  /*8170*/  IMAD R147, R147, c[0x0][0x190], RZ ;  /* 0x0000640093937a24 */ /* 0x000fe200078e02ff */
[----:B------:R-:W-:Y:S02]  /*8180*/  LEA R186, P6, R46, R111, 0x2 ;  /* 0x0000006f2eba7211 */ /* 0x000fe400078c10ff */
[-C--:B------:R-:W-:Y:S01]  /*8190*/  LEA.HI.X.SX32 R153, R148, R87.reuse, 0x2, P4 ;  /* 0x0000005794997211 */ /* 0x080fe200020f16ff */
[----:B------:R-:W-:Y:S01]  /*81a0*/  IMAD R146, R146, c[0x0][0x190], RZ ;  /* 0x0000640092927a24 */ /* 0x000fe200078e02ff */
[----:B------:R-:W-:Y:S01]  /*81b0*/  LEA.HI.X.SX32 R183, R48, R87, 0x2, P5 ;  /* 0x0000005730b77211 */ /* 0x000fe200028f16ff */
[----:B------:R-:W-:Y:S01]  /*81c0*/  STL.64 [R1+0x200], R160 ;  /* 0x000200a001007387 */ /* 0x000fe20000100a00 */
        /* <DEDUP_REMOVED lines=24> */
[----:B------:R-:W-:-:S03]  /*8350*/  LEA.HI.X.SX32 R45, R45, R87, 0x2, P4 ;  /* 0x000000572d2d7211 */ /* 0x000fc600020f16ff */
[----:B------:R-:W-:Y:S01]  /*8360*/  STL.64 [R1+0x210], R152 ;  /* 0x0002109801007387 */ /* 0x000fe20000100a00 */
[----:B------:R-:W-:-:S03]  /*8370*/  LEA R146, P4, R142, R111, 0x2 ;  /* 0x0000006f8e927211 */ /* 0x000fc600078810ff */
[----:B------:R2:W-:Y:S01]  /*8380*/  STL.64 [R1+0x5c8], R148 ;  /* 0x0005c89401007387 */ /* 0x0005e20000100a00 */
[----:B-1----:R-:W-:Y:S01]  /*8390*/  LEA R150, P5, R145, R111, 0x2 ;  /* 0x0000006f91967211 */ /* 0x002fe200078a10ff */
[----:B------:R-:W-:-:S03]  /*83a0*/  IMAD R43, R43, c[0x0][0x190], RZ ;  /* 0x000064002b2b7a24 */ /* 0x000fc600078e02ff */
[----:B------:R-:W-:Y:S02]  /*83b0*/  LEA.HI.X.SX32 R151, R145, R87, 0x2, P5 ;  /* 0x0000005791977211 */ /* 0x000fe400028f16ff */
[CC--:B--2---:R-:W-:Y:S02]  /*83c0*/  LEA R148, P6, R143.reuse, R111.reuse, 0x2 ;  /* 0x0000006f8f947211 */ /* 0x0c4fe400078c10ff */
[----:B------:R-:W-:Y:S02]  /*83d0*/  LEA R194, P5, R42, R111, 0x2 ;  /* 0x0000006f2ac27211 */ /* 0x000fe400078a10ff */
[-C--:B------:R-:W-:Y:S01]  /*83e0*/  LEA.HI.X.SX32 R149, R143, R87.reuse, 0x2, P6 ;  /* 0x000000578f957211 */ /* 0x080fe200030f16ff */
[----:B------:R-:W-:Y:S01]  /*83f0*/  IMAD R141, R141, c[0x0][0x190], RZ ;  /* 0x000064008d8d7a24 */ /* 0x000fe200078e02ff */
[-C--:B------:R-:W-:Y:S01]  /*8400*/  LEA.HI.X.SX32 R147, R142, R87.reuse, 0x2, P4 ;  /* 0x000000578e937211 */ /* 0x080fe200020f16ff */
[----:B------:R-:W-:Y:S01]  /*8410*/  IMAD R40, R40, c[0x0][0x190], RZ ;  /* 0x0000640028287a24 */ /* 0x000fe200078e02ff */
[----:B------:R-:W-:Y:S01]  /*8420*/  LEA.HI.X.SX32 R195, R42, R87, 0x2, P5 ;  /* 0x000000572ac37211 */ /* 0x000fe200028f16ff */
[----:B------:R-:W-:Y:S01]  /*8430*/  IMAD R140, R140, c[0x0][0x190], RZ ;  /* 0x000064008c8c7a24 */ /* 0x000fe200078e02ff */
[----:B------:R-:W-:Y:S01]  /*8440*/  STL.64 [R1+0x218], R150 ;  /* 0x0002189601007387 */ /* 0x000fe20000100a00 */
[----:B------:R-:W-:-:S03]  /*8450*/  LEA R42, P5, R43, R111, 0x2 ;  /* 0x0000006f2b2a7211 */ /* 0x000fc600078a10ff */
[----:B------:R1:W-:Y:S01]  /*8460*/  STL.64 [R1+0x228], R148 ;  /* 0x0002289401007387 */ /* 0x0003e20000100a00 */
[----:B------:R-:W-:-:S03]  /*8470*/  LEA.HI.X.SX32 R43, R43, R87, 0x2, P5 ;  /* 0x000000572b2b7211 */ /* 0x000fc600028f16ff */
[----:B------:R2:W-:Y:S01]  /*8480*/  STL.64 [R1+0x5d0], R146 ;  /* 0x0005d09201007387 */ /* 0x0005e20000100a00 */
[-C--:B------:R-:W-:Y:S01]  /*8490*/  LEA R144, P5, R140, R111.reuse, 0x2 ;  /* 0x0000006f8c907211 */ /* 0x080fe200078a10ff */
[----:B------:R-:W-:Y:S01]  /*84a0*/  IMAD R41, R41, c[0x0][0x190], RZ ;  /* 0x0000640029297a24 */ /* 0x000fe200078e02ff */
[CC--:B-1----:R-:W-:Y:S02]  /*84b0*/  LEA R148, P6, R40.reuse, R111.reuse, 0x2 ;  /* 0x0000006f28947211 */ /* 0x0c2fe400078c10ff */
[C---:B--2---:R-:W-:Y:S02]  /*84c0*/  LEA R146, P4, R141.reuse, R111, 0x2 ;  /* 0x0000006f8d927211 */ /* 0x044fe400078810ff */
[-C--:B------:R-:W-:Y:S02]  /*84d0*/  LEA.HI.X.SX32 R149, R40, R87.reuse, 0x2, P6 ;  /* 0x0000005728957211 */ /* 0x080fe400030f16ff */
[-C--:B------:R-:W-:Y:S01]  /*84e0*/  LEA.HI.X.SX32 R147, R141, R87.reuse, 0x2, P4 ;  /* 0x000000578d937211 */ /* 0x080fe200020f16ff */
[----:B------:R-:W-:Y:S01]  /*84f0*/  IMAD R139, R139, c[0x0][0x190], RZ ;  /* 0x000064008b8b7a24 */ /* 0x000fe200078e02ff */
[----:B------:R-:W-:Y:S01]  /*8500*/  LEA.HI.X.SX32 R145, R140, R87, 0x2, P5 ;  /* 0x000000578c917211 */ /* 0x000fe200028f16ff */
[----:B------:R-:W-:Y:S01]  /*8510*/  IMAD R38, R38, c[0x0][0x190], RZ ;  /* 0x0000640026267a24 */ /* 0x000fe200078e02ff */
[C---:B------:R-:W-:Y:S01]  /*8520*/  LEA R40, P6, R41.reuse, R111, 0x2 ;  /* 0x0000006f29287211 */ /* 0x040fe200078c10ff */
[----:B------:R-:W-:Y:S01]  /*8530*/  IMAD R138, R138, c[0x0][0x190], RZ ;  /* 0x000064008a8a7a24 */ /* 0x000fe200078e02ff */
[----:B------:R1:W-:Y:S04]  /*8540*/  STL.64 [R1+0x238], R146 ;  /* 0x0002389201007387 */ /* 0x0003e80000100a00 */
[----:B------:R-:W-:Y:S01]  /*8550*/  STL.64 [R1+0x70], R148 ;  /* 0x0000709401007387 */ /* 0x000fe20000100a00 */
[----:B------:R-:W-:-:S03]  /*8560*/  LEA.HI.X.SX32 R41, R41, R87, 0x2, P6 ;  /* 0x0000005729297211 */ /* 0x000fc600030f16ff */
[----:B------:R2:W-:Y:S01]  /*8570*/  STL.64 [R1+0x5d8], R144 ;  /* 0x0005d89001007387 */ /* 0x0005e20000100a00 */
[-C--:B------:R-:W-:Y:S02]  /*8580*/  LEA R142, P6, R138, R111.reuse, 0x2 ;  /* 0x0000006f8a8e7211 */ /* 0x080fe400078c10ff */
[----:B-1----:R-:W-:Y:S01]  /*8590*/  LEA R146, P4, R38, R111, 0x2 ;  /* 0x0000006f26927211 */ /* 0x002fe200078810ff */
[----:B------:R-:W-:Y:S01]  /*85a0*/  IMAD R39, R39, c[0x0][0x190], RZ ;  /* 0x0000640027277a24 */ /* 0x000fe200078e02ff */
[----:B------:R-:W-:Y:S02]  /*85b0*/  LEA.HI.X.SX32 R143, R138, R87, 0x2, P6 ;  /* 0x000000578a8f7211 */ /* 0x000fe400030f16ff */
[C---:B--2---:R-:W-:Y:S02]  /*85c0*/  LEA R144, P5, R139.reuse, R111, 0x2 ;  /* 0x0000006f8b907211 */ /* 0x044fe400078a10ff */
[-C--:B------:R-:W-:Y:S02]  /*85d0*/  LEA.HI.X.SX32 R147, R38, R87.reuse, 0x2, P4 ;  /* 0x0000005726937211 */ /* 0x080fe400020f16ff */
[----:B------:R-:W-:Y:S01]  /*85e0*/  LEA.HI.X.SX32 R145, R139, R87, 0x2, P5 ;  /* 0x000000578b917211 */ /* 0x000fe200028f16ff */
[----:B------:R-:W-:Y:S01]  /*85f0*/  IMAD R137, R137, c[0x0][0x190], RZ ;  /* 0x0000640089897a24 */ /* 0x000fe200078e02ff */
[----:B------:R-:W-:Y:S01]  /*8600*/  LEA R38, P4, R39, R111, 0x2 ;  /* 0x0000006f27267211 */ /* 0x000fe200078810ff */
[----:B------:R-:W-:-:S02]  /*8610*/  IMAD R36, R36, c[0x0][0x190], RZ ;  /* 0x0000640024247a24 */ /* 0x000fc400078e02ff */
[----:B------:R-:W-:Y:S01]  /*8620*/  IMAD R136, R136, c[0x0][0x190], RZ ;  /* 0x0000640088887a24 */ /* 0x000fe200078e02ff */
[----:B------:R1:W-:Y:S01]  /*8630*/  STL.64 [R1+0x248], R144 ;  /* 0x0002489001007387 */ /* 0x0003e20000100a00 */
[----:B------:R-:W-:-:S03]  /*8640*/  LEA.HI.X.SX32 R39, R39, R87, 0x2, P4 ;  /* 0x0000005727277211 */ /* 0x000fc600020f16ff */
[----:B------:R-:W-:Y:S01]  /*8650*/  STL.64 [R1+0x78], R146 ;  /* 0x0000789201007387 */ /* 0x000fe20000100a00 */
[----:B------:R-:W-:-:S03]  /*8660*/  LEA R140, P4, R136, R111, 0x2 ;  /* 0x0000006f888c7211 */ /* 0x000fc600078810ff */
[----:B------:R2:W-:Y:S01]  /*8670*/  STL.64 [R1+0x5e0], R142 ;  /* 0x0005e08e01007387 */ /* 0x0005e20000100a00 */
[----:B------:R-:W-:Y:S01]  /*8680*/  IMAD R37, R37, c[0x0][0x190], RZ ;  /* 0x0000640025257a24 */ /* 0x000fe200078e02ff */
        /* <DEDUP_REMOVED lines=30> */
[C---:B-1----:R-:W-:Y:S01]  /*8870*/  LEA R140, P4, R32.reuse, R111, 0x2 ;  /* 0x0000006f208c7211 */ /* 0x042fe200078810ff */
        /* <DEDUP_REMOVED lines=116> */
[----:B------:R-:W-:-:S03]  /*8fc0*/  IMAD R17, R17, c[0x0][0x190], RZ ;  /* 0x0000640011117a24 */ /* 0x000fc600078e02ff */
        /* <DEDUP_REMOVED lines=10> */
[----:B------:R-:W-:-:S02]  /*9070*/  IMAD.MOV.U32 R0, RZ, RZ, c[0x0][0x188] ;  /* 0x00006200ff007624 */ /* 0x000fc400078e00ff */
[----:B------:R1:W-:Y:S01]  /*9080*/  STL.64 [R1+0x348], R122 ;  /* 0x0003487a01007387 */ /* 0x0003e20000100a00 */
[----:B------:R-:W-:Y:S01]  /*9090*/  IMAD R14, R14, c[0x0][0x190], RZ ;  /* 0x000064000e0e7a24 */ /* 0x000fe200078e02ff */
[----:B------:R-:W-:Y:S02]  /*90a0*/  LEA.HI.X.SX32 R17, R17, R87, 0x2, P6 ;  /* 0x0000005711117211 */ /* 0x000fe400030f16ff */
[----:B------:R-:W-:Y:S01]  /*90b0*/  STL.64 [R1+0xf8], R124 ;  /* 0x0000f87c01007387 */ /* 0x000fe20000100a00 */
[----:B------:R-:W-:Y:S01]  /*90c0*/  IMAD R113, R113, c[0x0][0x190], RZ ;  /* 0x0000640071717a24 */ /* 0x000fe200078e02ff */
[----:B------:R-:W-:Y:S02]  /*90d0*/  LEA R118, P6, R114, R111, 0x2 ;  /* 0x0000006f72767211 */ /* 0x000fe400078c10ff */
[----:B------:R2:W-:Y:S01]  /*90e0*/  STL.64 [R1+0x600], R120 ;  /* 0x0006007801007387 */ /* 0x0005e20000100a00 */
[----:B------:R-:W-:Y:S01]  /*90f0*/  IMAD R101, R0, 0x2, R76 ;  /* 0x0000000200657824 */ /* 0x000fe200078e024c */
[----:B------:R-:W-:-:S02]  /*9100*/  LEA.HI.X.SX32 R119, R114, R87, 0x2, P6 ;  /* 0x0000005772777211 */ /* 0x000fc400030f16ff */
[-C--:B-1----:R-:W-:Y:S01]  /*9110*/  LEA R122, P4, R14, R111.reuse, 0x2 ;  /* 0x0000006f0e7a7211 */ /* 0x082fe200078810ff */
[----:B------:R-:W-:Y:S01]  /*9120*/  IMAD R15, R15, c[0x0][0x190], RZ ;  /* 0x000064000f0f7a24 */ /* 0x000fe200078e02ff */
[-C--:B------:R-:W-:Y:S01]  /*9130*/  LEA R116, P6, R113, R111.reuse, 0x2 ;  /* 0x0000006f71747211 */ /* 0x080fe200078c10ff */
[----:B------:R-:W-:Y:S01]  /*9140*/  IMAD R12, R12, c[0x0][0x190], RZ ;  /* 0x000064000c0c7a24 */ /* 0x000fe200078e02ff */
[----:B--2---:R-:W-:Y:S01]  /*9150*/  LEA R120, P5, R115, R111, 0x2 ;  /* 0x0000006f73787211 */ /* 0x004fe200078a10ff */
[----:B------:R-:W-:-:S03]  /*9160*/  IMAD R89, R0, 0x2, R101 ;  /* 0x0000000200597824 */ /* 0x000fc600078e0265 */
[-C--:B------:R-:W-:Y:S02]  /*9170*/  LEA.HI.X.SX32 R121, R115, R87.reuse, 0x2, P5 ;  /* 0x0000005773797211 */ /* 0x080fe400028f16ff */
[-C--:B------:R-:W-:Y:S01]  /*9180*/  LEA.HI.X.SX32 R123, R14, R87.reuse, 0x2, P4 ;  /* 0x000000570e7b7211 */ /* 0x080fe200020f16ff */
[----:B------:R-:W-:Y:S01]  /*9190*/  IMAD R100, R0, 0x2, R89 ;  /* 0x0000000200647824 */ /* 0x000fe200078e0259 */
[----:B------:R-:W-:Y:S01]  /*91a0*/  LEA.HI.X.SX32 R117, R113, R87, 0x2, P6 ;  /* 0x0000005771757211 */ /* 0x000fe200030f16ff */
[----:B------:R1:W-:Y:S01]  /*91b0*/  STL.64 [R1+0x360], R120 ;  /* 0x0003607801007387 */ /* 0x0003e20000100a00 */
[----:B------:R-:W-:Y:S01]  /*91c0*/  IMAD R112, R112, c[0x0][0x190], RZ ;  /* 0x0000640070707a24 */ /* 0x000fe200078e02ff */
[----:B------:R-:W-:Y:S01]  /*91d0*/  LEA R14, P4, R15, R111, 0x2 ;  /* 0x0000006f0f0e7211 */ /* 0x000fe200078810ff */
[----:B------:R-:W-:Y:S02]  /*91e0*/  IMAD R13, R13, c[0x0][0x190], RZ ;  /* 0x000064000d0d7a24 */ /* 0x000fe400078e02ff */
[----:B------:R-:W-:Y:S01]  /*91f0*/  IMAD R82, R82, c[0x0][0x190], RZ ;  /* 0x0000640052527a24 */ /* 0x000fe200078e02ff */
[----:B------:R-:W-:Y:S01]  /*9200*/  STL.64 [R1+0x100], R122 ;  /* 0x0001007a01007387 */ /* 0x000fe20000100a00 */
[----:B------:R-:W-:Y:S01]  /*9210*/  IMAD R75, R0, 0x2, R100 ;  /* 0x00000002004b7824 */ /* 0x000fe200078e0264 */
[----:B------:R-:W-:-:S02]  /*9220*/  LEA.HI.X.SX32 R15, R15, R87, 0x2, P4 ;  /* 0x000000570f0f7211 */ /* 0x000fc400020f16ff */
[C---:B-1----:R-:W-:Y:S01]  /*9230*/  LEA R120, P5, R12.reuse, R111, 0x2 ;  /* 0x0000006f0c787211 */ /* 0x042fe200078a10ff */
[----:B------:R1:W-:Y:S01]  /*9240*/  STL.64 [R1+0x5f0], R118 ;  /* 0x0005f07601007387 */ /* 0x0003e20000100a00 */
[----:B------:R-:W-:Y:S02]  /*9250*/  IMAD R95, R95, c[0x0][0x190], RZ ;  /* 0x000064005f5f7a24 */ /* 0x000fe400078e02ff */
[----:B------:R-:W-:Y:S01]  /*9260*/  LEA.HI.X.SX32 R121, R12, R87, 0x2, P5 ;  /* 0x000000570c797211 */ /* 0x000fe200028f16ff */
[----:B------:R2:W-:Y:S01]  /*9270*/  STL.64 [R1+0x378], R116 ;  /* 0x0003787401007387 */ /* 0x0005e20000100a00 */
[-C--:B------:R-:W-:Y:S01]  /*9280*/  LEA R12, P5, R13, R111.reuse, 0x2 ;  /* 0x0000006f0d0c7211 */ /* 0x080fe200078a10ff */
[----:B------:R-:W-:Y:S02]  /*9290*/  IMAD R83, R83, c[0x0][0x184], RZ ;  /* 0x0000610053537a24 */ /* 0x000fe400078e02ff */
[----:B------:R-:W-:Y:S01]  /*92a0*/  IMAD R99, R0, 0x2, R75 ;  /* 0x0000000200637824 */ /* 0x000fe200078e024b */
[----:B-1----:R-:W-:-:S02]  /*92b0*/  LEA R118, P4, R112, R111, 0x2 ;  /* 0x0000006f70767211 */ /* 0x002fc400078810ff */
[----:B--2---:R-:W-:Y:S02]  /*92c0*/  LEA R116, P6, R82, R111, 0x2 ;  /* 0x0000006f52747211 */ /* 0x004fe400078c10ff */
[-C--:B------:R-:W-:Y:S02]  /*92d0*/  LEA.HI.X.SX32 R119, R112, R87.reuse, 0x2, P4 ;  /* 0x0000005770777211 */ /* 0x080fe400020f16ff */
[-C--:B------:R-:W-:Y:S02]  /*92e0*/  LEA.HI.X.SX32 R13, R13, R87.reuse, 0x2, P5 ;  /* 0x000000570d0d7211 */ /* 0x080fe400028f16ff */
[----:B------:R-:W-:Y:S02]  /*92f0*/  LEA.HI.X.SX32 R117, R82, R87, 0x2, P6 ;  /* 0x0000005752757211 */ /* 0x000fe400030f16ff */
[----:B------:R-:W-:Y:S02]  /*9300*/  LEA R114, P4, R95, R111, 0x2 ;  /* 0x0000006f5f727211 */ /* 0x000fe400078810ff */
[----:B------:R-:W-:Y:S01]  /*9310*/  LEA R82, P5, R83, c[0x0][0x160], 0x2 ;  /* 0x0000580053527a11 */ /* 0x000fe200078a10ff */
[----:B------:R-:W-:Y:S01]  /*9320*/  IMAD R88, R0, 0x2, R99 ;  /* 0x0000000200587824 */ /* 0x000fe200078e0263 */
[----:B------:R-:W-:-:S02]  /*9330*/  LEA.HI.X.SX32 R115, R95, R87, 0x2, P4 ;  /* 0x000000575f737211 */ /* 0x000fc400020f16ff */
[----:B------:R-:W-:Y:S01]  /*9340*/  LEA.HI.X.SX32 R83, R83, c[0x0][0x164], 0x2, P5 ;  /* 0x0000590053537a11 */ /* 0x000fe200028f16ff */
[----:B------:R-:W-:Y:S01]  /*9350*/  IMAD R98, R0, 0x2, R88 ;  /* 0x0000000200627824 */ /* 0x000fe200078e0258 */
[-C--:B------:R-:W-:Y:S02]  /*9360*/  LEA R204, P4, R94, R82.reuse, 0x2 ;  /* 0x000000525ecc7211 */ /* 0x080fe400078810ff */
[-C--:B------:R-:W-:Y:S01]  /*9370*/  LEA R134, P5, R110, R82.reuse, 0x2 ;  /* 0x000000526e867211 */ /* 0x080fe200078a10ff */
[----:B------:R-:W-:Y:S01]  /*9380*/  IMAD R78, R0, 0x2, R98 ;  /* 0x00000002004e7824 */ /* 0x000fe200078e0262 */
[-C--:B------:R-:W-:Y:S02]  /*9390*/  LEA.HI.X.SX32 R205, R94, R83.reuse, 0x2, P4 ;  /* 0x000000535ecd7211 */ /* 0x080fe400020f16ff */
[----:B------:R-:W-:Y:S02]  /*93a0*/  LEA.HI.X.SX32 R135, R110, R83, 0x2, P5 ;  /* 0x000000536e877211 */ /* 0x000fe400028f16ff */
[----:B------:R-:W-:-:S02]  /*93b0*/  LEA R206, P4, R80, R82, 0x2 ;  /* 0x0000005250ce7211 */ /* 0x000fc400078810ff */
[CC--:B------:R-:W-:Y:S01]  /*93c0*/  LEA R132, P5, R109.reuse, R82.reuse, 0x2 ;  /* 0x000000526d847211 */ /* 0x0c0fe200078a10ff */
[----:B------:R-:W-:Y:S01]  /*93d0*/  IMAD R97, R0, 0x2, R78 ;  /* 0x0000000200617824 */ /* 0x000fe200078e024e */
[-C--:B------:R-:W-:Y:S02]  /*93e0*/  LEA.HI.X.SX32 R207, R80, R83.reuse, 0x2, P4 ;  /* 0x0000005350cf7211 */ /* 0x080fe400020f16ff */
[-C--:B------:R-:W-:Y:S02]  /*93f0*/  LEA.HI.X.SX32 R133, R109, R83.reuse, 0x2, P5 ;  /* 0x000000536d857211 */ /* 0x080fe400028f16ff */
[CC--:B------:R-:W-:Y:S02]  /*9400*/  LEA R210, P4, R93.reuse, R82.reuse, 0x2 ;  /* 0x000000525dd27211 */ /* 0x0c0fe400078810ff */
[----:B------:R-:W-:Y:S01]  /*9410*/  LEA R130, P5, R108, R82, 0x2 ;  /* 0x000000526c827211 */ /* 0x000fe200078a10ff */
[----:B------:R-:W-:Y:S01]  /*9420*/  IMAD R86, R0, 0x2, R97 ;  /* 0x0000000200567824 */ /* 0x000fe200078e0261 */
[----:B------:R-:W-:-:S02]  /*9430*/  LEA.HI.X.SX32 R211, R93, R83, 0x2, P4 ;  /* 0x000000535dd37211 */ /* 0x000fc400020f16ff */
[-C--:B------:R-:W-:Y:S02]  /*9440*/  LEA.HI.X.SX32 R131, R108, R83.reuse, 0x2, P5 ;  /* 0x000000536c837211 */ /* 0x080fe400028f16ff */
[-C--:B------:R-:W-:Y:S02]  /*9450*/  LEA R214, P4, R81, R82.reuse, 0x2 ;  /* 0x0000005251d67211 */ /* 0x080fe400078810ff */
[-C--:B------:R-:W-:Y:S01]  /*9460*/  LEA R128, P5, R107, R82.reuse, 0x2 ;  /* 0x000000526b807211 */ /* 0x080fe200078a10ff */
[C---:B------:R-:W-:Y:S01]  /*9470*/  IMAD R96, R0.reuse, 0x2, R86 ;  /* 0x0000000200607824 */ /* 0x040fe200078e0256 */
[-C--:B------:R-:W-:Y:S02]  /*9480*/  LEA.HI.X.SX32 R215, R81, R83.reuse, 0x2, P4 ;  /* 0x0000005351d77211 */ /* 0x080fe400020f16ff */
[----:B------:R-:W-:Y:S01]  /*9490*/  LEA.HI.X.SX32 R129, R107, R83, 0x2, P5 ;  /* 0x000000536b817211 */ /* 0x000fe200028f16ff */
[----:B------:R-:W-:Y:S01]  /*94a0*/  IMAD R77, R0, 0x2, R96 ;  /* 0x00000002004d7824 */ /* 0x000fe200078e0260 */
[----:B------:R-:W-:-:S02]  /*94b0*/  LEA R218, P4, R92, R82, 0x2 ;  /* 0x000000525cda7211 */ /* 0x000fc400078810ff */
[-C--:B------:R-:W-:Y:S01]  /*94c0*/  LEA R126, P5, R106, R82.reuse, 0x2 ;  /* 0x000000526a7e7211 */ /* 0x080fe200078a10ff */
[----:B------:R-:W-:Y:S01]  /*94d0*/  IMAD R95, R0, 0x2, R77 ;  /* 0x00000002005f7824 */ /* 0x000fe200078e024d */
[-C--:B------:R-:W-:Y:S02]  /*94e0*/  LEA.HI.X.SX32 R219, R92, R83.reuse, 0x2, P4 ;  /* 0x000000535cdb7211 */ /* 0x080fe400020f16ff */
[-C--:B------:R-:W-:Y:S02]  /*94f0*/  LEA.HI.X.SX32 R127, R106, R83.reuse, 0x2, P5 ;  /* 0x000000536a7f7211 */ /* 0x080fe400028f16ff */
[-C--:B------:R-:W-:Y:S02]  /*9500*/  LEA R222, P4, R79, R82.reuse, 0x2 ;  /* 0x000000524fde7211 */ /* 0x080fe400078810ff */
[----:B------:R-:W-:Y:S01]  /*9510*/  LEA R124, P5, R105, R82, 0x2 ;  /* 0x00000052697c7211 */ /* 0x000fe200078a10ff */
[----:B------:R-:W-:Y:S01]  /*9520*/  IMAD R87, R0, 0x2, R95 ;  /* 0x0000000200577824 */ /* 0x000fe200078e025f */
[----:B------:R-:W-:-:S02]  /*9530*/  LEA.HI.X.SX32 R223, R79, R83, 0x2, P4 ;  /* 0x000000534fdf7211 */ /* 0x000fc400020f16ff */
[-C--:B------:R-:W-:Y:S02]  /*9540*/  LEA.HI.X.SX32 R125, R105, R83.reuse, 0x2, P5 ;  /* 0x00000053697d7211 */ /* 0x080fe400028f16ff */
[CC--:B------:R-:W-:Y:S02]  /*9550*/  LEA R226, P4, R91.reuse, R82.reuse, 0x2 ;  /* 0x000000525be27211 */ /* 0x0c0fe400078810ff */
[-C--:B------:R-:W-:Y:S01]  /*9560*/  LEA R122, P5, R104, R82.reuse, 0x2 ;  /* 0x00000052687a7211 */ /* 0x080fe200078a10ff */
[----:B------:R-:W-:Y:S01]  /*9570*/  IMAD R94, R0, 0x2, R87 ;  /* 0x00000002005e7824 */ /* 0x000fe200078e0257 */
[----:B------:R1:W-:Y:S01]  /*9580*/  STL.64 [R1+0x118], R120 ;  /* 0x0001187801007387 */ /* 0x0003e20000100a00 */
[-C--:B------:R-:W-:Y:S02]  /*9590*/  LEA.HI.X.SX32 R227, R91, R83.reuse, 0x2, P4 ;  /* 0x000000535be37211 */ /* 0x080fe400020f16ff */
[----:B------:R-:W-:Y:S02]  /*95a0*/  LEA.HI.X.SX32 R123, R104, R83, 0x2, P5 ;  /* 0x00000053687b7211 */ /* 0x000fe400028f16ff */
[-C--:B------:R-:W-:Y:S01]  /*95b0*/  LEA R230, P4, R74, R82.reuse, 0x2 ;  /* 0x000000524ae67211 */ /* 0x080fe200078810ff */
[----:B------:R-:W-:Y:S01]  /*95c0*/  IMAD R80, R0, 0x2, R94 ;  /* 0x0000000200507824 */ /* 0x000fe200078e025e */
[----:B------:R2:W-:Y:S01]  /*95d0*/  STL.64 [R1+0x5e8], R118 ;  /* 0x0005e87601007387 */ /* 0x0005e20000100a00 */
[----:B-1----:R-:W-:-:S02]  /*95e0*/  LEA R120, P5, R103, R82, 0x2 ;  /* 0x0000005267787211 */ /* 0x002fc400078a10ff */
[-C--:B------:R-:W-:Y:S02]  /*95f0*/  LEA.HI.X.SX32 R231, R74, R83.reuse, 0x2, P4 ;  /* 0x000000534ae77211 */ /* 0x080fe400020f16ff */
[-C--:B------:R-:W-:Y:S01]  /*9600*/  LEA.HI.X.SX32 R121, R103, R83.reuse, 0x2, P5 ;  /* 0x0000005367797211 */ /* 0x080fe200028f16ff */
[----:B------:R-:W-:Y:S01]  /*9610*/  IMAD R93, R0, 0x2, R80 ;  /* 0x00000002005d7824 */ /* 0x000fe200078e0250 */
[-C--:B------:R-:W-:Y:S02]  /*9620*/  LEA R234, P4, R90, R82.reuse, 0x2 ;  /* 0x000000525aea7211 */ /* 0x080fe400078810ff */
[----:B--2---:R-:W-:Y:S01]  /*9630*/  LEA R118, P5, R102, R82, 0x2 ;  /* 0x0000005266767211 */ /* 0x004fe200078a10ff */
[----:B------:R1:W-:Y:S01]  /*9640*/  STL.64 [R1+0x120], R116 ;  /* 0x0001207401007387 */ /* 0x0003e20000100a00 */
[-C--:B------:R-:W-:Y:S01]  /*9650*/  LEA.HI.X.SX32 R235, R90, R83.reuse, 0x2, P4 ;  /* 0x000000535aeb7211 */ /* 0x080fe200020f16ff */
[----:B------:R-:W-:Y:S01]  /*9660*/  IMAD R81, R0, 0x2, R93 ;  /* 0x0000000200517824 */ /* 0x000fe200078e025d */
[----:B------:R-:W-:-:S02]  /*9670*/  LEA.HI.X.SX32 R119, R102, R83, 0x2, P5 ;  /* 0x0000005366777211 */ /* 0x000fc400028f16ff */
[-C--:B------:R-:W-:Y:S01]  /*9680*/  LEA R238, P4, R76, R82.reuse, 0x2 ;  /* 0x000000524cee7211 */ /* 0x080fe200078810ff */
[----:B------:R2:W-:Y:S01]  /*9690*/  STL.64 [R1+0x390], R114 ;  /* 0x0003907201007387 */ /* 0x0005e20000100a00 */
[----:B------:R-:W-:Y:S01]  /*96a0*/  IMAD R92, R0, 0x2, R81 ;  /* 0x00000002005c7824 */ /* 0x000fe200078e0251 */
[CC--:B-1----:R-:W-:Y:S02]  /*96b0*/  LEA R116, P5, R101.reuse, R82.reuse, 0x2 ;  /* 0x0000005265747211 */ /* 0x0c2fe400078a10ff */
[-C--:B------:R-:W-:Y:S02]  /*96c0*/  LEA.HI.X.SX32 R239, R76, R83.reuse, 0x2, P4 ;  /* 0x000000534cef7211 */ /* 0x080fe400020f16ff */
[-C--:B------:R-:W-:Y:S02]  /*96d0*/  LEA.HI.X.SX32 R117, R101, R83.reuse, 0x2, P5 ;  /* 0x0000005365757211 */ /* 0x080fe400028f16ff */
[CC--:B------:R-:W-:Y:S02]  /*96e0*/  LEA R242, P4, R89.reuse, R82.reuse, 0x2 ;  /* 0x0000005259f27211 */ /* 0x0c0fe400078810ff */
[----:B--2---:R-:W-:Y:S01]  /*96f0*/  LEA R114, P5, R100, R82, 0x2 ;  /* 0x0000005264727211 */ /* 0x004fe200078a10ff */
        /* <DEDUP_REMOVED lines=19> */
[-C--:B------:R-:W-:Y:S02]  /*9830*/  LEA R184, P4, R86, R82.reuse, 0x2 ;  /* 0x0000005256b87211 */ /* 0x080fe400078810ff */
[-C--:B------:R-:W-:Y:S01]  /*9840*/  LEA R106, P5, R96, R82.reuse, 0x2 ;  /* 0x00000052606a7211 */ /* 0x080fe200078a10ff */
[----:B------:R-:W-:Y:S01]  /*9850*/  IMAD R89, R0, 0x2, R76 ;  /* 0x0000000200597824 */ /* 0x000fe200078e024c */
[-C--:B------:R-:W-:Y:S02]  /*9860*/  LEA.HI.X.SX32 R185, R86, R83.reuse, 0x2, P4 ;  /* 0x0000005356b97211 */ /* 0x080fe400020f16ff */
[----:B------:R-:W-:Y:S02]  /*9870*/  LEA.HI.X.SX32 R107, R96, R83, 0x2, P5 ;  /* 0x00000053606b7211 */ /* 0x000fe400028f16ff */
[----:B------:R-:W-:-:S02]  /*9880*/  LEA R180, P4, R77, R82, 0x2 ;  /* 0x000000524db47211 */ /* 0x000fc400078810ff */
[-C--:B------:R-:W-:Y:S01]  /*9890*/  LEA R104, P5, R95, R82.reuse, 0x2 ;  /* 0x000000525f687211 */ /* 0x080fe200078a10ff */
[C---:B------:R-:W-:Y:S01]  /*98a0*/  IMAD R75, R0.reuse, 0x2, R89 ;  /* 0x00000002004b7824 */ /* 0x040fe200078e0259 */
[-C--:B------:R-:W-:Y:S02]  /*98b0*/  LEA.HI.X.SX32 R181, R77, R83.reuse, 0x2, P4 ;  /* 0x000000534db57211 */ /* 0x080fe400020f16ff */
[-C--:B------:R-:W-:Y:S01]  /*98c0*/  LEA.HI.X.SX32 R105, R95, R83.reuse, 0x2, P5 ;  /* 0x000000535f697211 */ /* 0x080fe200028f16ff */
[----:B------:R-:W-:Y:S01]  /*98d0*/  IMAD R88, R0, 0x2, R75 ;  /* 0x0000000200587824 */ /* 0x000fe200078e024b */
[CC--:B------:R-:W-:Y:S02]  /*98e0*/  LEA R176, P4, R87.reuse, R82.reuse, 0x2 ;  /* 0x0000005257b07211 */ /* 0x0c0fe400078810ff */
[----:B------:R-:W-:Y:S01]  /*98f0*/  LEA R102, P5, R94, R82, 0x2 ;  /* 0x000000525e667211 */ /* 0x000fe200078a10ff */
[----:B------:R-:W-:Y:S01]  /*9900*/  IMAD R78, R0, 0x2, R88 ;  /* 0x00000002004e7824 */ /* 0x000fe200078e0258 */
[----:B------:R-:W-:-:S02]  /*9910*/  LEA.HI.X.SX32 R177, R87, R83, 0x2, P4 ;  /* 0x0000005357b17211 */ /* 0x000fc400020f16ff */
[-C--:B------:R-:W-:Y:S02]  /*9920*/  LEA.HI.X.SX32 R103, R94, R83.reuse, 0x2, P5 ;  /* 0x000000535e677211 */ /* 0x080fe400028f16ff */
[-C--:B------:R-:W-:Y:S02]  /*9930*/  LEA R172, P4, R80, R82.reuse, 0x2 ;  /* 0x0000005250ac7211 */ /* 0x080fe400078810ff */
[CC--:B------:R-:W-:Y:S01]  /*9940*/  LEA R100, P5, R93.reuse, R82.reuse, 0x2 ;  /* 0x000000525d647211 */ /* 0x0c0fe200078a10ff */
[----:B------:R-:W-:Y:S01]  /*9950*/  IMAD R86, R0, 0x2, R78 ;  /* 0x0000000200567824 */ /* 0x000fe200078e024e */
[-C--:B------:R-:W-:Y:S02]  /*9960*/  LEA.HI.X.SX32 R173, R80, R83.reuse, 0x2, P4 ;  /* 0x0000005350ad7211 */ /* 0x080fe400020f16ff */
[----:B------:R-:W-:Y:S02]  /*9970*/  LEA.HI.X.SX32 R101, R93, R83, 0x2, P5 ;  /* 0x000000535d657211 */ /* 0x000fe400028f16ff */
        /* <DEDUP_REMOVED lines=9> */
[-C--:B------:R-:W-:Y:S01]  /*9a10*/  LEA.HI.X.SX32 R97, R91, R83.reuse, 0x2, P5 ;  /* 0x000000535b617211 */ /* 0x080fe200028f16ff */
        /* <DEDUP_REMOVED lines=41> */
[-C--:B------:R-:W-:Y:S01]  /*9cb0*/  LEA.HI.X.SX32 R75, R75, R83.reuse, 0x2, P5 ;  /* 0x000000534b4b7211 */ /* 0x080fe200028f16ff */
[----:B------:R-:W-:Y:S01]  /*9cc0*/  IMAD R137, R0, 0x2, R79 ;  /* 0x0000000200897824 */ /* 0x000fe200078e024f */
[-C--:B------:R-:W-:Y:S02]  /*9cd0*/  LEA R140, P4, R78, R82.reuse, 0x2 ;  /* 0x000000524e8c7211 */ /* 0x080fe400078810ff */
[----:B------:R-:W-:Y:S01]  /*9ce0*/  LEA R76, P5, R77, R82, 0x2 ;  /* 0x000000524d4c7211 */ /* 0x000fe200078a10ff */
[----:B------:R-:W-:Y:S01]  /*9cf0*/  IMAD R81, R0, 0x2, R137 ;  /* 0x0000000200517824 */ /* 0x000fe200078e0289 */
[----:B------:R-:W-:-:S02]  /*9d00*/  LEA.HI.X.SX32 R141, R78, R83, 0x2, P4 ;  /* 0x000000534e8d7211 */ /* 0x000fc400020f16ff */
[-C--:B------:R-:W-:Y:S02]  /*9d10*/  LEA.HI.X.SX32 R77, R77, R83.reuse, 0x2, P5 ;  /* 0x000000534d4d7211 */ /* 0x080fe400028f16ff */
[CC--:B------:R-:W-:Y:S02]  /*9d20*/  LEA R138, P4, R80.reuse, R82.reuse, 0x2 ;  /* 0x00000052508a7211 */ /* 0x0c0fe400078810ff */
[----:B------:R-:W-:Y:S02]  /*9d30*/  LEA R78, P5, R79, R82, 0x2 ;  /* 0x000000524f4e7211 */ /* 0x000fe400078a10ff */
[----:B------:R-:W-:Y:S02]  /*9d40*/  LOP3.LUT R198, R197, 0xc, RZ, 0xfc, !PT ;  /* 0x0000000cc5c67812 */ /* 0x000fe400078efcff */
[-C--:B------:R-:W-:Y:S02]  /*9d50*/  LEA.HI.X.SX32 R139, R80, R83.reuse, 0x2, P4 ;  /* 0x00000053508b7211 */ /* 0x080fe400020f16ff */
[----:B------:R-:W-:-:S02]  /*9d60*/  LEA.HI.X.SX32 R79, R79, R83, 0x2, P5 ;  /* 0x000000534f4f7211 */ /* 0x000fc400028f16ff */
[-C--:B------:R-:W-:Y:S02]  /*9d70*/  LEA R80, P5, R81, R82.reuse, 0x2 ;  /* 0x0000005251507211 */ /* 0x080fe400078a10ff */
[----:B------:R-:W-:Y:S02]  /*9d80*/  LEA R136, P4, R137, R82, 0x2 ;  /* 0x0000005289887211 */ /* 0x000fe400078810ff */
[C---:B------:R-:W-:Y:S02]  /*9d90*/  LOP3.LUT R200, R197.reuse, 0x14, RZ, 0xfc, !PT ;  /* 0x00000014c5c87812 */ /* 0x040fe400078efcff */
[----:B------:R-:W-:Y:S01]  /*9da0*/  ISETP.GE.AND P6, PT, R198, c[0x0][0x180], PT ;  /* 0x00006000c6007a0c */ /* 0x000fe20003fc6270 */
[----:B------:R-:W-:Y:S01]  /*9db0*/  IMAD R198, R0, 0x2, R81 ;  /* 0x0000000200c67824 */ /* 0x000fe200078e0251 */
[----:B------:R-:W-:Y:S02]  /*9dc0*/  LOP3.LUT R203, R197, 0x10, RZ, 0xfc, !PT ;  /* 0x00000010c5cb7812 */ /* 0x000fe400078efcff */
[----:B------:R-:W-:-:S02]  /*9dd0*/  LEA.HI.X.SX32 R81, R81, R83, 0x2, P5 ;  /* 0x0000005351517211 */ /* 0x000fc400028f16ff */
[----:B------:R-:W-:Y:S02]  /*9de0*/  LEA.HI.X.SX32 R137, R137, R83, 0x2, P4 ;  /* 0x0000005389897211 */ /* 0x000fe400020f16ff */
[----:B------:R-:W-:Y:S01]  /*9df0*/  ISETP.GE.AND P5, PT, R200, c[0x0][0x180], PT ;  /* 0x00006000c8007a0c */ /* 0x000fe20003fa6270 */
[----:B------:R-:W-:Y:S01]  /*9e00*/  IMAD R200, R0, 0x2, R198 ;  /* 0x0000000200c87824 */ /* 0x000fe200078e02c6 */
[----:B------:R-:W-:Y:S02]  /*9e10*/  ISETP.GE.AND P4, PT, R203, c[0x0][0x180], PT ;  /* 0x00006000cb007a0c */ /* 0x000fe40003f86270 */
[----:B------:R-:W-:Y:S02]  /*9e20*/  SEL R203, R196, RZ, !P6 ;  /* 0x000000ffc4cb7207 */ /* 0x000fe40007000000 */
[----:B------:R-:W-:Y:S02]  /*9e30*/  LEA R216, P6, R198, R82, 0x2 ;  /* 0x00000052c6d87211 */ /* 0x000fe400078c10ff */
[----:B------:R-:W-:-:S02]  /*9e40*/  SEL R220, R196, RZ, !P4 ;  /* 0x000000ffc4dc7207 */ /* 0x000fc40006000000 */
[----:B------:R-:W-:Y:S01]  /*9e50*/  LEA R82, P4, R200, R82, 0x2 ;  /* 0x00000052c8527211 */ /* 0x000fe200078810ff */
[----:B------:R-:W-:Y:S01]  /*9e60*/  ULDC.64 UR8, c[0x0][0x118] ;  /* 0x0000460000087ab9 */ /* 0x000fe20000000a00 */
[----:B------:R-:W-:Y:S01]  /*9e70*/  LOP3.LUT R228, R197, 0x18, RZ, 0xfc, !PT ;  /* 0x00000018c5e47812 */ /* 0x000fe200078efcff */
[----:B----4-:R1:W-:Y:S01]  /*9e80*/  LDGSTS.E [R201+0x40000], [R204.64], P2 ;  /* 0x40000000ccc97fae */ /* 0x0103e20009121848 */
[----:B------:R-:W-:Y:S02]  /*9e90*/  SEL R221, R196, RZ, !P5 ;  /* 0x000000ffc4dd7207 */ /* 0x000fe40006800000 */
[-C--:B------:R-:W-:Y:S01]  /*9ea0*/  LEA.HI.X.SX32 R217, R198, R83.reuse, 0x2, P6 ;  /* 0x00000053c6d97211 */ /* 0x080fe200030f16ff */
[----:B------:R2:W-:Y:S01]  /*9eb0*/  LDGSTS.E [R201+0x40800], [R206.64], P3 ;  /* 0x40800000cec97fae */ /* 0x0005e20009921848 */
[----:B------:R-:W-:Y:S02]  /*9ec0*/  ISETP.NE.U32.AND P5, PT, R203, RZ, PT ;  /* 0x000000ffcb00720c */ /* 0x000fe40003fa5070 */
[----:B------:R-:W-:Y:S01]  /*9ed0*/  LEA.HI.X.SX32 R83, R200, R83, 0x2, P4 ;  /* 0x00000053c8537211 */ /* 0x000fe200020f16ff */
[----:B------:R4:W-:Y:S01]  /*9ee0*/  LDGSTS.E [R201+0x41000], [R210.64], P1 ;  /* 0x41000000d2c97fae */ /* 0x0009e20008921848 */
[----:B------:R-:W-:-:S02]  /*9ef0*/  ISETP.NE.U32.AND P4, PT, R220, RZ, PT ;  /* 0x000000ffdc00720c */ /* 0x000fc40003f85070 */
[C---:B------:R-:W-:Y:S02]  /*9f00*/  LOP3.LUT R225, R197.reuse, 0x1c, RZ, 0xfc, !PT ;  /* 0x0000001cc5e17812 */ /* 0x040fe400078efcff */
[----:B------:R-:W-:Y:S02]  /*9f10*/  ISETP.GE.AND P2, PT, R228, c[0x0][0x180], PT ;  /* 0x00006000e4007a0c */ /* 0x000fe40003f46270 */
[----:B------:R-:W-:Y:S02]  /*9f20*/  LOP3.LUT R224, R197, 0x20, RZ, 0xfc, !PT ;  /* 0x00000020c5e07812 */ /* 0x000fe400078efcff */
[----:B------:R-:W-:Y:S01]  /*9f30*/  ISETP.NE.U32.AND P6, PT, R221, RZ, PT ;  /* 0x000000ffdd00720c */ /* 0x000fe20003fc5070 */
[----:B------:R1:W-:Y:S01]  /*9f40*/  STL.64 [R1+0x960], R204 ;  /* 0x000960cc01007387 */ /* 0x0003e20000100a00 */
[----:B------:R-:W-:Y:S02]  /*9f50*/  ISETP.GE.AND P3, PT, R225, c[0x0][0x180], PT ;  /* 0x00006000e1007a0c */ /* 0x000fe40003f66270 */
[----:B------:R-:W-:Y:S01]  /*9f60*/  SEL R200, R196, RZ, !P2 ;  /* 0x000000ffc4c87207 */ /* 0x000fe20005000000 */
[----:B------:R5:W-:Y:S01]  /*9f70*/  LDGSTS.E [R201+0x41800], [R214.64], P5 ;  /* 0x41800000d6c97fae */ /* 0x000be2000a921848 */
[----:B------:R-:W-:-:S02]  /*9f80*/  LOP3.LUT R203, R197, 0x24, RZ, 0xfc, !PT ;  /* 0x00000024c5cb7812 */ /* 0x000fc400078efcff */
[----:B------:R-:W-:Y:S01]  /*9f90*/  ISETP.GE.AND P2, PT, R224, c[0x0][0x180], PT ;  /* 0x00006000e0007a0c */ /* 0x000fe20003f46270 */
[----:B------:R2:W-:Y:S01]  /*9fa0*/  LDGSTS.E [R201+0x42000], [R218.64], P4 ;  /* 0x42000000dac97fae */ /* 0x0005e2000a121848 */
[----:B------:R-:W-:Y:S02]  /*9fb0*/  SEL R198, R196, RZ, !P3 ;  /* 0x000000ffc4c67207 */ /* 0x000fe40005800000 */
[----:B------:R-:W-:Y:S01]  /*9fc0*/  ISETP.NE.U32.AND P1, PT, R200, RZ, PT ;  /* 0x000000ffc800720c */ /* 0x000fe20003f25070 */
[----:B------:R2:W-:Y:S01]  /*9fd0*/  LDGSTS.E [R201+0x42800], [R222.64], P6 ;  /* 0x42800000dec97fae */ /* 0x0005e2000b121848 */
[----:B------:R-:W-:Y:S02]  /*9fe0*/  ISETP.GE.AND P3, PT, R203, c[0x0][0x180], PT ;  /* 0x00006000cb007a0c */ /* 0x000fe40003f66270 */
[----:B------:R-:W-:Y:S02]  /*9ff0*/  SEL R200, R196, RZ, !P2 ;  /* 0x000000ffc4c87207 */ /* 0x000fe40005000000 */
[----:B-1----:R-:W-:-:S02]  /*a000*/  LOP3.LUT R205, R197, 0x28, RZ, 0xfc, !PT ;  /* 0x00000028c5cd7812 */ /* 0x002fc400078efcff */
[----:B------:R-:W-:Y:S02]  /*a010*/  ISETP.NE.U32.AND P2, PT, R198, RZ, PT ;  /* 0x000000ffc600720c */ /* 0x000fe40003f45070 */
[----:B------:R-:W-:Y:S02]  /*a020*/  SEL R198, R196, RZ, !P3 ;  /* 0x000000ffc4c67207 */ /* 0x000fe40005800000 */
[----:B------:R-:W-:Y:S01]  /*a030*/  ISETP.NE.U32.AND P3, PT, R200, RZ, PT ;  /* 0x000000ffc800720c */ /* 0x000fe20003f65070 */
[----:B------:R1:W-:Y:S01]  /*a040*/  LDGSTS.E [R201+0x43000], [R226.64], P1 ;  /* 0x43000000e2c97fae */ /* 0x0003e20008921848 */
[----:B------:R-:W-:Y:S02]  /*a050*/  LOP3.LUT R203, R197, 0x2c, RZ, 0xfc, !PT ;  /* 0x0000002cc5cb7812 */ /* 0x000fe400078efcff */
[----:B------:R-:W-:Y:S02]  /*a060*/  ISETP.GE.AND P4, PT, R205, c[0x0][0x180], PT ;  /* 0x00006000cd007a0c */ /* 0x000fe40003f86270 */
[----:B------:R-:W-:-:S02]  /*a070*/  LOP3.LUT R204, R197, 0x30, RZ, 0xfc, !PT ;  /* 0x00000030c5cc7812 */ /* 0x000fc400078efcff */
[----:B------:R-:W-:Y:S01]  /*a080*/  ISETP.GE.AND P6, PT, R203, c[0x0][0x180], PT ;  /* 0x00006000cb007a0c */ /* 0x000fe20003fc6270 */
[----:B------:R1:W-:Y:S01]  /*a090*/  LDGSTS.E [R201+0x43800], [R230.64], P2 ;  /* 0x43800000e6c97fae */ /* 0x0003e20009121848 */
[----:B------:R-:W-:Y:S02]  /*a0a0*/  SEL R200, R196, RZ, !P4 ;  /* 0x000000ffc4c87207 */ /* 0x000fe40006000000 */
[----:B------:R-:W-:Y:S01]  /*a0b0*/  ISETP.NE.U32.AND P5, PT, R198, RZ, PT ;  /* 0x000000ffc600720c */ /* 0x000fe20003fa5070 */
[----:B------:R1:W-:Y:S01]  /*a0c0*/  LDGSTS.E [R201+0x44000], [R234.64], P3 ;  /* 0x44000000eac97fae */ /* 0x0003e20009921848 */
[----:B------:R-:W-:Y:S02]  /*a0d0*/  LOP3.LUT R203, R197, 0x34, RZ, 0xfc, !PT ;  /* 0x00000034c5cb7812 */ /* 0x000fe400078efcff */
[----:B------:R-:W-:Y:S02]  /*a0e0*/  ISETP.GE.AND P4, PT, R204, c[0x0][0x180], PT ;  /* 0x00006000cc007a0c */ /* 0x000fe40003f86270 */
[----:B------:R-:W-:-:S02]  /*a0f0*/  SEL R198, R196, RZ, !P6 ;  /* 0x000000ffc4c67207 */ /* 0x000fc40007000000 */
[----:B------:R-:W-:Y:S02]  /*a100*/  ISETP.NE.U32.AND P1, PT, R200, RZ, PT ;  /* 0x000000ffc800720c */ /* 0x000fe40003f25070 */
[----:B------:R-:W-:Y:S02]  /*a110*/  ISETP.GE.AND P6, PT, R203, c[0x0][0x180], PT ;  /* 0x00006000cb007a0c */ /* 0x000fe40003fc6270 */
[----:B------:R-:W-:Y:S01]  /*a120*/  SEL R200, R196, RZ, !P4 ;  /* 0x000000ffc4c87207 */ /* 0x000fe20006000000 */
[----:B------:R1:W-:Y:S01]  /*a130*/  LDGSTS.E [R201+0x44800], [R238.64], P5 ;  /* 0x44800000eec97fae */ /* 0x0003e2000a921848 */
[----:B------:R-:W-:Y:S02]  /*a140*/  LOP3.LUT R205, R197, 0x38, RZ, 0xfc, !PT ;  /* 0x00000038c5cd7812 */ /* 0x000fe400078efcff */
[----:B------:R-:W-:Y:S02]  /*a150*/  ISETP.NE.U32.AND P4, PT, R198, RZ, PT ;  /* 0x000000ffc600720c */ /* 0x000fe40003f85070 */
[----:B------:R-:W-:-:S02]  /*a160*/  SEL R198, R196, RZ, !P6 ;  /* 0x000000ffc4c67207 */ /* 0x000fc40007000000 */
[----:B------:R-:W-:Y:S01]  /*a170*/  ISETP.NE.U32.AND P6, PT, R200, RZ, PT ;  /* 0x000000ffc800720c */ /* 0x000fe20003fc5070 */
[----:B------:R-:W-:Y:S01]  /*a180*/  STL.64 [R1+0x968], R206 ;  /* 0x000968ce01007387 */ /* 0x000fe20000100a00 */
[----:B------:R-:W-:Y:S02]  /*a190*/  ISETP.GE.AND P3, PT, R205, c[0x0][0x180], PT ;  /* 0x00006000cd007a0c */ /* 0x000fe40003f66270 */
[C---:B------:R-:W-:Y:S01]  /*a1a0*/  LOP3.LUT R203, R197.reuse, 0x3c, RZ, 0xfc, !PT ;  /* 0x0000003cc5cb7812 */ /* 0x040fe200078efcff */
[----:B------:R1:W-:Y:S01]  /*a1b0*/  LDGSTS.E [R201+0x45000], [R242.64], P1 ;  /* 0x45000000f2c97fae */ /* 0x0003e20008921848 */
[----:B------:R-:W-:Y:S02]  /*a1c0*/  LOP3.LUT R204, R197, 0x40, RZ, 0xfc, !PT ;  /* 0x00000040c5cc7812 */ /* 0x000fe400078efcff */
[----:B------:R-:W-:Y:S01]  /*a1d0*/  ISETP.NE.U32.AND P2, PT, R198, RZ, PT ;  /* 0x000000ffc600720c */ /* 0x000fe20003f45070 */
[----:B------:R-:W-:Y:S01]  /*a1e0*/  STL.64 [R1+0x970], R210 ;  /* 0x000970d201007387 */ /* 0x000fe20000100a00 */
[----:B------:R-:W-:-:S02]  /*a1f0*/  SEL R200, R196, RZ, !P3 ;  /* 0x000000ffc4c87207 */ /* 0x000fc40005800000 */
[----:B------:R-:W-:Y:S01]  /*a200*/  ISETP.GE.AND P5, PT, R203, c[0x0][0x180], PT ;  /* 0x00006000cb007a0c */ /* 0x000fe20003fa6270 */
[----:B------:R1:W-:Y:S01]  /*a210*/  LDGSTS.E [R201+0x45800], [R246.64], P4 ;  /* 0x45800000f6c97fae */ /* 0x0003e2000a121848 */
[----:B------:R-:W-:Y:S02]  /*a220*/  LOP3.LUT R203, R197, 0x44, RZ, 0xfc, !PT ;  /* 0x00000044c5cb7812 */ /* 0x000fe400078efcff */
[----:B------:R-:W-:Y:S01]  /*a230*/  ISETP.GE.AND P3, PT, R204, c[0x0][0x180], PT ;  /* 0x00006000cc007a0c */ /* 0x000fe20003f66270 */
[----:B------:R-:W-:Y:S01]  /*a240*/  STL.64 [R1+0x978], R214 ;  /* 0x000978d601007387 */ /* 0x000fe20000100a00 */
[----:B------:R-:W-:Y:S02]  /*a250*/  ISETP.NE.U32.AND P1, PT, R200, RZ, PT ;  /* 0x000000ffc800720c */ /* 0x000fe40003f25070 */
[----:B------:R-:W-:Y:S01]  /*a260*/  SEL R198, R196, RZ, !P5 ;  /* 0x000000ffc4c67207 */ /* 0x000fe20006800000 */
[----:B------:R-:W-:Y:S01]  /*a270*/  STL.64 [R1+0x980], R218 ;  /* 0x000980da01007387 */ /* 0x000fe20000100a00 */
[----:B------:R-:W-:-:S02]  /*a280*/  ISETP.GE.AND P5, PT, R203, c[0x0][0x180], PT ;  /* 0x00006000cb007a0c */ /* 0x000fc40003fa6270 */
[----:B------:R-:W-:Y:S01]  /*a290*/  SEL R200, R196, RZ, !P3 ;  /* 0x000000ffc4c87207 */ /* 0x000fe20005800000 */
[----:B------:R-:W-:Y:S01]  /*a2a0*/  STL.64 [R1+0x988], R222 ;  /* 0x000988de01007387 */ /* 0x000fe20000100a00 */
[----:B------:R-:W-:-:S03]  /*a2b0*/  LOP3.LUT R205, R197, 0x48, RZ, 0xfc, !PT ;  /* 0x00000048c5cd7812 */ /* 0x000fc600078efcff */
[----:B------:R-:W-:Y:S01]  /*a2c0*/  STL.64 [R1+0x990], R226 ;  /* 0x000990e201007387 */ /* 0x000fe20000100a00 */
[----:B------:R-:W-:-:S03]  /*a2d0*/  ISETP.NE.U32.AND P3, PT, R198, RZ, PT ;  /* 0x000000ffc600720c */ /* 0x000fc60003f65070 */
[----:B------:R-:W-:Y:S01]  /*a2e0*/  STL.64 [R1+0x998], R230 ;  /* 0x000998e601007387 */ /* 0x000fe20000100a00 */
[----:B------:R-:W-:Y:S02]  /*a2f0*/  SEL R198, R196, RZ, !P5 ;  /* 0x000000ffc4c67207 */ /* 0x000fe40006800000 */
[----:B------:R-:W-:Y:S01]  /*a300*/  ISETP.NE.U32.AND P4, PT, R200, RZ, PT ;  /* 0x000000ffc800720c */ /* 0x000fe20003f85070 */
[----:B------:R-:W-:Y:S01]  /*a310*/  STL.64 [R1+0x9a0], R234 ;  /* 0x0009a0ea01007387 */ /* 0x000fe20000100a00 */
[----:B------:R-:W-:-:S03]  /*a320*/  LOP3.LUT R204, R197, 0x4c, RZ, 0xfc, !PT ;  /* 0x0000004cc5cc7812 */ /* 0x000fc600078efcff */
[----:B------:R1:W-:Y:S01]  /*a330*/  LDGSTS.E [R201+0x46000], [R192.64], P6 ;  /* 0x46000000c0c97fae */ /* 0x0003e2000b121848 */
[----:B------:R-:W-:-:S03]  /*a340*/  ISETP.GE.AND P6, PT, R205, c[0x0][0x180], PT ;  /* 0x00006000cd007a0c */ /* 0x000fc60003fc6270 */
[----:B------:R-:W-:Y:S01]  /*a350*/  STL.64 [R1+0x9a8], R238 ;  /* 0x0009a8ee01007387 */ /* 0x000fe20000100a00 */
[----:B------:R-:W-:-:S03]  /*a360*/  LOP3.LUT R203, R197, 0x50, RZ, 0xfc, !PT ;  /* 0x00000050c5cb7812 */ /* 0x000fc600078efcff */
[----:B------:R-:W-:Y:S01]  /*a370*/  STL.64 [R1+0x9b0], R242 ;  /* 0x0009b0f201007387 */ /* 0x000fe20000100a00 */
[----:B------:R-:W-:-:S03]  /*a380*/  ISETP.NE.U32.AND P5, PT, R198, RZ, PT ;  /* 0x000000ffc600720c */ /* 0x000fc60003fa5070 */
[----:B------:R-:W-:Y:S01]  /*a390*/  STL.64 [R1+0x9b8], R246 ;  /* 0x0009b8f601007387 */ /* 0x000fe20000100a00 */
[----:B------:R-:W-:-:S03]  /*a3a0*/  SEL R200, R196, RZ, !P6 ;  /* 0x000000ffc4c87207 */ /* 0x000fc60007000000 */
[----:B------:R-:W-:Y:S01]  /*a3b0*/  STL.64 [R1+0x9c0], R192 ;  /* 0x0009c0c001007387 */ /* 0x000fe20000100a00 */
[----:B------:R-:W-:-:S03]  /*a3c0*/  ISETP.GE.AND P6, PT, R203, c[0x0][0x180], PT ;  /* 0x00006000cb007a0c */ /* 0x000fc60003fc6270 */
[----:B------:R1:W-:Y:S01]  /*a3d0*/  LDGSTS.E [R201+0x46800], [R188.64], P2 ;  /* 0x46800000bcc97fae */ /* 0x0003e20009121848 */
[----:B------:R-:W-:-:S03]  /*a3e0*/  ISETP.GE.AND P2, PT, R204, c[0x0][0x180], PT ;  /* 0x00006000cc007a0c */ /* 0x000fc60003f46270 */
[----:B------:R1:W-:Y:S01]  /*a3f0*/  STL.64 [R1+0x9c8], R188 ;  /* 0x0009c8bc01007387 */ /* 0x0003e20000100a00 */
[----:B------:R-:W-:-:S03]  /*a400*/  SEL R198, R196, RZ, !P2 ;  /* 0x000000ffc4c67207 */ /* 0x000fc60005000000 */
[----:B------:R2:W-:Y:S01]  /*a410*/  LDGSTS.E [R201+0x47000], [R184.64], P1 ;  /* 0x47000000b8c97fae */ /* 0x0005e20008921848 */
[----:B------:R-:W-:Y:S02]  /*a420*/  ISETP.NE.U32.AND P1, PT, R200, RZ, PT ;  /* 0x000000ffc800720c */ /* 0x000fe40003f25070 */
[----:B------:R-:W-:Y:S01]  /*a430*/  SEL R200, R196, RZ, !P6 ;  /* 0x000000ffc4c87207 */ /* 0x000fe20007000000 */
[----:B------:R2:W-:Y:S01]  /*a440*/  LDGSTS.E [R201+0x47800], [R180.64], P3 ;  /* 0x47800000b4c97fae */ /* 0x0005e20009921848 */
[----:B-1----:R-:W-:-:S03]  /*a450*/  LOP3.LUT R188, R197, 0x54, RZ, 0xfc, !PT ;  /* 0x00000054c5bc7812 */ /* 0x002fc600078efcff */
[----:B------:R2:W-:Y:S01]  /*a460*/  STL.64 [R1+0x9d0], R184 ;  /* 0x0009d0b801007387 */ /* 0x0005e20000100a00 */
[----:B------:R-:W-:-:S03]  /*a470*/  ISETP.GE.AND P2, PT, R188, c[0x0][0x180], PT ;  /* 0x00006000bc007a0c */ /* 0x000fc60003f46270 */
[----:B------:R1:W-:Y:S01]  /*a480*/  LDGSTS.E [R201+0x48000], [R176.64], P4 ;  /* 0x48000000b0c97fae */ /* 0x0003e2000a121848 */
[C---:B------:R-:W-:Y:S02]  /*a490*/  LOP3.LUT R188, R197.reuse, 0x58, RZ, 0xfc, !PT ;  /* 0x00000058c5bc7812 */ /* 0x040fe400078efcff */
[----:B------:R-:W-:Y:S01]  /*a4a0*/  ISETP.NE.U32.AND P6, PT, R198, RZ, PT ;  /* 0x000000ffc600720c */ /* 0x000fe20003fc5070 */
[----:B------:R-:W-:Y:S01]  /*a4b0*/  STL.64 [R1+0x9d8], R180 ;  /* 0x0009d8b401007387 */ /* 0x000fe20000100a00 */
[----:B------:R-:W-:Y:S02]  /*a4c0*/  SEL R198, R196, RZ, !P2 ;  /* 0x000000ffc4c67207 */ /* 0x000fe40005000000 */
[----:B------:R-:W-:Y:S01]  /*a4d0*/  ISETP.NE.U32.AND P2, PT, R200, RZ, PT ;  /* 0x000000ffc800720c */ /* 0x000fe20003f45070 */
[----:B------:R1:W-:Y:S01]  /*a4e0*/  LDGSTS.E [R201+0x48800], [R172.64], P5 ;  /* 0x48800000acc97fae */ /* 0x0003e2000a921848 */
[C---:B--2---:R-:W-:Y:S02]  /*a4f0*/  LOP3.LUT R185, R197.reuse, 0x5c, RZ, 0xfc, !PT ;  /* 0x0000005cc5b97812 */ /* 0x044fe400078efcff */
[----:B------:R-:W-:Y:S01]  /*a500*/  ISETP.GE.AND P4, PT, R188, c[0x0][0x180], PT ;  /* 0x00006000bc007a0c */ /* 0x000fe20003f86270 */
[----:B------:R-:W-:Y:S01]  /*a510*/  STL.64 [R1+0x9e0], R176 ;  /* 0x0009e0b001007387 */ /* 0x000fe20000100a00 */
[----:B------:R-:W-:-:S02]  /*a520*/  LOP3.LUT R184, R197, 0x60, RZ, 0xfc, !PT ;  /* 0x00000060c5b87812 */ /* 0x000fc400078efcff */
[----:B------:R-:W-:Y:S01]  /*a530*/  ISETP.NE.U32.AND P3, PT, R198, RZ, PT ;  /* 0x000000ffc600720c */ /* 0x000fe20003f65070 */
[----:B------:R1:W-:Y:S01]  /*a540*/  STL.64 [R1+0x9e8], R172 ;  /* 0x0009e8ac01007387 */ /* 0x0003e20000100a00 */
[----:B------:R-:W-:Y:S02]  /*a550*/  ISETP.GE.AND P5, PT, R185, c[0x0][0x180], PT ;  /* 0x00006000b9007a0c */ /* 0x000fe40003fa6270 */
[----:B------:R-:W-:Y:S01]  /*a560*/  SEL R200, R196, RZ, !P4 ;  /* 0x000000ffc4c87207 */ /* 0x000fe20006000000 */
[----:B------:R2:W-:Y:S01]  /*a570*/  LDGSTS.E [R201+0x49000], [R168.64], P1 ;  /* 0x49000000a8c97fae */ /* 0x0005e20008921848 */
[----:B------:R-:W-:Y:S02]  /*a580*/  ISETP.GE.AND P4, PT, R184, c[0x0][0x180], PT ;  /* 0x00006000b8007a0c */ /* 0x000fe40003f86270 */
[----:B------:R-:W-:Y:S01]  /*a590*/  SEL R198, R196, RZ, !P5 ;  /* 0x000000ffc4c67207 */ /* 0x000fe20006800000 */
[----:B------:R2:W-:Y:S01]  /*a5a0*/  LDGSTS.E [R201+0x49800], [R164.64], P6 ;  /* 0x49800000a4c97fae */ /* 0x0005e2000b121848 */
[----:B------:R-:W-:-:S02]  /*a5b0*/  ISETP.NE.U32.AND P1, PT, R200, RZ, PT ;  /* 0x000000ffc800720c */ /* 0x000fc40003f25070 */
[C---:B-1----:R-:W-:Y:S01]  /*a5c0*/  LOP3.LUT R172, R197.reuse, 0x64, RZ, 0xfc, !PT ;  /* 0x00000064c5ac7812 */ /* 0x042fe200078efcff */
[----:B------:R2:W-:Y:S01]  /*a5d0*/  STL.64 [R1+0x9f0], R168 ;  /* 0x0009f0a801007387 */ /* 0x0005e20000100a00 */
[----:B------:R-:W-:Y:S02]  /*a5e0*/  SEL R200, R196, RZ, !P4 ;  /* 0x000000ffc4c87207 */ /* 0x000fe40006000000 */
[----:B------:R-:W-:Y:S01]  /*a5f0*/  ISETP.GE.AND P5, PT, R172, c[0x0][0x180], PT ;  /* 0x00006000ac007a0c */ /* 0x000fe20003fa6270 */
[----:B------:R1:W-:Y:S01]  /*a600*/  LDGSTS.E [R201+0x4a000], [R160.64], P2 ;  /* 0x4a000000a0c97fae */ /* 0x0003e20009121848 */
[----:B------:R-:W-:Y:S02]  /*a610*/  LOP3.LUT R172, R197, 0x68, RZ, 0xfc, !PT ;  /* 0x00000068c5ac7812 */ /* 0x000fe400078efcff */
[----:B------:R-:W-:Y:S01]  /*a620*/  ISETP.NE.U32.AND P4, PT, R198, RZ, PT ;  /* 0x000000ffc600720c */ /* 0x000fe20003f85070 */
[----:B------:R-:W-:Y:S01]  /*a630*/  STL.64 [R1+0x9f8], R164 ;  /* 0x0009f8a401007387 */ /* 0x000fe20000100a00 */
[----:B------:R-:W-:-:S02]  /*a640*/  SEL R198, R196, RZ, !P5 ;  /* 0x000000ffc4c67207 */ /* 0x000fc40006800000 */
[----:B------:R-:W-:Y:S01]  /*a650*/  ISETP.NE.U32.AND P6, PT, R200, RZ, PT ;  /* 0x000000ffc800720c */ /* 0x000fe20003fc5070 */
[----:B------:R1:W-:Y:S01]  /*a660*/  LDGSTS.E [R201+0x4a800], [R156.64], P3 ;  /* 0x4a8000009cc97fae */ /* 0x0003e20009921848 */
[C---:B--2---:R-:W-:Y:S02]  /*a670*/  LOP3.LUT R169, R197.reuse, 0x6c, RZ, 0xfc, !PT ;  /* 0x0000006cc5a97812 */ /* 0x044fe400078efcff */
[----:B------:R-:W-:Y:S01]  /*a680*/  ISETP.GE.AND P2, PT, R172, c[0x0][0x180], PT ;  /* 0x00006000ac007a0c */ /* 0x000fe20003f46270 */
[----:B------:R-:W-:Y:S01]  /*a690*/  STL.64 [R1+0xa00], R160 ;  /* 0x000a00a001007387 */ /* 0x000fe20000100a00 */
[----:B------:R-:W-:Y:S02]  /*a6a0*/  LOP3.LUT R168, R197, 0x70, RZ, 0xfc, !PT ;  /* 0x00000070c5a87812 */ /* 0x000fe400078efcff */
[----:B------:R-:W-:Y:S01]  /*a6b0*/  ISETP.NE.U32.AND P5, PT, R198, RZ, PT ;  /* 0x000000ffc600720c */ /* 0x000fe20003fa5070 */
[----:B------:R1:W-:Y:S01]  /*a6c0*/  STL.64 [R1+0xa08], R156 ;  /* 0x000a089c01007387 */ /* 0x0003e20000100a00 */
[----:B------:R-:W-:-:S02]  /*a6d0*/  ISETP.GE.AND P3, PT, R169, c[0x0][0x180], PT ;  /* 0x00006000a9007a0c */ /* 0x000fc40003f66270 */
[----:B------:R-:W-:Y:S01]  /*a6e0*/  SEL R200, R196, RZ, !P2 ;  /* 0x000000ffc4c87207 */ /* 0x000fe20005000000 */
[----:B------:R2:W-:Y:S01]  /*a6f0*/  LDGSTS.E [R201+0x4b000], [R152.64], P1 ;  /* 0x4b00000098c97fae */ /* 0x0005e20008921848 */
[----:B------:R-:W-:Y:S02]  /*a700*/  ISETP.GE.AND P2, PT, R168, c[0x0][0x180], PT ;  /* 0x00006000a8007a0c */ /* 0x000fe40003f46270 */
[----:B------:R-:W-:Y:S01]  /*a710*/  SEL R198, R196, RZ, !P3 ;  /* 0x000000ffc4c67207 */ /* 0x000fe20005800000 */
[----:B------:R2:W-:Y:S01]  /*a720*/  LDGSTS.E [R201+0x4b800], [R150.64], P4 ;  /* 0x4b80000096c97fae */ /* 0x0005e2000a121848 */
[----:B------:R-:W-:Y:S02]  /*a730*/  ISETP.NE.U32.AND P1, PT, R200, RZ, PT ;  /* 0x000000ffc800720c */ /* 0x000fe40003f25070 */
[----:B-1----:R-:W-:Y:S01]  /*a740*/  LOP3.LUT R156, R197, 0x74, RZ, 0xfc, !PT ;  /* 0x00000074c59c7812 */ /* 0x002fe200078efcff */
[----:B------:R2:W-:Y:S01]  /*a750*/  STL.64 [R1+0xa10], R152 ;  /* 0x000a109801007387 */ /* 0x0005e20000100a00 */
[----:B------:R-:W-:-:S02]  /*a760*/  SEL R200, R196, RZ, !P2 ;  /* 0x000000ffc4c87207 */ /* 0x000fc40005000000 */
[----:B------:R-:W-:Y:S01]  /*a770*/  ISETP.GE.AND P3, PT, R156, c[0x0][0x180], PT ;  /* 0x000060009c007a0c */ /* 0x000fe20003f66270 */
[----:B------:R1:W-:Y:S01]  /*a780*/  LDGSTS.E [R201+0x4c000], [R148.64], P6 ;  /* 0x4c00000094c97fae */ /* 0x0003e2000b121848 */
[C---:B------:R-:W-:Y:S02]  /*a790*/  LOP3.LUT R156, R197.reuse, 0x78, RZ, 0xfc, !PT ;  /* 0x00000078c59c7812 */ /* 0x040fe400078efcff */
[----:B------:R-:W-:Y:S01]  /*a7a0*/  ISETP.NE.U32.AND P2, PT, R198, RZ, PT ;  /* 0x000000ffc600720c */ /* 0x000fe20003f45070 */
[----:B------:R-:W-:Y:S01]  /*a7b0*/  STL.64 [R1+0xa18], R150 ;  /* 0x000a189601007387 */ /* 0x000fe20000100a00 */
[----:B------:R-:W-:Y:S02]  /*a7c0*/  SEL R198, R196, RZ, !P3 ;  /* 0x000000ffc4c67207 */ /* 0x000fe40005800000 */
[----:B------:R-:W-:Y:S01]  /*a7d0*/  ISETP.NE.U32.AND P3, PT, R200, RZ, PT ;  /* 0x000000ffc800720c */ /* 0x000fe20003f65070 */
[----:B------:R1:W-:Y:S01]  /*a7e0*/  LDGSTS.E [R201+0x4c800], [R146.64], P5 ;  /* 0x4c80000092c97fae */ /* 0x0003e2000a921848 */
[----:B--2---:R-:W-:-:S02]  /*a7f0*/  LOP3.LUT R153, R197, 0x7c, RZ, 0xfc, !PT ;  /* 0x0000007cc5997812 */ /* 0x004fc400078efcff */
[----:B------:R-:W-:Y:S01]  /*a800*/  ISETP.GE.AND P6, PT, R156, c[0x0][0x180], PT ;  /* 0x000060009c007a0c */ /* 0x000fe20003fc6270 */
[----:B------:R-:W-:Y:S01]  /*a810*/  STL.64 [R1+0xa20], R148 ;  /* 0x000a209401007387 */ /* 0x000fe20000100a00 */
[----:B------:R-:W-:Y:S02]  /*a820*/  LOP3.LUT R152, R197, 0x2, RZ, 0xfc, !PT ;  /* 0x00000002c5987812 */ /* 0x000fe400078efcff */
[----:B------:R-:W-:Y:S01]  /*a830*/  ISETP.NE.U32.AND P4, PT, R198, RZ, PT ;  /* 0x000000ffc600720c */ /* 0x000fe20003f85070 */
[----:B------:R1:W-:Y:S01]  /*a840*/  STL.64 [R1+0xa28], R146 ;  /* 0x000a289201007387 */ /* 0x0003e20000100a00 */
[----:B------:R-:W-:Y:S02]  /*a850*/  ISETP.GE.AND P5, PT, R153, c[0x0][0x180], PT ;  /* 0x0000600099007a0c */ /* 0x000fe40003fa6270 */
[----:B------:R-:W-:Y:S01]  /*a860*/  SEL R200, R196, RZ, !P6 ;  /* 0x000000ffc4c87207 */ /* 0x000fe20007000000 */
[----:B------:R2:W-:Y:S01]  /*a870*/  LDGSTS.E [R201+0x4d000], [R144.64], P1 ;  /* 0x4d00000090c97fae */ /* 0x0005e20008921848 */
[----:B------:R-:W-:-:S02]  /*a880*/  ISETP.GE.AND P6, PT, R152, c[0x0][0x180], PT ;  /* 0x0000600098007a0c */ /* 0x000fc40003fc6270 */
[----:B------:R-:W-:Y:S01]  /*a890*/  SEL R198, R196, RZ, !P5 ;  /* 0x000000ffc4c67207 */ /* 0x000fe20006800000 */
[----:B------:R2:W-:Y:S01]  /*a8a0*/  LDGSTS.E [R201+0x4d800], [R142.64], P2 ;  /* 0x4d8000008ec97fae */ /* 0x0005e20009121848 */
[----:B------:R-:W-:Y:S02]  /*a8b0*/  ISETP.NE.U32.AND P1, PT, R200, RZ, PT ;  /* 0x000000ffc800720c */ /* 0x000fe40003f25070 */
[C---:B-1----:R-:W-:Y:S01]  /*a8c0*/  LOP3.LUT R146, R197.reuse, 0x6, RZ, 0xfc, !PT ;  /* 0x00000006c5927812 */ /* 0x042fe200078efcff */
[----:B------:R2:W-:Y:S01]  /*a8d0*/  STL.64 [R1+0xa30], R144 ;  /* 0x000a309001007387 */ /* 0x0005e20000100a00 */
[----:B------:R-:W-:Y:S02]  /*a8e0*/  SEL R200, R196, RZ, !P6 ;  /* 0x000000ffc4c87207 */ /* 0x000fe40007000000 */
[----:B------:R-:W-:Y:S01]  /*a8f0*/  ISETP.GE.AND P5, PT, R146, c[0x0][0x180], PT ;  /* 0x0000600092007a0c */ /* 0x000fe20003fa6270 */
[----:B------:R1:W-:Y:S01]  /*a900*/  LDGSTS.E [R201+0x4e000], [R140.64], P3 ;  /* 0x4e0000008cc97fae */ /* 0x0003e20009921848 */
[----:B------:R-:W-:-:S02]  /*a910*/  LOP3.LUT R146, R197, 0xa, RZ, 0xfc, !PT ;  /* 0x0000000ac5927812 */ /* 0x000fc400078efcff */
[----:B------:R-:W-:Y:S01]  /*a920*/  ISETP.NE.U32.AND P6, PT, R198, RZ, PT ;  /* 0x000000ffc600720c */ /* 0x000fe20003fc5070 */
[----:B------:R-:W-:Y:S01]  /*a930*/  STL.64 [R1+0xa38], R142 ;  /* 0x000a388e01007387 */ /* 0x000fe20000100a00 */
[----:B------:R-:W-:Y:S02]  /*a940*/  ISETP.NE.U32.AND P2, PT, R200, RZ, PT ;  /* 0x000000ffc800720c */ /* 0x000fe40003f45070 */
[----:B------:R-:W-:Y:S01]  /*a950*/  ISETP.GE.AND P3, PT, R146, c[0x0][0x180], PT ;  /* 0x0000600092007a0c */ /* 0x000fe20003f66270 */
[----:B------:R1:W-:Y:S01]  /*a960*/  LDGSTS.E [R201+0x4e800], [R138.64], P4 ;  /* 0x4e8000008ac97fae */ /* 0x0003e2000a121848 */
[C---:B--2---:R-:W-:Y:S02]  /*a970*/  LOP3.LUT R145, R197.reuse, 0xe, RZ, 0xfc, !PT ;  /* 0x0000000ec5917812 */ /* 0x044fe400078efcff */
[----:B------:R-:W-:Y:S01]  /*a980*/  SEL R198, R196, RZ, !P5 ;  /* 0x000000ffc4c67207 */ /* 0x000fe20006800000 */
[----:B------:R-:W-:Y:S01]  /*a990*/  STL.64 [R1+0xa40], R140 ;  /* 0x000a408c01007387 */ /* 0x000fe20000100a00 */
[----:B------:R-:W-:-:S02]  /*a9a0*/  LOP3.LUT R144, R197, 0x12, RZ, 0xfc, !PT ;  /* 0x00000012c5907812 */ /* 0x000fc400078efcff */
[----:B------:R-:W-:Y:S01]  /*a9b0*/  ISETP.GE.AND P4, PT, R145, c[0x0][0x180], PT ;  /* 0x0000600091007a0c */ /* 0x000fe20003f86270 */
[----:B------:R1:W-:Y:S01]  /*a9c0*/  STL.64 [R1+0xa48], R138 ;  /* 0x000a488a01007387 */ /* 0x0003e20000100a00 */
[----:B------:R-:W-:Y:S02]  /*a9d0*/  SEL R200, R196, RZ, !P3 ;  /* 0x000000ffc4c87207 */ /* 0x000fe40005800000 */
[----:B------:R-:W-:Y:S01]  /*a9e0*/  ISETP.NE.U32.AND P5, PT, R198, RZ, PT ;  /* 0x000000ffc600720c */ /* 0x000fe20003fa5070 */
[----:B------:R2:W-:Y:S01]  /*a9f0*/  LDGSTS.E [R201+0x4f000], [R136.64], P1 ;  /* 0x4f00000088c97fae */ /* 0x0005e20008921848 */
[----:B------:R-:W-:Y:S02]  /*aa00*/  ISETP.GE.AND P3, PT, R144, c[0x0][0x180], PT ;  /* 0x0000600090007a0c */ /* 0x000fe40003f66270 */
[----:B------:R-:W-:Y:S01]  /*aa10*/  SEL R198, R196, RZ, !P4 ;  /* 0x000000ffc4c67207 */ /* 0x000fe20006000000 */
[----:B------:R2:W-:Y:S01]  /*aa20*/  LDGSTS.E [R201+0x4f800], [R216.64], P6 ;  /* 0x4f800000d8c97fae */ /* 0x0005e2000b121848 */
[----:B------:R-:W-:-:S02]  /*aa30*/  ISETP.NE.U32.AND P1, PT, R200, RZ, PT ;  /* 0x000000ffc800720c */ /* 0x000fc40003f25070 */
[----:B-1----:R-:W-:Y:S01]  /*aa40*/  LOP3.LUT R138, R197, 0x16, RZ, 0xfc, !PT ;  /* 0x00000016c58a7812 */ /* 0x002fe200078efcff */
[----:B------:R-:W-:Y:S01]  /*aa50*/  ULDC UR5, c[0x0][0x180] ;  /* 0x0000600000057ab9 */ /* 0x000fe20000000800 */
[----:B------:R-:W-:Y:S01]  /*aa60*/  LOP3.LUT R229, R201, 0x40, RZ, 0x3c, !PT ;  /* 0x00000040c9e57812 */ /* 0x000fe200078e3cff */
[----:B------:R-:W2:Y:S01]  /*aa70*/  LDL.64 R172, [R1+0x70] ;  /* 0x0000700001ac7983 */ /* 0x000ea20000100a00 */
[----:B------:R-:W-:Y:S02]  /*aa80*/  ISETP.GE.AND P4, PT, R138, c[0x0][0x180], PT ;  /* 0x000060008a007a0c */ /* 0x000fe40003f86270 */
[----:B------:R-:W-:Y:S01]  /*aa90*/  SEL R200, R196, RZ, !P3 ;  /* 0x000000ffc4c87207 */ /* 0x000fe20005800000 */
[----:B------:R1:W-:Y:S01]  /*aaa0*/  LDGSTS.E [R229+0x40400], [R134.64], P2 ;  /* 0x4040000086e57fae */ /* 0x0003e20009121848 */
[----:B------:R-:W-:Y:S02]  /*aab0*/  LOP3.LUT R140, R197, 0x1a, RZ, 0xfc, !PT ;  /* 0x0000001ac58c7812 */ /* 0x000fe400078efcff */
[----:B------:R-:W-:Y:S01]  /*aac0*/  ISETP.NE.U32.AND P3, PT, R198, RZ, PT ;  /* 0x000000ffc600720c */ /* 0x000fe20003f65070 */
[----:B------:R1:W-:Y:S01]  /*aad0*/  LDGSTS.E [R229+0x40c00], [R132.64], P5 ;  /* 0x40c0000084e57fae */ /* 0x0003e2000a921848 */
[----:B------:R-:W-:-:S02]  /*aae0*/  SEL R198, R196, RZ, !P4 ;  /* 0x000000ffc4c67207 */ /* 0x000fc40006000000 */
[----:B------:R-:W-:Y:S01]  /*aaf0*/  ISETP.NE.U32.AND P6, PT, R200, RZ, PT ;  /* 0x000000ffc800720c */ /* 0x000fe20003fc5070 */
[----:B------:R1:W-:Y:S01]  /*ab00*/  LDGSTS.E [R229+0x41400], [R130.64], P1 ;  /* 0x4140000082e57fae */ /* 0x0003e20008921848 */
[----:B------:R-:W-:Y:S02]  /*ab10*/  ISETP.GE.AND P2, PT, R140, c[0x0][0x180], PT ;  /* 0x000060008c007a0c */ /* 0x000fe40003f46270 */
[C---:B------:R-:W-:Y:S01]  /*ab20*/  LOP3.LUT R138, R197.reuse, 0x1e, RZ, 0xfc, !PT ;  /* 0x0000001ec58a7812 */ /* 0x040fe200078efcff */
[----:B------:R-:W2:Y:S01]  /*ab30*/  LDL.64 R176, [R1+0x78] ;  /* 0x0000780001b07983 */ /* 0x000ea20000100a00 */
[----:B------:R-:W-:Y:S02]  /*ab40*/  LOP3.LUT R139, R197, 0x22, RZ, 0xfc, !PT ;  /* 0x00000022c58b7812 */ /* 0x000fe400078efcff */
[----:B------:R-:W-:Y:S01]  /*ab50*/  ISETP.NE.U32.AND P4, PT, R198, RZ, PT ;  /* 0x000000ffc600720c */ /* 0x000fe20003f85070 */
[----:B------:R1:W-:Y:S01]  /*ab60*/  LDGSTS.E [R229+0x41c00], [R128.64], P3 ;  /* 0x41c0000080e57fae */ /* 0x0003e20009921848 */
[----:B------:R-:W-:-:S02]  /*ab70*/  SEL R198, R196, RZ, !P2 ;  /* 0x000000ffc4c67207 */ /* 0x000fc40005000000 */
[----:B------:R-:W-:Y:S01]  /*ab80*/  ISETP.GE.AND P5, PT, R138, c[0x0][0x180], PT ;  /* 0x000060008a007a0c */ /* 0x000fe20003fa6270 */
[----:B------:R1:W-:Y:S01]  /*ab90*/  LDGSTS.E [R229+0x42400], [R126.64], P6 ;  /* 0x424000007ee57fae */ /* 0x0003e2000b121848 */
[----:B------:R-:W-:Y:S02]  /*aba0*/  ISETP.GE.AND P2, PT, R139, c[0x0][0x180], PT ;  /* 0x000060008b007a0c */ /* 0x000fe40003f46270 */
[----:B------:R-:W-:Y:S01]  /*abb0*/  LOP3.LUT R138, R197, 0x26, RZ, 0xfc, !PT ;  /* 0x00000026c58a7812 */ /* 0x000fe200078efcff */
[----:B------:R-:W2:Y:S01]  /*abc0*/  LDL.64 R180, [R1+0x80] ;  /* 0x0000800001b47983 */ /* 0x000ea20000100a00 */
[----:B------:R-:W-:Y:S02]  /*abd0*/  ISETP.NE.U32.AND P1, PT, R198, RZ, PT ;  /* 0x000000ffc600720c */ /* 0x000fe40003f25070 */
[C---:B------:R-:W-:Y:S01]  /*abe0*/  SEL R200, R196.reuse, RZ, !P5 ;  /* 0x000000ffc4c87207 */ /* 0x040fe20006800000 */
[----:B------:R1:W-:Y:S01]  /*abf0*/  LDGSTS.E [R229+0x42c00], [R124.64], P4 ;  /* 0x42c000007ce57fae */ /* 0x0003e2000a121848 */
[----:B------:R-:W-:-:S02]  /*ac00*/  SEL R198, R196, RZ, !P2 ;  /* 0x000000ffc4c67207 */ /* 0x000fc40005000000 */
[C---:B------:R-:W-:Y:S01]  /*ac10*/  LOP3.LUT R140, R197.reuse, 0x2a, RZ, 0xfc, !PT ;  /* 0x0000002ac58c7812 */ /* 0x040fe200078efcff */
[----:B------:R-:W2:Y:S01]  /*ac20*/  LDL.64 R184, [R1+0x88] ;  /* 0x0000880001b87983 */ /* 0x000ea20000100a00 */
[----:B------:R-:W-:Y:S02]  /*ac30*/  ISETP.GE.AND P5, PT, R138, c[0x0][0x180], PT ;  /* 0x000060008a007a0c */ /* 0x000fe40003fa6270 */
[----:B------:R-:W-:Y:S01]  /*ac40*/  ISETP.NE.U32.AND P2, PT, R200, RZ, PT ;  /* 0x000000ffc800720c */ /* 0x000fe20003f45070 */
[----:B------:R-:W2:Y:S01]  /*ac50*/  LDL.64 R188, [R1+0x90] ;  /* 0x0000900001bc7983 */ /* 0x000ea20000100a00 */
[----:B------:R-:W-:Y:S02]  /*ac60*/  ISETP.NE.U32.AND P3, PT, R198, RZ, PT ;  /* 0x000000ffc600720c */ /* 0x000fe40003f65070 */
[----:B------:R-:W-:Y:S01]  /*ac70*/  LOP3.LUT R138, R197, 0x2e, RZ, 0xfc, !PT ;  /* 0x0000002ec58a7812 */ /* 0x000fe200078efcff */
[----:B------:R1:W-:Y:S01]  /*ac80*/  LDGSTS.E [R229+0x43400], [R122.64], P1 ;  /* 0x434000007ae57fae */ /* 0x0003e20008921848 */
[----:B------:R-:W-:-:S02]  /*ac90*/  ISETP.GE.AND P6, PT, R140, c[0x0][0x180], PT ;  /* 0x000060008c007a0c */ /* 0x000fc40003fc6270 */
[----:B------:R-:W-:Y:S01]  /*aca0*/  SEL R200, R196, RZ, !P5 ;  /* 0x000000ffc4c87207 */ /* 0x000fe20006800000 */
[----:B------:R-:W2:Y:S01]  /*acb0*/  LDL.64 R192, [R1+0x98] ;  /* 0x0000980001c07983 */ /* 0x000ea20000100a00 */
[C---:B------:R-:W-:Y:S02]  /*acc0*/  LOP3.LUT R139, R197.reuse, 0x32, RZ, 0xfc, !PT ;  /* 0x00000032c58b7812 */ /* 0x040fe400078efcff */
[----:B------:R-:W-:Y:S01]  /*acd0*/  ISETP.GE.AND P4, PT, R138, c[0x0][0x180], PT ;  /* 0x000060008a007a0c */ /* 0x000fe20003f86270 */
[----:B------:R1:W-:Y:S01]  /*ace0*/  LDGSTS.E [R229+0x43c00], [R120.64], P2 ;  /* 0x43c0000078e57fae */ /* 0x0003e20009121848 */
[----:B------:R-:W-:Y:S02]  /*acf0*/  SEL R198, R196, RZ, !P6 ;  /* 0x000000ffc4c67207 */ /* 0x000fe40007000000 */
[----:B------:R-:W-:Y:S01]  /*ad00*/  ISETP.NE.U32.AND P5, PT, R200, RZ, PT ;  /* 0x000000ffc800720c */ /* 0x000fe20003fa5070 */
[----:B------:R1:W-:Y:S01]  /*ad10*/  LDGSTS.E [R229+0x44400], [R118.64], P3 ;  /* 0x4440000076e57fae */ /* 0x0003e20009921848 */
[----:B------:R-:W-:-:S02]  /*ad20*/  LOP3.LUT R138, R197, 0x36, RZ, 0xfc, !PT ;  /* 0x00000036c58a7812 */ /* 0x000fc400078efcff */
[----:B------:R-:W-:Y:S01]  /*ad30*/  ISETP.GE.AND P6, PT, R139, c[0x0][0x180], PT ;  /* 0x000060008b007a0c */ /* 0x000fe20003fc6270 */
[----:B------:R-:W2:Y:S01]  /*ad40*/  LDL.64 R246, [R1+0xa0] ;  /* 0x0000a00001f67983 */ /* 0x000ea20000100a00 */
[----:B------:R-:W-:Y:S02]  /*ad50*/  SEL R200, R196, RZ, !P4 ;  /* 0x000000ffc4c87207 */ /* 0x000fe40006000000 */
[----:B------:R-:W-:Y:S01]  /*ad60*/  ISETP.NE.U32.AND P1, PT, R198, RZ, PT ;  /* 0x000000ffc600720c */ /* 0x000fe20003f25070 */
[----:B------:R-:W2:Y:S01]  /*ad70*/  LDL.64 R242, [R1+0xa8] ;  /* 0x0000a80001f27983 */ /* 0x000ea20000100a00 */
[----:B------:R-:W-:Y:S02]  /*ad80*/  ISETP.GE.AND P4, PT, R138, c[0x0][0x180], PT ;  /* 0x000060008a007a0c */ /* 0x000fe40003f86270 */
[----:B------:R-:W-:Y:S01]  /*ad90*/  SEL R198, R196, RZ, !P6 ;  /* 0x000000ffc4c67207 */ /* 0x000fe20007000000 */
[----:B------:R1:W-:Y:S01]  /*ada0*/  LDGSTS.E [R229+0x44c00], [R116.64], P5 ;  /* 0x44c0000074e57fae */ /* 0x0003e2000a921848 */
[----:B------:R-:W-:-:S02]  /*adb0*/  LOP3.LUT R139, R197, 0x3a, RZ, 0xfc, !PT ;  /* 0x0000003ac58b7812 */ /* 0x000fc400078efcff */
[----:B------:R-:W-:Y:S01]  /*adc0*/  ISETP.NE.U32.AND P6, PT, R200, RZ, PT ;  /* 0x000000ffc800720c */ /* 0x000fe20003fc5070 */
[----:B------:R-:W2:Y:S01]  /*add0*/  LDL.64 R238, [R1+0xb8] ;  /* 0x0000b80001ee7983 */ /* 0x000ea20000100a00 */
[----:B------:R-:W-:Y:S02]  /*ade0*/  SEL R200, R196, RZ, !P4 ;  /* 0x000000ffc4c87207 */ /* 0x000fe40006000000 */
[----:B------:R-:W-:Y:S01]  /*adf0*/  ISETP.NE.U32.AND P2, PT, R198, RZ, PT ;  /* 0x000000ffc600720c */ /* 0x000fe20003f45070 */
[----:B------:R1:W-:Y:S01]  /*ae00*/  LDGSTS.E [R229+0x45400], [R114.64], P1 ;  /* 0x4540000072e57fae */ /* 0x0003e20008921848 */
[----:B------:R-:W-:Y:S02]  /*ae10*/  ISETP.GE.AND P3, PT, R139, c[0x0][0x180], PT ;  /* 0x000060008b007a0c */ /* 0x000fe40003f66270 */
[C---:B------:R-:W-:Y:S01]  /*ae20*/  LOP3.LUT R138, R197.reuse, 0x3e, RZ, 0xfc, !PT ;  /* 0x0000003ec58a7812 */ /* 0x040fe200078efcff */
[----:B------:R-:W2:Y:S01]  /*ae30*/  LDL.64 R234, [R1+0xc0] ;  /* 0x0000c00001ea7983 */ /* 0x000ea20000100a00 */
[----:B------:R-:W-:-:S02]  /*ae40*/  LOP3.LUT R221, R197, 0x42, RZ, 0xfc, !PT ;  /* 0x00000042c5dd7812 */ /* 0x000fc400078efcff */
[----:B------:R-:W-:Y:S01]  /*ae50*/  ISETP.NE.U32.AND P4, PT, R200, RZ, PT ;  /* 0x000000ffc800720c */ /* 0x000fe20003f85070 */
[----:B------:R1:W-:Y:S01]  /*ae60*/  LDGSTS.E [R229+0x45c00], [R112.64], P6 ;  /* 0x45c0000070e57fae */ /* 0x0003e2000b121848 */
[----:B------:R-:W-:Y:S02]  /*ae70*/  SEL R198, R196, RZ, !P3 ;  /* 0x000000ffc4c67207 */ /* 0x000fe40005800000 */
[----:B------:R-:W-:Y:S01]  /*ae80*/  ISETP.GE.AND P5, PT, R138, c[0x0][0x180], PT ;  /* 0x000060008a007a0c */ /* 0x000fe20003fa6270 */
[----:B------:R1:W-:Y:S01]  /*ae90*/  LDGSTS.E [R229+0x46400], [R110.64], P2 ;  /* 0x464000006ee57fae */ /* 0x0003e20009121848 */
[----:B------:R-:W-:Y:S02]  /*aea0*/  ISETP.GE.AND P3, PT, R221, c[0x0][0x180], PT ;  /* 0x00006000dd007a0c */ /* 0x000fe40003f66270 */
[----:B------:R-:W-:Y:S01]  /*aeb0*/  LOP3.LUT R252, R197, 0x46, RZ, 0xfc, !PT ;  /* 0x00000046c5fc7812 */ /* 0x000fe200078efcff */
[----:B------:R-:W2:Y:S01]  /*aec0*/  LDL.64 R230, [R1+0xd8] ;  /* 0x0000d80001e67983 */ /* 0x000ea20000100a00 */
[----:B------:R-:W-:-:S02]  /*aed0*/  ISETP.NE.U32.AND P1, PT, R198, RZ, PT ;  /* 0x000000ffc600720c */ /* 0x000fc40003f25070 */
[C---:B------:R-:W-:Y:S01]  /*aee0*/  SEL R200, R196.reuse, RZ, !P5 ;  /* 0x000000ffc4c87207 */ /* 0x040fe20006800000 */
[----:B------:R1:W-:Y:S01]  /*aef0*/  LDGSTS.E [R229+0x46c00], [R108.64], P4 ;  /* 0x46c000006ce57fae */ /* 0x0003e2000a121848 */
[----:B------:R-:W-:Y:S02]  /*af00*/  SEL R198, R196, RZ, !P3 ;  /* 0x000000ffc4c67207 */ /* 0x000fe40005800000 */
[C---:B------:R-:W-:Y:S01]  /*af10*/  LOP3.LUT R251, R197.reuse, 0x4a, RZ, 0xfc, !PT ;  /* 0x0000004ac5fb7812 */ /* 0x040fe200078efcff */
[----:B------:R-:W2:Y:S01]  /*af20*/  LDL.64 R226, [R1+0xe0] ;  /* 0x0000e00001e27983 */ /* 0x000ea20000100a00 */
[----:B------:R-:W-:Y:S02]  /*af30*/  ISETP.GE.AND P5, PT, R252, c[0x0][0x180], PT ;  /* 0x00006000fc007a0c */ /* 0x000fe40003fa6270 */
[----:B------:R-:W-:Y:S01]  /*af40*/  ISETP.NE.U32.AND P3, PT, R200, RZ, PT ;  /* 0x000000ffc800720c */ /* 0x000fe20003f65070 */
[----:B------:R-:W2:Y:S01]  /*af50*/  LDL.64 R222, [R1+0xf8] ;  /* 0x0000f80001de7983 */ /* 0x000ea20000100a00 */
[----:B------:R-:W-:-:S02]  /*af60*/  LOP3.LUT R250, R197, 0x4e, RZ, 0xfc, !PT ;  /* 0x0000004ec5fa7812 */ /* 0x000fc400078efcff */
[----:B------:R-:W-:Y:S01]  /*af70*/  ISETP.NE.U32.AND P6, PT, R198, RZ, PT ;  /* 0x000000ffc600720c */ /* 0x000fe20003fc5070 */
[----:B------:R1:W-:Y:S01]  /*af80*/  LDGSTS.E [R229+0x47400], [R106.64], P1 ;  /* 0x474000006ae57fae */ /* 0x0003e20008921848 */
[----:B------:R-:W-:Y:S02]  /*af90*/  ISETP.GE.AND P2, PT, R251, c[0x0][0x180], PT ;  /* 0x00006000fb007a0c */ /* 0x000fe40003f46270 */
[----:B------:R-:W-:Y:S01]  /*afa0*/  SEL R200, R196, RZ, !P5 ;  /* 0x000000ffc4c87207 */ /* 0x000fe20006800000 */
[----:B------:R-:W2:Y:S01]  /*afb0*/  LDL.64 R218, [R1+0x100] ;  /* 0x0001000001da7983 */ /* 0x000ea20000100a00 */
[C---:B------:R-:W-:Y:S02]  /*afc0*/  LOP3.LUT R249, R197.reuse, 0x52, RZ, 0xfc, !PT ;  /* 0x00000052c5f97812 */ /* 0x040fe400078efcff */
[----:B------:R-:W-:Y:S01]  /*afd0*/  ISETP.GE.AND P4, PT, R250, c[0x0][0x180], PT ;  /* 0x00006000fa007a0c */ /* 0x000fe20003f86270 */
[----:B------:R1:W-:Y:S01]  /*afe0*/  LDGSTS.E [R229+0x47c00], [R104.64], P3 ;  /* 0x47c0000068e57fae */ /* 0x0003e20009921848 */
[----:B------:R-:W-:-:S02]  /*aff0*/  LOP3.LUT R248, R197, 0x56, RZ, 0xfc, !PT ;  /* 0x00000056c5f87812 */ /* 0x000fc400078efcff */
[----:B------:R-:W-:Y:S01]  /*b000*/  SEL R198, R196, RZ, !P2 ;  /* 0x000000ffc4c67207 */ /* 0x000fe20005000000 */
[----:B------:R1:W-:Y:S01]  /*b010*/  LDGSTS.E [R229+0x48400], [R102.64], P6 ;  /* 0x4840000066e57fae */ /* 0x0003e2000b121848 */
[----:B------:R-:W-:Y:S02]  /*b020*/  ISETP.NE.U32.AND P5, PT, R200, RZ, PT ;  /* 0x000000ffc800720c */ /* 0x000fe40003fa5070 */
[----:B------:R-:W-:Y:S01]  /*b030*/  ISETP.GE.AND P2, PT, R249, c[0x0][0x180], PT ;  /* 0x00006000f9007a0c */ /* 0x000fe20003f46270 */
[----:B-----5:R-:W5:Y:S01]  /*b040*/  LDL.64 R214, [R1+0x118] ;  /* 0x0001180001d67983 */ /* 0x020f620000100a00 */
[----:B------:R-:W-:Y:S02]  /*b050*/  SEL R200, R196, RZ, !P4 ;  /* 0x000000ffc4c87207 */ /* 0x000fe40006000000 */
[----:B------:R-:W-:Y:S01]  /*b060*/  ISETP.GE.AND P4, PT, R248, c[0x0][0x180], PT ;  /* 0x00006000f8007a0c */ /* 0x000fe20003f86270 */
[----:B----4-:R-:W4:Y:S01]  /*b070*/  LDL.64 R210, [R1+0x138] ;  /* 0x0001380001d27983 */ /* 0x010f220000100a00 */
[----:B------:R-:W-:-:S02]  /*b080*/  ISETP.NE.U32.AND P1, PT, R198, RZ, PT ;  /* 0x000000ffc600720c */ /* 0x000fc40003f25070 */
[----:B------:R-:W-:Y:S01]  /*b090*/  SEL R198, R196, RZ, !P2 ;  /* 0x000000ffc4c67207 */ /* 0x000fe20005000000 */
[----:B------:R-:W2:Y:S01]  /*b0a0*/  LDL.64 R206, [R1+0x140] ;  /* 0x0001400001ce7983 */ /* 0x000ea20000100a00 */
[----:B------:R-:W-:Y:S02]  /*b0b0*/  LOP3.LUT R245, R197, 0x5a, RZ, 0xfc, !PT ;  /* 0x0000005ac5f57812 */ /* 0x000fe400078efcff */
[----:B------:R-:W-:Y:S01]  /*b0c0*/  ISETP.NE.U32.AND P2, PT, R200, RZ, PT ;  /* 0x000000ffc800720c */ /* 0x000fe20003f45070 */
[----:B------:R1:W-:Y:S01]  /*b0d0*/  LDGSTS.E [R229+0x48c00], [R100.64], P5 ;  /* 0x48c0000064e57fae */ /* 0x0003e2000a921848 */
[----:B------:R-:W-:Y:S02]  /*b0e0*/  SEL R200, R196, RZ, !P4 ;  /* 0x000000ffc4c87207 */ /* 0x000fe40006000000 */
[----:B------:R-:W-:Y:S01]  /*b0f0*/  ISETP.NE.U32.AND P3, PT, R198, RZ, PT ;  /* 0x000000ffc600720c */ /* 0x000fe20003f65070 */
[----:B------:R-:W2:Y:S01]  /*b100*/  LDL.64 R142, [R1+0x190] ;  /* 0x00019000018e7983 */ /* 0x000ea20000100a00 */
[----:B------:R-:W-:-:S02]  /*b110*/  ISETP.GE.AND P6, PT, R245, c[0x0][0x180], PT ;  /* 0x00006000f5007a0c */ /* 0x000fc40003fc6270 */
[----:B------:R-:W-:Y:S01]  /*b120*/  ISETP.NE.U32.AND P4, PT, R200, RZ, PT ;  /* 0x000000ffc800720c */ /* 0x000fe20003f85070 */
[----:B------:R1:W-:Y:S01]  /*b130*/  LDGSTS.E [R229+0x49400], [R98.64], P1 ;  /* 0x4940000062e57fae */ /* 0x0003e20008921848 */
[C---:B------:R-:W-:Y:S02]  /*b140*/  LOP3.LUT R244, R197.reuse, 0x5e, RZ, 0xfc, !PT ;  /* 0x0000005ec5f47812 */ /* 0x040fe400078efcff */
[C---:B------:R-:W-:Y:S01]  /*b150*/  LOP3.LUT R241, R197.reuse, 0x62, RZ, 0xfc, !PT ;  /* 0x00000062c5f17812 */ /* 0x040fe200078efcff */
[----:B------:R1:W-:Y:S01]  /*b160*/  LDGSTS.E [R229+0x49c00], [R96.64], P2 ;  /* 0x49c0000060e57fae */ /* 0x0003e20009121848 */
[----:B------:R-:W-:Y:S02]  /*b170*/  SEL R198, R196, RZ, !P6 ;  /* 0x000000ffc4c67207 */ /* 0x000fe40007000000 */
[----:B------:R-:W-:Y:S01]  /*b180*/  ISETP.GE.AND P5, PT, R244, c[0x0][0x180], PT ;  /* 0x00006000f4007a0c */ /* 0x000fe20003fa6270 */
[----:B------:R1:W-:Y:S01]  /*b190*/  LDGSTS.E [R229+0x4a400], [R94.64], P3 ;  /* 0x4a4000005ee57fae */ /* 0x0003e20009921848 */
[----:B------:R-:W-:-:S02]  /*b1a0*/  LOP3.LUT R237, R197, 0x66, RZ, 0xfc, !PT ;  /* 0x00000066c5ed7812 */ /* 0x000fc400078efcff */
[----:B------:R-:W-:Y:S01]  /*b1b0*/  ISETP.GE.AND P6, PT, R241, c[0x0][0x180], PT ;  /* 0x00006000f1007a0c */ /* 0x000fe20003fc6270 */
[----:B------:R1:W-:Y:S01]  /*b1c0*/  LDGSTS.E [R229+0x4ac00], [R92.64], P4 ;  /* 0x4ac000005ce57fae */ /* 0x0003e2000a121848 */
[----:B------:R-:W-:Y:S02]  /*b1d0*/  ISETP.NE.U32.AND P1, PT, R198, RZ, PT ;  /* 0x000000ffc600720c */ /* 0x000fe40003f25070 */
[C---:B------:R-:W-:Y:S01]  /*b1e0*/  SEL R200, R196.reuse, RZ, !P5 ;  /* 0x000000ffc4c87207 */ /* 0x040fe20006800000 */
[----:B------:R-:W2:Y:S01]  /*b1f0*/  LDL.64 R144, [R1+0x198] ;  /* 0x0001980001907983 */ /* 0x000ea20000100a00 */
[----:B------:R-:W-:Y:S02]  /*b200*/  LOP3.LUT R236, R197, 0x6a, RZ, 0xfc, !PT ;  /* 0x0000006ac5ec7812 */ /* 0x000fe400078efcff */
[----:B------:R-:W-:Y:S01]  /*b210*/  ISETP.GE.AND P5, PT, R237, c[0x0][0x180], PT ;  /* 0x00006000ed007a0c */ /* 0x000fe20003fa6270 */
[----:B------:R-:W4:Y:S01]  /*b220*/  LDL.64 R146, [R1+0x1b0] ;  /* 0x0001b00001927983 */ /* 0x000f220000100a00 */
[----:B------:R-:W-:-:S02]  /*b230*/  SEL R198, R196, RZ, !P6 ;  /* 0x000000ffc4c67207 */ /* 0x000fc40007000000 */
[C---:B------:R-:W-:Y:S01]  /*b240*/  LOP3.LUT R233, R197.reuse, 0x6e, RZ, 0xfc, !PT ;  /* 0x0000006ec5e97812 */ /* 0x040fe200078efcff */
[----:B------:R-:W4:Y:S01]  /*b250*/  LDL.64 R148, [R1+0x1c8] ;  /* 0x0001c80001947983 */ /* 0x000f220000100a00 */
[----:B------:R-:W-:Y:S02]  /*b260*/  ISETP.NE.U32.AND P6, PT, R200, RZ, PT ;  /* 0x000000ffc800720c */ /* 0x000fe40003fc5070 */
[----:B------:R-:W-:Y:S01]  /*b270*/  ISETP.GE.AND P3, PT, R236, c[0x0][0x180], PT ;  /* 0x00006000ec007a0c */ /* 0x000fe20003f66270 */
[----:B------:R1:W-:Y:S01]  /*b280*/  LDGSTS.E [R229+0x4b400], [R90.64], P1 ;  /* 0x4b4000005ae57fae */ /* 0x0003e20008921848 */
[----:B------:R-:W-:Y:S02]  /*b290*/  SEL R200, R196, RZ, !P5 ;  /* 0x000000ffc4c87207 */ /* 0x000fe40006800000 */
[----:B------:R-:W-:Y:S01]  /*b2a0*/  LOP3.LUT R232, R197, 0x72, RZ, 0xfc, !PT ;  /* 0x00000072c5e87812 */ /* 0x000fe200078efcff */
[----:B------:R-:W4:Y:S01]  /*b2b0*/  LDL.64 R150, [R1+0x1d0] ;  /* 0x0001d00001967983 */ /* 0x000f220000100a00 */
[----:B------:R-:W-:-:S02]  /*b2c0*/  ISETP.NE.U32.AND P2, PT, R198, RZ, PT ;  /* 0x000000ffc600720c */ /* 0x000fc40003f45070 */
[----:B------:R-:W-:Y:S01]  /*b2d0*/  ISETP.GE.AND P4, PT, R233, c[0x0][0x180], PT ;  /* 0x00006000e9007a0c */ /* 0x000fe20003f86270 */
[----:B------:R-:W4:Y:S01]  /*b2e0*/  LDL.64 R152, [R1+0x1e8] ;  /* 0x0001e80001987983 */ /* 0x000f220000100a00 */
[----:B------:R-:W-:Y:S02]  /*b2f0*/  SEL R198, R196, RZ, !P3 ;  /* 0x000000ffc4c67207 */ /* 0x000fe40005800000 */
[----:B------:R-:W-:Y:S01]  /*b300*/  ISETP.NE.U32.AND P5, PT, R200, RZ, PT ;  /* 0x000000ffc800720c */ /* 0x000fe20003fa5070 */
[----:B------:R1:W-:Y:S01]  /*b310*/  LDGSTS.E [R229+0x4bc00], [R88.64], P6 ;  /* 0x4bc0000058e57fae */ /* 0x0003e2000b121848 */
[----:B------:R-:W-:Y:S02]  /*b320*/  ISETP.GE.AND P3, PT, R232, c[0x0][0x180], PT ;  /* 0x00006000e8007a0c */ /* 0x000fe40003f66270 */
[----:B------:R-:W-:Y:S01]  /*b330*/  SEL R200, R196, RZ, !P4 ;  /* 0x000000ffc4c87207 */ /* 0x000fe20006000000 */
[----:B------:R-:W4:Y:S01]  /*b340*/  LDL.64 R156, [R1+0x200] ;  /* 0x00020000019c7983 */ /* 0x000f220000100a00 */
[----:B------:R-:W-:-:S02]  /*b350*/  ISETP.NE.U32.AND P1, PT, R198, RZ, PT ;  /* 0x000000ffc600720c */ /* 0x000fc40003f25070 */
[----:B------:R-:W-:Y:S01]  /*b360*/  SEL R198, R196, RZ, !P3 ;  /* 0x000000ffc4c67207 */ /* 0x000fe20005800000 */
[----:B------:R1:W-:Y:S01]  /*b370*/  LDGSTS.E [R229+0x4c400], [R86.64], P2 ;  /* 0x4c40000056e57fae */ /* 0x0003e20009121848 */
[----:B------:R-:W-:Y:S02]  /*b380*/  ISETP.NE.U32.AND P3, PT, R200, RZ, PT ;  /* 0x000000ffc800720c */ /* 0x000fe40003f65070 */
[C---:B------:R-:W-:Y:S02]  /*b390*/  LOP3.LUT R225, R197.reuse, 0x7a, RZ, 0xfc, !PT ;  /* 0x0000007ac5e17812 */ /* 0x040fe400078efcff */
[----:B------:R-:W-:Y:S01]  /*b3a0*/  LOP3.LUT R228, R197, 0x76, RZ, 0xfc, !PT ;  /* 0x00000076c5e47812 */ /* 0x000fe200078efcff */
[----:B------:R-:W-:Y:S01]  /*b3b0*/  UIADD3 UR4, UR5, -0x80, URZ ;  /* 0xffffff8005047890 */ /* 0x000fe2000fffe03f */
[----:B------:R-:W-:Y:S01]  /*b3c0*/  ISETP.GE.AND P2, PT, R225, c[0x0][0x180], PT ;  /* 0x00006000e1007a0c */ /* 0x000fe20003f46270 */
[----:B------:R1:W-:Y:S01]  /*b3d0*/  LDGSTS.E [R229+0x4cc00], [R208.64], P5 ;  /* 0x4cc00000d0e57fae */ /* 0x0003e2000a921848 */
[----:B------:R-:W-:-:S02]  /*b3e0*/  LOP3.LUT R224, R197, 0x7e, RZ, 0xfc, !PT ;  /* 0x0000007ec5e07812 */ /* 0x000fc400078efcff */
[----:B------:R-:W-:Y:S01]  /*b3f0*/  ISETP.GE.AND P4, PT, R228, c[0x0][0x180], PT ;  /* 0x00006000e4007a0c */ /* 0x000fe20003f86270 */
[----:B------:R1:W-:Y:S01]  /*b400*/  LDGSTS.E [R229+0x4d400], [R212.64], P1 ;  /* 0x4d400000d4e57fae */ /* 0x0003e20008921848 */
[----:B------:R-:W-:Y:S02]  /*b410*/  ISETP.NE.U32.AND P6, PT, R198, RZ, PT ;  /* 0x000000ffc600720c */ /* 0x000fe40003fc5070 */
[----:B------:R-:W-:Y:S01]  /*b420*/  SEL R198, R196, RZ, !P2 ;  /* 0x000000ffc4c67207 */ /* 0x000fe20005000000 */
[----:B------:R1:W-:Y:S01]  /*b430*/  LDGSTS.E [R229+0x4dc00], [R74.64], P3 ;  /* 0x4dc000004ae57fae */ /* 0x0003e20009921848 */
[----:B------:R-:W-:Y:S02]  /*b440*/  LOP3.LUT R205, R197, 0x4, RZ, 0xfc, !PT ;  /* 0x00000004c5cd7812 */ /* 0x000fe400078efcff */
[----:B------:R-:W-:Y:S01]  /*b450*/  ISETP.GE.AND P5, PT, R224, c[0x0][0x180], PT ;  /* 0x00006000e0007a0c */ /* 0x000fe20003fa6270 */
[----:B------:R-:W4:Y:S01]  /*b460*/  LDL.64 R160, [R1+0x208] ;  /* 0x0002080001a07983 */ /* 0x000f220000100a00 */
[----:B------:R-:W-:-:S02]  /*b470*/  SEL R200, R196, RZ, !P4 ;  /* 0x000000ffc4c87207 */ /* 0x000fc40006000000 */
[----:B------:R-:W-:Y:S01]  /*b480*/  ISETP.NE.U32.AND P1, PT, R198, RZ, PT ;  /* 0x000000ffc600720c */ /* 0x000fe20003f25070 */
[----:B------:R-:W4:Y:S01]  /*b490*/  LDL.64 R164, [R1+0x210] ;  /* 0x0002100001a47983 */ /* 0x000f220000100a00 */
[----:B------:R-:W-:Y:S02]  /*b4a0*/  ISETP.GE.AND P3, PT, R205, UR4, PT ;  /* 0x00000004cd007c0c */ /* 0x000fe4000bf66270 */
[----:B------:R-:W-:Y:S01]  /*b4b0*/  SEL R198, R196, RZ, !P5 ;  /* 0x000000ffc4c67207 */ /* 0x000fe20006800000 */
[----:B------:R1:W-:Y:S01]  /*b4c0*/  LDGSTS.E [R229+0x4e400], [R76.64], P6 ;  /* 0x4e4000004ce57fae */ /* 0x0003e2000b121848 */
[----:B------:R-:W-:Y:S02]  /*b4d0*/  ISETP.NE.U32.AND P4, PT, R200, RZ, PT ;  /* 0x000000ffc800720c */ /* 0x000fe40003f85070 */
[----:B------:R-:W-:Y:S01]  /*b4e0*/  SEL R200, RZ, 0x4, P3 ;  /* 0x00000004ffc87807 */ /* 0x000fe20001800000 */
[----:B------:R-:W4:Y:S01]  /*b4f0*/  LDL.64 R168, [R1+0x218] ;  /* 0x0002180001a87983 */ /* 0x000f220000100a00 */
[----:B------:R-:W-:-:S02]  /*b500*/  ISETP.NE.U32.AND P3, PT, R198, RZ, PT ;  /* 0x000000ffc600720c */ /* 0x000fc40003f65070 */
[----:B------:R-:W-:-:S07]  /*b510*/  LOP3.LUT R205, R197, 0xc, RZ, 0xfc, !PT ;  /* 0x0000000cc5cd7812 */ /* 0x000fce00078efcff */
[----:B------:R1:W-:Y:S04]  /*b520*/  LDGSTS.E [R229+0x4ec00], [R78.64], P4 ;  /* 0x4ec000004ee57fae */ /* 0x0003e8000a121848 */
[----:B------:R1:W-:Y:S04]  /*b530*/  LDGSTS.E [R229+0x4f400], [R80.64], P1 ;  /* 0x4f40000050e57fae */ /* 0x0003e80008921848 */
[----:B------:R1:W-:Y:S01]  /*b540*/  LDGSTS.E [R229+0x4fc00], [R82.64], P3 ;  /* 0x4fc0000052e57fae */ /* 0x0003e20009921848 */
[----:B------:R-:W-:-:S03]  /*b550*/  ISETP.GE.AND P3, PT, R205, UR4, PT ;  /* 0x00000004cd007c0c */ /* 0x000fc6000bf66270 */
[----:B------:R-:W4:Y:S01]  /*b560*/  LDL.64 R204, [R1+0x120] ;  /* 0x0001200001cc7983 */ /* 0x000f220000100a00 */
[----:B------:R-:W-:-:S03]  /*b570*/  ISETP.GE.AND P2, PT, R240, c[0x0][0x180], PT ;  /* 0x00006000f0007a0c */ /* 0x000fc60003f46270 */
[----:B------:R-:W0:Y:S01]  /*b580*/  LDGDEPBAR ;  /* 0x00000000000079af */ /* 0x000e220000000000 */
[----:B------:R-:W-:-:S04]  /*b590*/  SEL R196, R196, RZ, !P2 ;  /* 0x000000ffc4c47207 */ /* 0x000fc80005000000 */
[----:B------:R-:W-:-:S13]  /*b5a0*/  ISETP.NE.U32.AND P6, PT, R196, RZ, PT ;  /* 0x000000ffc400720c */ /* 0x000fda0003fc5070 */
[----:B---3--:R3:W-:Y:S04]  /*b5b0*/  LDGSTS.E [R199], [R84.64], P6 ;  /* 0x0000000054c77fae */ /* 0x0087e8000b121848 */
[----:B------:R1:W-:Y:S04]  /*b5c0*/  LDGSTS.E [R199+0x1000], [R70.64], P6 ;  /* 0x0100000046c77fae */ /* 0x0003e8000b121848 */
        /* <DEDUP_REMOVED lines=21> */
[----:B------:R1:W-:Y:S01]  /*b720*/  LDGSTS.E [R199+0x17000], [R28.64], P6 ;  /* 0x170000001cc77fae */ /* 0x0003e2000b121848 */
[----:B------:R-:W-:-:S03]  /*b730*/  LOP3.LUT R138, R199, 0x20, RZ, 0x3c, !PT ;  /* 0x00000020c78a7812 */ /* 0x000fc600078e3cff */
        /* <DEDUP_REMOVED lines=24> */
[----:B--2---:R2:W-:Y:S04]  /*b8c0*/  LDGSTS.E [R138+0x10400], [R172.64], P6 ;  /* 0x10400000ac8a7fae */ /* 0x0045e8000b121848 */
        /* <DEDUP_REMOVED lines=13> */
[----:B-----5:R5:W-:Y:S01]  /*b9a0*/  LDGSTS.E [R138+0x1e400], [R214.64], P6 ;  /* 0x1e400000d68a7fae */ /* 0x020be2000b121848 */
[----:B------:R-:W-:-:S03]  /*b9b0*/  LOP3.LUT R140, R199, 0x40, RZ, 0x3c, !PT ;  /* 0x00000040c78c7812 */ /* 0x000fc600078e3cff */
[----:B--2---:R-:W2:Y:S04]  /*b9c0*/  LDL.64 R172, [R1+0x228] ;  /* 0x0002280001ac7983 */ /* 0x004ea80000100a00 */
[----:B-1----:R-:W2:Y:S04]  /*b9d0*/  LDL.64 R176, [R1+0x238] ;  /* 0x0002380001b07983 */ /* 0x002ea80000100a00 */
[----:B------:R-:W2:Y:S04]  /*b9e0*/  LDL.64 R180, [R1+0x248] ;  /* 0x0002480001b47983 */ /* 0x000ea80000100a00 */
[----:B------:R-:W2:Y:S04]  /*b9f0*/  LDL.64 R184, [R1+0x258] ;  /* 0x0002580001b87983 */ /* 0x000ea80000100a00 */
[----:B------:R-:W2:Y:S04]  /*ba00*/  LDL.64 R188, [R1+0x268] ;  /* 0x0002680001bc7983 */ /* 0x000ea80000100a00 */
[----:B------:R-:W2:Y:S04]  /*ba10*/  LDL.64 R192, [R1+0x278] ;  /* 0x0002780001c07983 */ /* 0x000ea80000100a00 */
[----:B------:R-:W2:Y:S04]  /*ba20*/  LDL.64 R246, [R1+0x2a0] ;  /* 0x0002a00001f67983 */ /* 0x000ea80000100a00 */
[----:B----4-:R1:W-:Y:S04]  /*ba30*/  LDGSTS.E [R138+0x1f400], [R204.64], P6 ;  /* 0x1f400000cc8a7fae */ /* 0x0103e8000b121848 */
[----:B------:R4:W-:Y:S04]  /*ba40*/  LDGSTS.E [R140+0x800], [R210.64], P6 ;  /* 0x00800000d28c7fae */ /* 0x0009e8000b121848 */
[----:B------:R-:W2:Y:S04]  /*ba50*/  LDL.64 R242, [R1+0x2b8] ;  /* 0x0002b80001f27983 */ /* 0x000ea80000100a00 */
[----:B-1----:R-:W2:Y:S04]  /*ba60*/  LDL.64 R204, [R1+0x158] ;  /* 0x0001580001cc7983 */ /* 0x002ea80000100a00 */
[----:B----4-:R-:W4:Y:S04]  /*ba70*/  LDL.64 R210, [R1+0x160] ;  /* 0x0001600001d27983 */ /* 0x010f280000100a00 */
[----:B-----5:R-:W5:Y:S04]  /*ba80*/  LDL.64 R138, [R1+0x178] ;  /* 0x00017800018a7983 */ /* 0x020f680000100a00 */
[----:B------:R-:W3:Y:S04]  /*ba90*/  LDL.64 R238, [R1+0x2d0] ;  /* 0x0002d00001ee7983 */ /* 0x000ee80000100a00 */
[----:B------:R-:W3:Y:S04]  /*baa0*/  LDL.64 R234, [R1+0x2e8] ;  /* 0x0002e80001ea7983 */ /* 0x000ee80000100a00 */
[----:B------:R-:W3:Y:S04]  /*bab0*/  LDL.64 R230, [R1+0x300] ;  /* 0x0003000001e67983 */ /* 0x000ee80000100a00 */
[----:B------:R-:W3:Y:S04]  /*bac0*/  LDL.64 R226, [R1+0x318] ;  /* 0x0003180001e27983 */ /* 0x000ee80000100a00 */
[----:B------:R-:W3:Y:S04]  /*bad0*/  LDL.64 R222, [R1+0x330] ;  /* 0x0003300001de7983 */ /* 0x000ee80000100a00 */
[----:B------:R-:W3:Y:S04]  /*bae0*/  LDL.64 R218, [R1+0x348] ;  /* 0x0003480001da7983 */ /* 0x000ee80000100a00 */
[----:B------:R1:W-:Y:S04]  /*baf0*/  LDGSTS.E [R140+0x1800], [R206.64], P6 ;  /* 0x01800000ce8c7fae */ /* 0x0003e8000b121848 */
[----:B------:R-:W3:Y:S04]  /*bb00*/  LDL.64 R214, [R1+0x360] ;  /* 0x0003600001d67983 */ /* 0x000ee80000100a00 */
[----:B-1----:R-:W3:Y:S04]  /*bb10*/  LDL.64 R206, [R1+0x378] ;  /* 0x0003780001ce7983 */ /* 0x002ee80000100a00 */
[----:B--2---:R1:W-:Y:S04]  /*bb20*/  LDGSTS.E [R140+0x2800], [R204.64], P6 ;  /* 0x02800000cc8c7fae */ /* 0x0043e8000b121848 */
[----:B----4-:R2:W-:Y:S04]  /*bb30*/  LDGSTS.E [R140+0x3800], [R210.64], P6 ;  /* 0x03800000d28c7fae */ /* 0x0105e8000b121848 */
[----:B-----5:R4:W-:Y:S04]  /*bb40*/  LDGSTS.E [R140+0x4800], [R138.64], P6 ;  /* 0x048000008a8c7fae */ /* 0x0209e8000b121848 */
[----:B-1----:R-:W5:Y:S04]  /*bb50*/  LDL.64 R204, [R1+0x390] ;  /* 0x0003900001cc7983 */ /* 0x002f680000100a00 */
        /* <DEDUP_REMOVED lines=18> */
[----:B---3--:R3:W-:Y:S04]  /*bc80*/  LDGSTS.E [R140+0x17800], [R238.64], P6 ;  /* 0x17800000ee8c7fae */ /* 0x0087e8000b121848 */
[----:B------:R1:W-:Y:S04]  /*bc90*/  LDGSTS.E [R140+0x18800], [R234.64], P6 ;  /* 0x18800000ea8c7fae */ /* 0x0003e8000b121848 */
[----:B------:R1:W-:Y:S04]  /*bca0*/  LDGSTS.E [R140+0x19800], [R230.64], P6 ;  /* 0x19800000e68c7fae */ /* 0x0003e8000b121848 */
[----:B------:R1:W-:Y:S04]  /*bcb0*/  LDGSTS.E [R140+0x1a800], [R226.64], P6 ;  /* 0x1a800000e28c7fae */ /* 0x0003e8000b121848 */
[----:B------:R1:W-:Y:S04]  /*bcc0*/  LDGSTS.E [R140+0x1b800], [R222.64], P6 ;  /* 0x1b800000de8c7fae */ /* 0x0003e8000b121848 */
[----:B------:R1:W-:Y:S04]  /*bcd0*/  LDGSTS.E [R140+0x1c800], [R218.64], P6 ;  /* 0x1c800000da8c7fae */ /* 0x0003e8000b121848 */
[----:B--2---:R-:W2:Y:S04]  /*bce0*/  LDL.64 R210, [R1+0x3a8] ;  /* 0x0003a80001d27983 */ /* 0x004ea80000100a00 */
[----:B------:R1:W-:Y:S04]  /*bcf0*/  LDGSTS.E [R140+0x1d800], [R214.64], P6 ;  /* 0x1d800000d68c7fae */ /* 0x0003e8000b121848 */
[----:B----4-:R-:W4:Y:S04]  /*bd00*/  LDL.LU.64 R138, [R1+0xa48] ;  /* 0x000a4800018a7983 */ /* 0x010f280000300a00 */
[----:B------:R3:W-:Y:S01]  /*bd10*/  LDGSTS.E [R140+0x1e800], [R206.64], P6 ;  /* 0x1e800000ce8c7fae */ /* 0x0007e2000b121848 */
[----:B------:R-:W-:Y:S01]  /*bd20*/  IMAD.MOV.U32 R203, RZ, RZ, 0x7f ;  /* 0x0000007fffcb7424 */ /* 0x000fe200078e00ff */
[----:B------:R-:W-:-:S02]  /*bd30*/  ISETP.GE.AND P5, PT, R197, UR4, PT ;  /* 0x00000004c5007c0c */ /* 0x000fc4000bfa6270 */
[----:B-1----:R-:W4:Y:S01]  /*bd40*/  LDL.64 R142, [R1+0x568] ;  /* 0x00056800018e7983 */ /* 0x002f220000100a00 */
[----:B------:R-:W-:-:S03]  /*bd50*/  LOP3.LUT R220, R197, 0x8, RZ, 0xfc, !PT ;  /* 0x00000008c5dc7812 */ /* 0x000fc600078efcff */
[----:B------:R-:W4:Y:S04]  /*bd60*/  LDL.64 R144, [R1+0x570] ;  /* 0x0005700001907983 */ /* 0x000f280000100a00 */
[----:B---3--:R-:W3:Y:S04]  /*bd70*/  LDL.64 R206, [R1+0x550] ;  /* 0x0005500001ce7983 */ /* 0x008ee80000100a00 */
[----:B------:R-:W4:Y:S04]  /*bd80*/  LDL.64 R146, [R1+0x588] ;  /* 0x0005880001927983 */ /* 0x000f280000100a00 */
        /* <DEDUP_REMOVED lines=22> */
[----:B-----5:R1:W-:Y:S04]  /*bef0*/  LDGSTS.E [R140+0x1f800], [R204.64], P6 ;  /* 0x1f800000cc8c7fae */ /* 0x0203e8000b121848 */
[----:B-1----:R-:W5:Y:S01]  /*bf00*/  LDL.64 R204, [R1+0x558] ;  /* 0x0005580001cc7983 */ /* 0x002f620000100a00 */
[----:B------:R-:W-:-:S03]  /*bf10*/  IADD3 R203, R203, c[0x0][0x180], RZ ;  /* 0x00006000cbcb7a10 */ /* 0x000fc60007ffe0ff */
[----:B------:R-:W4:Y:S01]  /*bf20*/  LDL.64 R140, [R1+0x560] ;  /* 0x00056000018c7983 */ /* 0x000f220000100a00 */
[----:B------:R-:W-:Y:S02]  /*bf30*/  ISETP.GT.AND P2, PT, R203, 0xff, PT ;  /* 0x000000ffcb00780c */ /* 0x000fe40003f44270 */
[----:B------:R-:W-:Y:S02]  /*bf40*/  SEL R203, RZ, 0x4, P5 ;  /* 0x00000004ffcb7807 */ /* 0x000fe40002800000 */
[----:B------:R-:W-:-:S04]  /*bf50*/  ISETP.GE.AND P5, PT, R220, UR4, PT ;  /* 0x00000004dc007c0c */ /* 0x000fc8000bfa6270 */
[----:B------:R-:W-:-:S04]  /*bf60*/  SEL R198, RZ, 0x4, P5 ;  /* 0x00000004ffc67807 */ /* 0x000fc80002800000 */
[----:B------:R-:W-:-:S04]  /*bf70*/  SEL R198, R198, RZ, P2 ;  /* 0x000000ffc6c67207 */ /* 0x000fc80001000000 */
[----:B------:R-:W-:Y:S02]  /*bf80*/  ISETP.NE.U32.AND P1, PT, R198, RZ, PT ;  /* 0x000000ffc600720c */ /* 0x000fe40003f25070 */
[----:B------:R-:W-:-:S05]  /*bf90*/  LOP3.LUT R198, R199, 0x60, RZ, 0x3c, !PT ;  /* 0x00000060c7c67812 */ /* 0x000fca00078e3cff */
[----:B--2---:R1:W-:Y:S04]  /*bfa0*/  LDGSTS.E [R198+0xc00], [R210.64], P6 ;  /* 0x00c00000d2c67fae */ /* 0x0043e8000b121848 */
[----:B-1----:R-:W2:Y:S04]  /*bfb0*/  LDL.64 R210, [R1+0x5f0] ;  /* 0x0005f00001d27983 */ /* 0x002ea80000100a00 */
[----:B---3--:R1:W-:Y:S04]  /*bfc0*/  LDGSTS.E [R198+0x1c00], [R206.64], P6 ;  /* 0x01c00000cec67fae */ /* 0x0083e8000b121848 */
[----:B-1----:R-:W3:Y:S04]  /*bfd0*/  LDL.64 R206, [R1+0x5e8] ;  /* 0x0005e80001ce7983 */ /* 0x002ee80000100a00 */
[----:B-----5:R1:W-:Y:S04]  /*bfe0*/  LDGSTS.E [R198+0x2c00], [R204.64], P6 ;  /* 0x02c00000ccc67fae */ /* 0x0203e8000b121848 */
[----:B----4-:R4:W-:Y:S04]  /*bff0*/  LDGSTS.E [R198+0x3c00], [R140.64], P6 ;  /* 0x03c000008cc67fae */ /* 0x0109e8000b121848 */
[----:B------:R5:W-:Y:S04]  /*c000*/  LDGSTS.E [R198+0x4c00], [R142.64], P6 ;  /* 0x04c000008ec67fae */ /* 0x000be8000b121848 */
[----:B-1----:R-:W3:Y:S04]  /*c010*/  LDL.64 R204, [R1+0x650] ;  /* 0x0006500001cc7983 */ /* 0x002ee80000100a00 */
[----:B----4-:R-:W4:Y:S04]  /*c020*/  LDL.LU.64 R140, [R1+0xa40] ;  /* 0x000a4000018c7983 */ /* 0x010f280000300a00 */
[----:B-----5:R-:W5:Y:S04]  /*c030*/  LDL.LU.64 R142, [R1+0xa38] ;  /* 0x000a3800018e7983 */ /* 0x020f680000300a00 */
[----:B------:R1:W-:Y:S04]  /*c040*/  LDGSTS.E [R198+0x5c00], [R144.64], P6 ;  /* 0x05c0000090c67fae */ /* 0x0003e8000b121848 */
[----:B------:R1:W-:Y:S04]  /*c050*/  LDGSTS.E [R198+0x6c00], [R146.64], P6 ;  /* 0x06c0000092c67fae */ /* 0x0003e8000b121848 */
[----:B------:R1:W-:Y:S04]  /*c060*/  LDGSTS.E [R198+0x7c00], [R148.64], P6 ;  /* 0x07c0000094c67fae */ /* 0x0003e8000b121848 */
[----:B-1----:R-:W4:Y:S04]  /*c070*/  LDL.LU.64 R144, [R1+0xa30] ;  /* 0x000a300001907983 */ /* 0x002f280000300a00 */
[----:B------:R-:W4:Y:S04]  /*c080*/  LDL.LU.64 R146, [R1+0xa28] ;  /* 0x000a280001927983 */ /* 0x000f280000300a00 */
[----:B------:R-:W4:Y:S04]  /*c090*/  LDL.LU.64 R148, [R1+0xa20] ;  /* 0x000a200001947983 */ /* 0x000f280000300a00 */
        /* <DEDUP_REMOVED lines=9> */
[----:B-1----:R-:W5:Y:S04]  /*c130*/  LDL.LU.64 R160, [R1+0xa00] ;  /* 0x000a000001a07983 */ /* 0x002f680000300a00 */
[----:B------:R-:W5:Y:S04]  /*c140*/  LDL.LU.64 R164, [R1+0x9f8] ;  /* 0x0009f80001a47983 */ /* 0x000f680000300a00 */
[----:B------:R-:W5:Y:S04]  /*c150*/  LDL.LU.64 R168, [R1+0x9f0] ;  /* 0x0009f00001a87983 */ /* 0x000f680000300a00 */
[----:B------:R1:W-:Y:S04]  /*c160*/  LDGSTS.E [R198+0xec00], [R172.64], P6 ;  /* 0x0ec00000acc67fae */ /* 0x0003e8000b121848 */
[----:B------:R2:W-:Y:S04]  /*c170*/  LDGSTS.E [R198+0xfc00], [R176.64], P6 ;  /* 0x0fc00000b0c67fae */ /* 0x0005e8000b121848 */
[----:B------:R2:W-:Y:S04]  /*c180*/  LDGSTS.E [R198+0x10c00], [R180.64], P6 ;  /* 0x10c00000b4c67fae */ /* 0x0005e8000b121848 */
[----:B-1----:R-:W5:Y:S04]  /*c190*/  LDL.LU.64 R172, [R1+0x9e8] ;  /* 0x0009e80001ac7983 */ /* 0x002f680000300a00 */
[----:B--2---:R-:W2:Y:S04]  /*c1a0*/  LDL.LU.64 R176, [R1+0x9e0] ;  /* 0x0009e00001b07983 */ /* 0x004ea80000300a00 */
[----:B------:R-:W2:Y:S04]  /*c1b0*/  LDL.LU.64 R180, [R1+0x9d8] ;  /* 0x0009d80001b47983 */ /* 0x000ea80000300a00 */
[----:B------:R1:W-:Y:S04]  /*c1c0*/  LDGSTS.E [R198+0x11c00], [R184.64], P6 ;  /* 0x11c00000b8c67fae */ /* 0x0003e8000b121848 */
[----:B------:R1:W-:Y:S04]  /*c1d0*/  LDGSTS.E [R198+0x12c00], [R188.64], P6 ;  /* 0x12c00000bcc67fae */ /* 0x0003e8000b121848 */
[----:B------:R1:W-:Y:S04]  /*c1e0*/  LDGSTS.E [R198+0x13c00], [R192.64], P6 ;  /* 0x13c00000c0c67fae */ /* 0x0003e8000b121848 */
[----:B-1----:R-:W2:Y:S04]  /*c1f0*/  LDL.LU.64 R184, [R1+0x9d0] ;  /* 0x0009d00001b87983 */ /* 0x002ea80000300a00 */
[----:B------:R-:W2:Y:S04]  /*c200*/  LDL.LU.64 R188, [R1+0x9c8] ;  /* 0x0009c80001bc7983 */ /* 0x000ea80000300a00 */
        /* <DEDUP_REMOVED lines=20> */
[----:B---3--:R3:W-:Y:S04]  /*c350*/  LDGSTS.E [R198+0x1ec00], [R206.64], P6 ;  /* 0x1ec00000cec67fae */ /* 0x0087e8000b121848 */
[----:B-1----:R-:W2:Y:S04]  /*c360*/  LDL.LU.64 R210, [R1+0x970] ;  /* 0x0009700001d27983 */ /* 0x002ea80000300a00 */
[----:B---3--:R-:W3:Y:S04]  /*c370*/  LDL.LU.64 R206, [R1+0x968] ;  /* 0x0009680001ce7983 */ /* 0x008ee80000300a00 */
[----:B------:R1:W-:Y:S04]  /*c380*/  LDGSTS.E [R198+0x1fc00], [R204.64], P6 ;  /* 0x1fc00000ccc67fae */ /* 0x0003e8000b121848 */
[----:B------:R-:W0:Y:S04]  /*c390*/  LDGDEPBAR ;  /* 0x00000000000079af */ /* 0x000e280000000000 */
[----:B-1----:R-:W3:Y:S01]  /*c3a0*/  LDL.LU.64 R204, [R1+0x960] ;  /* 0x0009600001cc7983 */ /* 0x002ee20000300a00 */
[----:B------:R-:W-:-:S03]  /*c3b0*/  SEL R203, R203, RZ, P2 ;  /* 0x000000ffcbcb7207 */ /* 0x000fc60001000000 */
[----:B------:R-:W-:Y:S01]  /*c3c0*/  BAR.SYNC.DEFER_BLOCKING 0x0 ;  /* 0x0000000000007b1d */ /* 0x000fe20000010000 */
[----:B------:R-:W-:Y:S01]  /*c3d0*/  ISETP.NE.U32.AND P5, PT, R203, RZ, PT ;  /* 0x000000ffcb00720c */ /* 0x000fe20003fa5070 */
[----:B------:R-:W-:Y:S01]  /*c3e0*/  IMAD.SHL.U32 R220, R0, 0x80, RZ ;  /* 0x0000008000dc7824 */ /* 0x000fe200078e00ff */
[C---:B------:R-:W-:Y:S02]  /*c3f0*/  LOP3.LUT R203, R197.reuse, 0x10, RZ, 0xfc, !PT ;  /* 0x00000010c5cb7812 */ /* 0x040fe400078efcff */
[----:B------:R-:W-:Y:S02]  /*c400*/  SEL R200, R200, RZ, P2 ;  /* 0x000000ffc8c87207 */ /* 0x000fe40001000000 */
[----:B------:R-:W-:Y:S02]  /*c410*/  SEL R0, RZ, 0x4, P3 ;  /* 0x00000004ff007807 */ /* 0x000fe40001800000 */
[----:B------:R-:W-:Y:S02]  /*c420*/  LOP3.LUT R196, R197, 0x14, RZ, 0xfc, !PT ;  /* 0x00000014c5c47812 */ /* 0x000fe400078efcff */
[----:B------:R-:W-:-:S02]  /*c430*/  ISETP.GE.AND P6, PT, R203, UR4, PT ;  /* 0x00000004cb007c0c */ /* 0x000fc4000bfc6270 */
[----:B------:R-:W-:Y:S02]  /*c440*/  ISETP.NE.U32.AND P4, PT, R200, RZ, PT ;  /* 0x000000ffc800720c */ /* 0x000fe40003f85070 */
[----:B------:R-:W-:Y:S02]  /*c450*/  SEL R0, R0, RZ, P2 ;  /* 0x000000ff00007207 */ /* 0x000fe40001000000 */
[----:B------:R-:W-:Y:S02]  /*c460*/  ISETP.GE.AND P3, PT, R196, UR4, PT ;  /* 0x00000004c4007c0c */ /* 0x000fe4000bf66270 */
[----:B------:R-:W-:Y:S02]  /*c470*/  LOP3.LUT R200, R197, 0x18, RZ, 0xfc, !PT ;  /* 0x00000018c5c87812 */ /* 0x000fe400078efcff */
[----:B------:R-:W-:Y:S02]  /*c480*/  SEL R196, RZ, 0x4, P6 ;  /* 0x00000004ffc47807 */ /* 0x000fe40003000000 */
[----:B------:R-:W-:-:S02]  /*c490*/  ISETP.GE.AND P6, PT, R200, UR4, PT ;  /* 0x00000004c8007c0c */ /* 0x000fc4000bfc6270 */
[C---:B------:R-:W-:Y:S02]  /*c4a0*/  LOP3.LUT R203, R197.reuse, 0x1c, RZ, 0xfc, !PT ;  /* 0x0000001cc5cb7812 */ /* 0x040fe400078efcff */
[----:B------:R-:W-:Y:S02]  /*c4b0*/  SEL R196, R196, RZ, P2 ;  /* 0x000000ffc4c47207 */ /* 0x000fe40001000000 */
[----:B------:R-:W-:Y:S02]  /*c4c0*/  SEL R198, RZ, 0x4, P6 ;  /* 0x00000004ffc67807 */ /* 0x000fe40003000000 */
[----:B------:R-:W-:Y:S02]  /*c4d0*/  ISETP.NE.U32.AND P6, PT, R196, RZ, PT ;  /* 0x000000ffc400720c */ /* 0x000fe40003fc5070 */
[----:B------:R-:W-:Y:S02]  /*c4e0*/  LOP3.LUT R200, R197, 0x24, RZ, 0xfc, !PT ;  /* 0x00000024c5c87812 */ /* 0x000fe400078efcff */
[----:B------:R-:W-:Y:S01]  /*c4f0*/  SEL R198, R198, RZ, P2 ;  /* 0x000000ffc6c67207 */ /* 0x000fe20001000000 */
[----:B----4-:R-:W-:-:S04]  /*c500*/  IMAD.WIDE R156, R220, 0x4, R156 ;  /* 0x00000004dc9c7825 */ /* 0x010fc800078e029c */
[----:B-----5:R-:W-:-:S04]  /*c510*/  IMAD.WIDE R160, R220, 0x4, R160 ;  /* 0x00000004dca07825 */ /* 0x020fc800078e02a0 */
[----:B------:R-:W-:-:S04]  /*c520*/  IMAD.WIDE R164, R220, 0x4, R164 ;  /* 0x00000004dca47825 */ /* 0x000fc800078e02a4 */
[----:B------:R-:W-:-:S04]  /*c530*/  IMAD.WIDE R168, R220, 0x4, R168 ;  /* 0x00000004dca87825 */ /* 0x000fc800078e02a8 */
[----:B--2---:R-:W-:-:S04]  /*c540*/  IMAD.WIDE R180, R220, 0x4, R180 ;  /* 0x00000004dcb47825 */ /* 0x004fc800078e02b4 */
[----:B------:R-:W-:-:S04]  /*c550*/  IMAD.WIDE R192, R220, 0x4, R192 ;  /* 0x00000004dcc07825 */ /* 0x000fc800078e02c0 */
[----:B------:R-:W-:-:S04]  /*c560*/  IMAD.WIDE R242, R220, 0x4, R242 ;  /* 0x00000004dcf27825 */ /* 0x000fc800078e02f2 */
[----:B------:R-:W-:-:S04]  /*c570*/  IMAD.WIDE R238, R220, 0x4, R238 ;  /* 0x00000004dcee7825 */ /* 0x000fc800078e02ee */
[----:B------:R-:W-:-:S04]  /*c580*/  IMAD.WIDE R234, R220, 0x4, R234 ;  /* 0x00000004dcea7825 */ /* 0x000fc800078e02ea */
[----:B------:R-:W-:-:S04]  /*c590*/  IMAD.WIDE R226, R220, 0x4, R226 ;  /* 0x00000004dce27825 */ /* 0x000fc800078e02e2 */
[----:B------:R-:W-:-:S04]  /*c5a0*/  IMAD.WIDE R222, R220, 0x4, R222 ;  /* 0x00000004dcde7825 */ /* 0x000fc800078e02de */
[----:B------:R-:W-:-:S04]  /*c5b0*/  IMAD.WIDE R218, R220, 0x4, R218 ;  /* 0x00000004dcda7825 */ /* 0x000fc800078e02da */
[----:B------:R-:W-:-:S04]  /*c5c0*/  IMAD.WIDE R214, R220, 0x4, R214 ;  /* 0x00000004dcd67825 */ /* 0x000fc800078e02d6 */
[----:B---3--:R-:W-:-:S04]  /*c5d0*/  IMAD.WIDE R206, R220, 0x4, R206 ;  /* 0x00000004dcce7825 */ /* 0x008fc800078e02ce */
[----:B------:R-:W-:-:S04]  /*c5e0*/  IMAD.WIDE R210, R220, 0x4, R210 ;  /* 0x00000004dcd27825 */ /* 0x000fc800078e02d2 */
[----:B------:R-:W-:-:S04]  /*c5f0*/  IMAD.WIDE R230, R220, 0x4, R230 ;  /* 0x00000004dce67825 */ /* 0x000fc800078e02e6 */
[----:B------:R-:W-:-:S04]  /*c600*/  IMAD.WIDE R246, R220, 0x4, R246 ;  /* 0x00000004dcf67825 */ /* 0x000fc800078e02f6 */
[----:B------:R-:W-:-:S04]  /*c610*/  IMAD.WIDE R188, R220, 0x4, R188 ;  /* 0x00000004dcbc7825 */ /* 0x000fc800078e02bc */
[----:B------:R-:W-:-:S04]  /*c620*/  IMAD.WIDE R184, R220, 0x4, R184 ;  /* 0x00000004dcb87825 */ /* 0x000fc800078e02b8 */
[----:B------:R-:W-:-:S05]  /*c630*/  IMAD.WIDE R204, R220, 0x4, R204 ;  /* 0x00000004dccc7825 */ /* 0x000fca00078e02cc */
[----:B------:R-:W-:Y:S01]  /*c640*/  @!PT LDS RZ, [RZ] ;  /* 0x00000000fffff984 */ /* 0x000fe20000000800 */
[----:B------:R-:W-:Y:S01]  /*c650*/  @!PT LDS RZ, [RZ] ;  /* 0x00000000fffff984 */ /* 0x000fe20000000800 */
[----:B------:R-:W-:Y:S01]  /*c660*/  @!PT LDS RZ, [RZ] ;  /* 0x00000000fffff984 */ /* 0x000fe20000000800 */
[----:B------:R1:W-:Y:S01]  /*c670*/  LDGSTS.E [R201+0x50000], [R204.64], P5 ;  /* 0x50000000ccc97fae */ /* 0x0003e2000a921848 */
[----:B------:R-:W-:Y:S02]  /*c680*/  ISETP.NE.U32.AND P5, PT, R0, RZ, PT ;  /* 0x000000ff0000720c */ /* 0x000fe40003fa5070 */
[----:B------:R-:W-:Y:S01]  /*c690*/  SEL R0, RZ, 0x4, P3 ;  /* 0x00000004ff007807 */ /* 0x000fe20001800000 */
[----:B------:R2:W-:Y:S01]  /*c6a0*/  LDGSTS.E [R201+0x50800], [R206.64], P4 ;  /* 0x50800000cec97fae */ /* 0x0005e2000a121848 */
[----:B------:R-:W-:Y:S02]  /*c6b0*/  ISETP.GE.AND P3, PT, R203, UR4, PT ;  /* 0x00000004cb007c0c */ /* 0x000fe4000bf66270 */
[----:B------:R-:W-:Y:S01]  /*c6c0*/  SEL R0, R0, RZ, P2 ;  /* 0x000000ff00007207 */ /* 0x000fe20001000000 */
[----:B------:R3:W-:Y:S01]  /*c6d0*/  LDGSTS.E [R201+0x51000], [R210.64], P1 ;  /* 0x51000000d2c97fae */ /* 0x0007e20008921848 */
[----:B------:R-:W-:Y:S02]  /*c6e0*/  LOP3.LUT R203, R197, 0x20, RZ, 0xfc, !PT ;  /* 0x00000020c5cb7812 */ /* 0x000fe400078efcff */
[----:B------:R-:W-:-:S02]  /*c6f0*/  ISETP.NE.U32.AND P4, PT, R0, RZ, PT ;  /* 0x000000ff0000720c */ /* 0x000fc40003f85070 */
[----:B------:R-:W-:Y:S01]  /*c700*/  SEL R0, RZ, 0x4, P3 ;  /* 0x00000004ff007807 */ /* 0x000fe20001800000 */
[----:B------:R4:W-:Y:S01]  /*c710*/  LDGSTS.E [R201+0x51800], [R214.64], P5 ;  /* 0x51800000d6c97fae */ /* 0x0009e2000a921848 */
[----:B------:R-:W-:Y:S02]  /*c720*/  ISETP.GE.AND P3, PT, R203, UR4, PT ;  /* 0x00000004cb007c0c */ /* 0x000fe4000bf66270 */
[----:B------:R-:W-:Y:S01]  /*c730*/  SEL R196, R0, RZ, P2 ;  /* 0x000000ff00c47207 */ /* 0x000fe20001000000 */
[----:B------:R5:W-:Y:S01]  /*c740*/  LDGSTS.E [R201+0x52000], [R218.64], P6 ;  /* 0x52000000dac97fae */ /* 0x000be2000b121848 */
[----:B------:R-:W-:Y:S02]  /*c750*/  SEL R0, RZ, 0x4, P3 ;  /* 0x00000004ff007807 */ /* 0x000fe40001800000 */
[----:B------:R-:W-:Y:S02]  /*c760*/  LOP3.LUT R203, R197, 0x28, RZ, 0xfc, !PT ;  /* 0x00000028c5cb7812 */ /* 0x000fe400078efcff */
[----:B------:R-:W-:Y:S01]  /*c770*/  ISETP.GE.AND P5, PT, R200, UR4, PT ;  /* 0x00000004c8007c0c */ /* 0x000fe2000bfa6270 */
[----:B------:R1:W-:Y:S01]  /*c780*/  LDGSTS.E [R201+0x52800], [R222.64], P4 ;  /* 0x52800000dec97fae */ /* 0x0003e2000a121848 */
[----:B------:R-:W-:-:S02]  /*c790*/  ISETP.NE.U32.AND P1, PT, R198, RZ, PT ;  /* 0x000000ffc600720c */ /* 0x000fc40003f25070 */
[----:B------:R-:W-:Y:S02]  /*c7a0*/  SEL R0, R0, RZ, P2 ;  /* 0x000000ff00007207 */ /* 0x000fe40001000000 */
[----:B------:R-:W-:Y:S02]  /*c7b0*/  ISETP.NE.U32.AND P3, PT, R196, RZ, PT ;  /* 0x000000ffc400720c */ /* 0x000fe40003f65070 */
[----:B------:R-:W-:Y:S02]  /*c7c0*/  ISETP.GE.AND P6, PT, R203, UR4, PT ;  /* 0x00000004cb007c0c */ /* 0x000fe4000bfc6270 */
[----:B------:R-:W-:Y:S02]  /*c7d0*/  LOP3.LUT R200, R197, 0x2c, RZ, 0xfc, !PT ;  /* 0x0000002cc5c87812 */ /* 0x000fe400078efcff */
[----:B------:R-:W-:Y:S02]  /*c7e0*/  SEL R196, RZ, 0x4, P5 ;  /* 0x00000004ffc47807 */ /* 0x000fe40002800000 */
[----:B------:R-:W-:Y:S01]  /*c7f0*/  ISETP.NE.U32.AND P4, PT, R0, RZ, PT ;  /* 0x000000ff0000720c */ /* 0x000fe20003f85070 */
[----:B------:R1:W-:Y:S01]  /*c800*/  LDGSTS.E [R201+0x53000], [R226.64], P1 ;  /* 0x53000000e2c97fae */ /* 0x0003e20008921848 */
[----:B------:R-:W-:-:S02]  /*c810*/  ISETP.GE.AND P5, PT, R200, UR4, PT ;  /* 0x00000004c8007c0c */ /* 0x000fc4000bfa6270 */
[----:B------:R-:W-:Y:S01]  /*c820*/  SEL R0, RZ, 0x4, P6 ;  /* 0x00000004ff007807 */ /* 0x000fe20003000000 */
[----:B------:R1:W-:Y:S01]  /*c830*/  LDGSTS.E [R201+0x53800], [R230.64], P3 ;  /* 0x53800000e6c97fae */ /* 0x0003e20009921848 */
[----:B------:R-:W-:Y:S02]  /*c840*/  LOP3.LUT R203, R197, 0x30, RZ, 0xfc, !PT ;  /* 0x00000030c5cb7812 */ /* 0x000fe400078efcff */
[----:B------:R-:W-:Y:S02]  /*c850*/  SEL R196, R196, RZ, P2 ;  /* 0x000000ffc4c47207 */ /* 0x000fe40001000000 */
[----:B------:R-:W-:Y:S02]  /*c860*/  SEL R198, RZ, 0x4, P5 ;  /* 0x00000004ffc67807 */ /* 0x000fe40002800000 */
[----:B------:R-:W-:Y:S01]  /*c870*/  SEL R0, R0, RZ, P2 ;  /* 0x000000ff00007207 */ /* 0x000fe20001000000 */
[----:B------:R1:W-:Y:S01]  /*c880*/  LDGSTS.E [R201+0x54000], [R234.64], P4 ;  /* 0x54000000eac97fae */ /* 0x0003e2000a121848 */
[----:B------:R-:W-:-:S02]  /*c890*/  ISETP.GE.AND P6, PT, R203, UR4, PT ;  /* 0x00000004cb007c0c */ /* 0x000fc4000bfc6270 */
[----:B------:R-:W-:Y:S02]  /*c8a0*/  ISETP.NE.U32.AND P5, PT, R196, RZ, PT ;  /* 0x000000ffc400720c */ /* 0x000fe40003fa5070 */
[----:B------:R-:W-:Y:S02]  /*c8b0*/  LOP3.LUT R203, R197, 0x34, RZ, 0xfc, !PT ;  /* 0x00000034c5cb7812 */ /* 0x000fe400078efcff */
[----:B------:R-:W-:Y:S02]  /*c8c0*/  ISETP.NE.U32.AND P1, PT, R0, RZ, PT ;  /* 0x000000ff0000720c */ /* 0x000fe40003f25070 */
[----:B------:R-:W-:Y:S02]  /*c8d0*/  SEL R0, RZ, 0x4, P6 ;  /* 0x00000004ff007807 */ /* 0x000fe40003000000 */
[----:B------:R-:W-:Y:S02]  /*c8e0*/  ISETP.GE.AND P6, PT, R203, UR4, PT ;  /* 0x00000004cb007c0c */ /* 0x000fe4000bfc6270 */
[----:B------:R-:W-:-:S02]  /*c8f0*/  LOP3.LUT R200, R197, 0x38, RZ, 0xfc, !PT ;  /* 0x00000038c5c87812 */ /* 0x000fc400078efcff */
[----:B------:R-:W-:Y:S01]  /*c900*/  SEL R198, R198, RZ, P2 ;  /* 0x000000ffc6c67207 */ /* 0x000fe20001000000 */
[----:B------:R1:W-:Y:S01]  /*c910*/  LDGSTS.E [R201+0x54800], [R238.64], P5 ;  /* 0x54800000eec97fae */ /* 0x0003e2000a921848 */
[----:B------:R-:W-:Y:S02]  /*c920*/  SEL R196, R0, RZ, P2 ;  /* 0x000000ff00c47207 */ /* 0x000fe40001000000 */
[----:B------:R-:W-:Y:S01]  /*c930*/  SEL R0, RZ, 0x4, P6 ;  /* 0x00000004ff007807 */ /* 0x000fe20003000000 */
[----:B------:R1:W-:Y:S01]  /*c940*/  LDGSTS.E [R201+0x55000], [R242.64], P1 ;  /* 0x55000000f2c97fae */ /* 0x0003e20008921848 */
[----:B------:R-:W-:Y:S02]  /*c950*/  LOP3.LUT R203, R197, 0x3c, RZ, 0xfc, !PT ;  /* 0x0000003cc5cb7812 */ /* 0x000fe400078efcff */
[----:B------:R-:W-:Y:S02]  /*c960*/  ISETP.GE.AND P4, PT, R200, UR4, PT ;  /* 0x00000004c8007c0c */ /* 0x000fe4000bf86270 */
        /* <DEDUP_REMOVED lines=36> */
[----:B------:R-:W-:-:S02]  /*cbb0*/  ISETP.NE.U32.AND P3, PT, R0, RZ, PT ;  /* 0x000000ff0000720c */ /* 0x000fc40003f65070 */
[----:B------:R-:W-:Y:S02]  /*cbc0*/  ISETP.GE.AND P6, PT, R200, UR4, PT ;  /* 0x00000004c8007c0c */ /* 0x000fe4000bfc6270 */
[----:B------:R-:W-:Y:S01]  /*cbd0*/  SEL R0, RZ, 0x4, P4 ;  /* 0x00000004ff007807 */ /* 0x000fe20002000000 */
[----:B------:R-:W-:Y:S01]  /*cbe0*/  IMAD.WIDE R176, R220, 0x4, R176 ;  /* 0x00000004dcb07825 */ /* 0x000fe200078e02b0 */
[----:B------:R-:W-:Y:S02]  /*cbf0*/  LOP3.LUT R203, R197, 0x58, RZ, 0xfc, !PT ;  /* 0x00000058c5cb7812 */ /* 0x000fe400078efcff */
[----:B------:R-:W-:Y:S02]  /*cc00*/  SEL R196, R196, RZ, P2 ;  /* 0x000000ffc4c47207 */ /* 0x000fe40001000000 */
[----:B------:R-:W-:Y:S01]  /*cc10*/  SEL R198, RZ, 0x4, P6 ;  /* 0x00000004ffc67807 */ /* 0x000fe20003000000 */
[----:B------:R1:W-:Y:S01]  /*cc20*/  LDGSTS.E [R201+0x58000], [R176.64], P5 ;  /* 0x58000000b0c97fae */ /* 0x0003e2000a921848 */
[----:B------:R-:W-:-:S02]  /*cc30*/  SEL R0, R0, RZ, P2 ;  /* 0x000000ff00007207 */ /* 0x000fc40001000000 */
[----:B------:R-:W-:Y:S02]  /*cc40*/  ISETP.GE.AND P4, PT, R203, UR4, PT ;  /* 0x00000004cb007c0c */ /* 0x000fe4000bf86270 */
[----:B------:R-:W-:Y:S02]  /*cc50*/  ISETP.NE.U32.AND P6, PT, R196, RZ, PT ;  /* 0x000000ffc400720c */ /* 0x000fe40003fc5070 */
[----:B------:R-:W-:Y:S02]  /*cc60*/  LOP3.LUT R203, R197, 0x5c, RZ, 0xfc, !PT ;  /* 0x0000005cc5cb7812 */ /* 0x000fe400078efcff */
[----:B------:R-:W-:Y:S02]  /*cc70*/  ISETP.NE.U32.AND P5, PT, R0, RZ, PT ;  /* 0x000000ff0000720c */ /* 0x000fe40003fa5070 */
[----:B------:R-:W-:Y:S01]  /*cc80*/  SEL R0, RZ, 0x4, P4 ;  /* 0x00000004ff007807 */ /* 0x000fe20002000000 */
[----:B------:R-:W-:Y:S01]  /*cc90*/  IMAD.WIDE R172, R220, 0x4, R172 ;  /* 0x00000004dcac7825 */ /* 0x000fe200078e02ac */
[----:B------:R-:W-:-:S02]  /*cca0*/  ISETP.GE.AND P4, PT, R203, UR4, PT ;  /* 0x00000004cb007c0c */ /* 0x000fc4000bf86270 */
[----:B------:R-:W-:Y:S02]  /*ccb0*/  SEL R198, R198, RZ, P2 ;  /* 0x000000ffc6c67207 */ /* 0x000fe40001000000 */
[----:B------:R-:W-:Y:S01]  /*ccc0*/  SEL R196, R0, RZ, P2 ;  /* 0x000000ff00c47207 */ /* 0x000fe20001000000 */
[----:B------:R1:W-:Y:S01]  /*ccd0*/  LDGSTS.E [R201+0x58800], [R172.64], P1 ;  /* 0x58800000acc97fae */ /* 0x0003e20008921848 */
[----:B------:R-:W-:Y:S02]  /*cce0*/  SEL R0, RZ, 0x4, P4 ;  /* 0x00000004ff007807 */ /* 0x000fe40002000000 */
[C---:B------:R-:W-:Y:S01]  /*ccf0*/  LOP3.LUT R200, R197.reuse, 0x60, RZ, 0xfc, !PT ;  /* 0x00000060c5c87812 */ /* 0x040fe200078efcff */
[----:B------:R1:W-:Y:S01]  /*cd00*/  LDGSTS.E [R201+0x59000], [R168.64], P3 ;  /* 0x59000000a8c97fae */ /* 0x0003e20009921848 */
[----:B------:R-:W-:Y:S02]  /*cd10*/  LOP3.LUT R203, R197, 0x64, RZ, 0xfc, !PT ;  /* 0x00000064c5cb7812 */ /* 0x000fe400078efcff */
[----:B------:R-:W-:Y:S01]  /*cd20*/  ISETP.NE.U32.AND P1, PT, R198, RZ, PT ;  /* 0x000000ffc600720c */ /* 0x000fe20003f25070 */
[----:B------:R1:W-:Y:S01]  /*cd30*/  LDGSTS.E [R201+0x59800], [R164.64], P6 ;  /* 0x59800000a4c97fae */ /* 0x0003e2000b121848 */
[----:B------:R-:W-:-:S02]  /*cd40*/  SEL R0, R0, RZ, P2 ;  /* 0x000000ff00007207 */ /* 0x000fc40001000000 */
[----:B------:R-:W-:Y:S01]  /*cd50*/  ISETP.GE.AND P3, PT, R200, UR4, PT ;  /* 0x00000004c8007c0c */ /* 0x000fe2000bf66270 */
[----:B------:R1:W-:Y:S01]  /*cd60*/  LDGSTS.E [R201+0x5a000], [R160.64], P5 ;  /* 0x5a000000a0c97fae */ /* 0x0003e2000a921848 */
[----:B------:R-:W-:Y:S02]  /*cd70*/  ISETP.GE.AND P6, PT, R203, UR4, PT ;  /* 0x00000004cb007c0c */ /* 0x000fe4000bfc6270 */
[----:B------:R-:W-:Y:S02]  /*cd80*/  ISETP.NE.U32.AND P4, PT, R196, RZ, PT ;  /* 0x000000ffc400720c */ /* 0x000fe40003f85070 */
[----:B------:R-:W-:Y:S02]  /*cd90*/  LOP3.LUT R200, R197, 0x68, RZ, 0xfc, !PT ;  /* 0x00000068c5c87812 */ /* 0x000fe400078efcff */
[----:B------:R-:W-:Y:S01]  /*cda0*/  ISETP.NE.U32.AND P5, PT, R0, RZ, PT ;  /* 0x000000ff0000720c */ /* 0x000fe20003fa5070 */
[----:B------:R1:W-:Y:S01]  /*cdb0*/  LDGSTS.E [R201+0x5a800], [R156.64], P1 ;  /* 0x5a8000009cc97fae */ /* 0x0003e20008921848 */
[----:B------:R-:W-:-:S02]  /*cdc0*/  SEL R196, RZ, 0x4, P3 ;  /* 0x00000004ffc47807 */ /* 0x000fc40001800000 */
[----:B------:R-:W-:Y:S02]  /*cdd0*/  SEL R0, RZ, 0x4, P6 ;  /* 0x00000004ff007807 */ /* 0x000fe40003000000 */
[----:B------:R-:W-:Y:S02]  /*cde0*/  LOP3.LUT R203, R197, 0x6c, RZ, 0xfc, !PT ;  /* 0x0000006cc5cb7812 */ /* 0x000fe400078efcff */
[----:B------:R-:W-:Y:S02]  /*cdf0*/  ISETP.GE.AND P3, PT, R200, UR4, PT ;  /* 0x00000004c8007c0c */ /* 0x000fe4000bf66270 */
[----:B------:R-:W-:Y:S02]  /*ce00*/  SEL R196, R196, RZ, P2 ;  /* 0x000000ffc4c47207 */ /* 0x000fe40001000000 */
[----:B------:R-:W-:Y:S02]  /*ce10*/  SEL R0, R0, RZ, P2 ;  /* 0x000000ff00007207 */ /* 0x000fe40001000000 */
[----:B------:R-:W-:-:S02]  /*ce20*/  ISETP.GE.AND P6, PT, R203, UR4, PT ;  /* 0x00000004cb007c0c */ /* 0x000fc4000bfc6270 */
[----:B------:R-:W-:Y:S02]  /*ce30*/  LOP3.LUT R203, R197, 0x70, RZ, 0xfc, !PT ;  /* 0x00000070c5cb7812 */ /* 0x000fe400078efcff */
[----:B------:R-:W-:Y:S02]  /*ce40*/  SEL R198, RZ, 0x4, P3 ;  /* 0x00000004ffc67807 */ /* 0x000fe40001800000 */
[----:B------:R-:W-:Y:S02]  /*ce50*/  ISETP.NE.U32.AND P3, PT, R196, RZ, PT ;  /* 0x000000ffc400720c */ /* 0x000fe40003f65070 */
[----:B------:R-:W-:Y:S02]  /*ce60*/  ISETP.NE.U32.AND P1, PT, R0, RZ, PT ;  /* 0x000000ff0000720c */ /* 0x000fe40003f25070 */
[----:B------:R-:W-:Y:S01]  /*ce70*/  SEL R0, RZ, 0x4, P6 ;  /* 0x00000004ff007807 */ /* 0x000fe20003000000 */
[----:B------:R-:W-:Y:S01]  /*ce80*/  IMAD.WIDE R152, R220, 0x4, R152 ;  /* 0x00000004dc987825 */ /* 0x000fe200078e0298 */
[----:B------:R-:W-:-:S02]  /*ce90*/  ISETP.GE.AND P6, PT, R203, UR4, PT ;  /* 0x00000004cb007c0c */ /* 0x000fc4000bfc6270 */
[C---:B------:R-:W-:Y:S01]  /*cea0*/  LOP3.LUT R200, R197.reuse, 0x74, RZ, 0xfc, !PT ;  /* 0x00000074c5c87812 */ /* 0x040fe200078efcff */
[----:B------:R-:W-:Y:S01]  /*ceb0*/  IMAD.WIDE R150, R220, 0x4, R150 ;  /* 0x00000004dc967825 */ /* 0x000fe200078e0296 */
[----:B------:R-:W-:Y:S01]  /*cec0*/  SEL R196, R0, RZ, P2 ;  /* 0x000000ff00c47207 */ /* 0x000fe20001000000 */
[----:B------:R1:W-:Y:S01]  /*ced0*/  LDGSTS.E [R201+0x5b000], [R152.64], P4 ;  /* 0x5b00000098c97fae */ /* 0x0003e2000a121848 */
[----:B------:R-:W-:Y:S01]  /*cee0*/  SEL R0, RZ, 0x4, P6 ;  /* 0x00000004ff007807 */ /* 0x000fe20003000000 */
[----:B------:R-:W-:Y:S01]  /*cef0*/  IMAD.WIDE R148, R220, 0x4, R148 ;  /* 0x00000004dc947825 */ /* 0x000fe200078e0294 */
[----:B------:R-:W-:Y:S01]  /*cf00*/  ISETP.GE.AND P6, PT, R200, UR4, PT ;  /* 0x00000004c8007c0c */ /* 0x000fe2000bfc6270 */
[----:B------:R1:W-:Y:S01]  /*cf10*/  LDGSTS.E [R201+0x5b800], [R150.64], P5 ;  /* 0x5b80000096c97fae */ /* 0x0003e2000a921848 */
[----:B------:R-:W-:Y:S01]  /*cf20*/  SEL R198, R198, RZ, P2 ;  /* 0x000000ffc6c67207 */ /* 0x000fe20001000000 */
[----:B------:R-:W-:Y:S01]  /*cf30*/  IMAD.WIDE R146, R220, 0x4, R146 ;  /* 0x00000004dc927825 */ /* 0x000fe200078e0292 */
[----:B------:R-:W-:Y:S01]  /*cf40*/  ISETP.NE.U32.AND P5, PT, R196, RZ, PT ;  /* 0x000000ffc400720c */ /* 0x000fe20003fa5070 */
[----:B------:R1:W-:Y:S01]  /*cf50*/  LDGSTS.E [R201+0x5c000], [R148.64], P3 ;  /* 0x5c00000094c97fae */ /* 0x0003e20009921848 */
[----:B------:R-:W-:-:S02]  /*cf60*/  LOP3.LUT R203, R197, 0x78, RZ, 0xfc, !PT ;  /* 0x00000078c5cb7812 */ /* 0x000fc400078efcff */
[----:B------:R-:W-:Y:S01]  /*cf70*/  LOP3.LUT R200, R197, 0x7c, RZ, 0xfc, !PT ;  /* 0x0000007cc5c87812 */ /* 0x000fe200078efcff */
[----:B------:R1:W-:Y:S01]  /*cf80*/  LDGSTS.E [R201+0x5c800], [R146.64], P1 ;  /* 0x5c80000092c97fae */ /* 0x0003e20008921848 */
[----:B------:R-:W-:Y:S02]  /*cf90*/  SEL R196, RZ, 0x4, P6 ;  /* 0x00000004ffc47807 */ /* 0x000fe40003000000 */
[----:B------:R-:W-:Y:S02]  /*cfa0*/  ISETP.NE.U32.AND P4, PT, R198, RZ, PT ;  /* 0x000000ffc600720c */ /* 0x000fe40003f85070 */
[----:B------:R-:W-:Y:S02]  /*cfb0*/  SEL R0, R0, RZ, P2 ;  /* 0x000000ff00007207 */ /* 0x000fe40001000000 */
[----:B------:R-:W-:Y:S02]  /*cfc0*/  ISETP.GE.AND P3, PT, R203, UR4, PT ;  /* 0x00000004cb007c0c */ /* 0x000fe4000bf66270 */
[----:B------:R-:W-:-:S02]  /*cfd0*/  ISETP.GE.AND P6, PT, R200, UR4, PT ;  /* 0x00000004c8007c0c */ /* 0x000fc4000bfc6270 */
[----:B------:R-:W-:Y:S02]  /*cfe0*/  SEL R196, R196, RZ, P2 ;  /* 0x000000ffc4c47207 */ /* 0x000fe40001000000 */
[----:B------:R-:W-:Y:S02]  /*cff0*/  ISETP.NE.U32.AND P1, PT, R0, RZ, PT ;  /* 0x000000ff0000720c */ /* 0x000fe40003f25070 */
[----:B------:R-:W-:Y:S02]  /*d000*/  SEL R0, RZ, 0x4, P3 ;  /* 0x00000004ff007807 */ /* 0x000fe40001800000 */
[----:B------:R-:W-:Y:S01]  /*d010*/  SEL R198, RZ, 0x4, P6 ;  /* 0x00000004ffc67807 */ /* 0x000fe20003000000 */
[----:B------:R-:W-:Y:S01]  /*d020*/  IMAD.WIDE R144, R220, 0x4, R144 ;  /* 0x00000004dc907825 */ /* 0x000fe200078e0290 */
[----:B------:R-:W-:Y:S02]  /*d030*/  LOP3.LUT R203, R197, 0x2, RZ, 0xfc, !PT ;  /* 0x00000002c5cb7812 */ /* 0x000fe400078efcff */
[----:B------:R-:W-:Y:S01]  /*d040*/  ISETP.NE.U32.AND P6, PT, R196, RZ, PT ;  /* 0x000000ffc400720c */ /* 0x000fe20003fc5070 */
[----:B------:R-:W-:Y:S01]  /*d050*/  IMAD.WIDE R142, R220, 0x4, R142 ;  /* 0x00000004dc8e7825 */ /* 0x000fe200078e028e */
[----:B------:R-:W-:Y:S01]  /*d060*/  SEL R0, R0, RZ, P2 ;  /* 0x000000ff00007207 */ /* 0x000fe20001000000 */
[----:B------:R1:W-:Y:S01]  /*d070*/  LDGSTS.E [R201+0x5d000], [R144.64], P4 ;  /* 0x5d00000090c97fae */ /* 0x0003e2000a121848 */
[----:B------:R-:W-:-:S02]  /*d080*/  ISETP.GE.AND P3, PT, R203, UR4, PT ;  /* 0x00000004cb007c0c */ /* 0x000fc4000bf66270 */
[----:B------:R-:W-:Y:S01]  /*d090*/  LOP3.LUT R203, R197, 0x6, RZ, 0xfc, !PT ;  /* 0x00000006c5cb7812 */ /* 0x000fe200078efcff */
[----:B------:R-:W-:Y:S01]  /*d0a0*/  IMAD.WIDE R140, R220, 0x4, R140 ;  /* 0x00000004dc8c7825 */ /* 0x000fe200078e028c */
[----:B------:R-:W-:Y:S01]  /*d0b0*/  ISETP.NE.U32.AND P4, PT, R0, RZ, PT ;  /* 0x000000ff0000720c */ /* 0x000fe20003f85070 */
[----:B------:R1:W-:Y:S01]  /*d0c0*/  LDGSTS.E [R201+0x5d800], [R142.64], P5 ;  /* 0x5d8000008ec97fae */ /* 0x0003e2000a921848 */
[----:B------:R-:W-:Y:S01]  /*d0d0*/  SEL R198, R198, RZ, P2 ;  /* 0x000000ffc6c67207 */ /* 0x000fe20001000000 */
[----:B------:R-:W-:Y:S01]  /*d0e0*/  IMAD.WIDE R138, R220, 0x4, R138 ;  /* 0x00000004dc8a7825 */ /* 0x000fe200078e028a */
[----:B------:R-:W-:Y:S01]  /*d0f0*/  SEL R0, RZ, 0x4, P3 ;  /* 0x00000004ff007807 */ /* 0x000fe20001800000 */
[----:B------:R1:W-:Y:S01]  /*d100*/  LDGSTS.E [R201+0x5e000], [R140.64], P1 ;  /* 0x5e0000008cc97fae */ /* 0x0003e20008921848 */
[----:B------:R-:W-:Y:S02]  /*d110*/  ISETP.GE.AND P5, PT, R203, UR4, PT ;  /* 0x00000004cb007c0c */ /* 0x000fe4000bfa6270 */
[C---:B------:R-:W-:Y:S01]  /*d120*/  LOP3.LUT R200, R197.reuse, 0xa, RZ, 0xfc, !PT ;  /* 0x0000000ac5c87812 */ /* 0x040fe200078efcff */
[----:B------:R1:W-:Y:S01]  /*d130*/  LDGSTS.E [R201+0x5e800], [R138.64], P6 ;  /* 0x5e8000008ac97fae */ /* 0x0003e2000b121848 */
[----:B------:R-:W-:-:S02]  /*d140*/  LOP3.LUT R203, R197, 0xe, RZ, 0xfc, !PT ;  /* 0x0000000ec5cb7812 */ /* 0x000fc400078efcff */
[----:B------:R-:W-:Y:S02]  /*d150*/  ISETP.NE.U32.AND P3, PT, R198, RZ, PT ;  /* 0x000000ffc600720c */ /* 0x000fe40003f65070 */
[----:B------:R-:W-:Y:S02]  /*d160*/  SEL R196, R0, RZ, P2 ;  /* 0x000000ff00c47207 */ /* 0x000fe40001000000 */
[----:B------:R-:W-:Y:S02]  /*d170*/  ISETP.GE.AND P1, PT, R200, UR4, PT ;  /* 0x00000004c8007c0c */ /* 0x000fe4000bf26270 */
[----:B------:R-:W-:Y:S02]  /*d180*/  SEL R0, RZ, 0x4, P5 ;  /* 0x00000004ff007807 */ /* 0x000fe40002800000 */
[----:B------:R-:W-:Y:S01]  /*d190*/  ISETP.GE.AND P6, PT, R203, UR4, PT ;  /* 0x00000004cb007c0c */ /* 0x000fe2000bfc6270 */
[----:B------:R-:W-:Y:S01]  /*d1a0*/  IMAD.WIDE R136, R220, 0x4, R136 ;  /* 0x00000004dc887825 */ /* 0x000fe200078e0288 */
[----:B------:R-:W-:-:S02]  /*d1b0*/  LOP3.LUT R200, R197, 0x12, RZ, 0xfc, !PT ;  /* 0x00000012c5c87812 */ /* 0x000fc400078efcff */
[----:B------:R-:W-:Y:S02]  /*d1c0*/  ISETP.NE.U32.AND P5, PT, R196, RZ, PT ;  /* 0x000000ffc400720c */ /* 0x000fe40003fa5070 */
[----:B------:R-:W-:Y:S01]  /*d1d0*/  SEL R196, RZ, 0x4, P1 ;  /* 0x00000004ffc47807 */ /* 0x000fe20000800000 */
[----:B------:R-:W-:Y:S01]  /*d1e0*/  IMAD.WIDE R216, R220, 0x4, R216 ;  /* 0x00000004dcd87825 */ /* 0x000fe200078e02d8 */
[----:B------:R-:W-:Y:S01]  /*d1f0*/  SEL R0, R0, RZ, P2 ;  /* 0x000000ff00007207 */ /* 0x000fe20001000000 */
[----:B------:R1:W-:Y:S01]  /*d200*/  LDGSTS.E [R201+0x5f000], [R136.64], P4 ;  /* 0x5f00000088c97fae */ /* 0x0003e2000a121848 */
[----:B------:R-:W-:Y:S02]  /*d210*/  SEL R198, RZ, 0x4, P6 ;  /* 0x00000004ffc67807 */ /* 0x000fe40003000000 */
[----:B------:R-:W-:Y:S01]  /*d220*/  LOP3.LUT R203, R197, 0x16, RZ, 0xfc, !PT ;  /* 0x00000016c5cb7812 */ /* 0x000fe200078efcff */
[----:B------:R1:W-:Y:S01]  /*d230*/  LDGSTS.E [R201+0x5f800], [R216.64], P3 ;  /* 0x5f800000d8c97fae */ /* 0x0003e20009921848 */
[----:B------:R-:W-:-:S02]  /*d240*/  ISETP.GE.AND P1, PT, R200, UR4, PT ;  /* 0x00000004c8007c0c */ /* 0x000fc4000bf26270 */
[----:B------:R-:W-:Y:S02]  /*d250*/  SEL R196, R196, RZ, P2 ;  /* 0x000000ffc4c47207 */ /* 0x000fe40001000000 */
[----:B------:R-:W-:Y:S02]  /*d260*/  ISETP.NE.U32.AND P4, PT, R0, RZ, PT ;  /* 0x000000ff0000720c */ /* 0x000fe40003f85070 */
[----:B------:R-:W-:Y:S02]  /*d270*/  SEL R198, R198, RZ, P2 ;  /* 0x000000ffc6c67207 */ /* 0x000fe40001000000 */
[----:B------:R-:W-:Y:S02]  /*d280*/  ISETP.GE.AND P6, PT, R203, UR4, PT ;  /* 0x00000004cb007c0c */ /* 0x000fe4000bfc6270 */
[----:B------:R-:W-:Y:S01]  /*d290*/  SEL R0, RZ, 0x4, P1 ;  /* 0x00000004ff007807 */ /* 0x000fe20000800000 */
[----:B------:R-:W-:Y:S01]  /*d2a0*/  IMAD.WIDE R134, R220, 0x4, R134 ;  /* 0x00000004dc867825 */ /* 0x000fe200078e0286 */
[----:B------:R-:W-:-:S02]  /*d2b0*/  LOP3.LUT R203, R197, 0x1a, RZ, 0xfc, !PT ;  /* 0x0000001ac5cb7812 */ /* 0x000fc400078efcff */
[----:B------:R-:W-:Y:S02]  /*d2c0*/  ISETP.NE.U32.AND P3, PT, R196, RZ, PT ;  /* 0x000000ffc400720c */ /* 0x000fe40003f65070 */
[----:B------:R-:W-:Y:S01]  /*d2d0*/  ISETP.NE.U32.AND P1, PT, R198, RZ, PT ;  /* 0x000000ffc600720c */ /* 0x000fe20003f25070 */
[----:B------:R1:W-:Y:S01]  /*d2e0*/  LDGSTS.E [R229+0x50400], [R134.64], P5 ;  /* 0x5040000086e57fae */ /* 0x0003e2000a921848 */
[----:B------:R-:W-:Y:S02]  /*d2f0*/  SEL R196, RZ, 0x4, P6 ;  /* 0x00000004ffc47807 */ /* 0x000fe40003000000 */
[----:B------:R-:W-:Y:S02]  /*d300*/  SEL R0, R0, RZ, P2 ;  /* 0x000000ff00007207 */ /* 0x000fe40001000000 */
[----:B------:R-:W-:Y:S01]  /*d310*/  ISETP.GE.AND P6, PT, R203, UR4, PT ;  /* 0x00000004cb007c0c */ /* 0x000fe2000bfc6270 */
[----:B------:R-:W-:Y:S01]  /*d320*/  IMAD.WIDE R132, R220, 0x4, R132 ;  /* 0x00000004dc847825 */ /* 0x000fe200078e0284 */
[----:B------:R-:W-:-:S02]  /*d330*/  ISETP.NE.U32.AND P5, PT, R0, RZ, PT ;  /* 0x000000ff0000720c */ /* 0x000fc40003fa5070 */
[C---:B------:R-:W-:Y:S01]  /*d340*/  LOP3.LUT R200, R197.reuse, 0x1e, RZ, 0xfc, !PT ;  /* 0x0000001ec5c87812 */ /* 0x040fe200078efcff */
[----:B------:R-:W-:Y:S01]  /*d350*/  IMAD.WIDE R130, R220, 0x4, R130 ;  /* 0x00000004dc827825 */ /* 0x000fe200078e0282 */
[----:B------:R-:W-:Y:S01]  /*d360*/  SEL R0, RZ, 0x4, P6 ;  /* 0x00000004ff007807 */ /* 0x000fe20003000000 */
[----:B------:R1:W-:Y:S01]  /*d370*/  LDGSTS.E [R229+0x50c00], [R132.64], P4 ;  /* 0x50c0000084e57fae */ /* 0x0003e2000a121848 */
[----:B------:R-:W-:Y:S01]  /*d380*/  SEL R196, R196, RZ, P2 ;  /* 0x000000ffc4c47207 */ /* 0x000fe20001000000 */
[----:B------:R-:W-:Y:S01]  /*d390*/  IMAD.WIDE R128, R220, 0x4, R128 ;  /* 0x00000004dc807825 */ /* 0x000fe200078e0280 */
[C---:B------:R-:W-:Y:S01]  /*d3a0*/  LOP3.LUT R203, R197.reuse, 0x22, RZ, 0xfc, !PT ;  /* 0x00000022c5cb7812 */ /* 0x040fe200078efcff */
[----:B------:R1:W-:Y:S01]  /*d3b0*/  LDGSTS.E [R229+0x51400], [R130.64], P3 ;  /* 0x5140000082e57fae */ /* 0x0003e20009921848 */
[----:B------:R-:W-:Y:S02]  /*d3c0*/  ISETP.GE.AND P6, PT, R200, UR4, PT ;  /* 0x00000004c8007c0c */ /* 0x000fe4000bfc6270 */
[----:B------:R-:W-:Y:S01]  /*d3d0*/  SEL R0, R0, RZ, P2 ;  /* 0x000000ff00007207 */ /* 0x000fe20001000000 */
[----:B------:R1:W-:Y:S01]  /*d3e0*/  LDGSTS.E [R229+0x51c00], [R128.64], P1 ;  /* 0x51c0000080e57fae */ /* 0x0003e20008921848 */
[----:B------:R-:W-:-:S02]  /*d3f0*/  LOP3.LUT R200, R197, 0x26, RZ, 0xfc, !PT ;  /* 0x00000026c5c87812 */ /* 0x000fc400078efcff */
[----:B------:R-:W-:Y:S02]  /*d400*/  ISETP.NE.U32.AND P4, PT, R196, RZ, PT ;  /* 0x000000ffc400720c */ /* 0x000fe40003f85070 */
[----:B------:R-:W-:Y:S02]  /*d410*/  ISETP.GE.AND P3, PT, R203, UR4, PT ;  /* 0x00000004cb007c0c */ /* 0x000fe4000bf66270 */
[----:B------:R-:W-:Y:S02]  /*d420*/  SEL R196, RZ, 0x4, P6 ;  /* 0x00000004ffc47807 */ /* 0x000fe40003000000 */
[----:B------:R-:W-:Y:S02]  /*d430*/  ISETP.NE.U32.AND P1, PT, R0, RZ, PT ;  /* 0x000000ff0000720c */ /* 0x000fe40003f25070 */
[----:B------:R-:W-:Y:S02]  /*d440*/  ISETP.GE.AND P6, PT, R200, UR4, PT ;  /* 0x00000004c8007c0c */ /* 0x000fe4000bfc6270 */
[----:B------:R-:W-:-:S02]  /*d450*/  LOP3.LUT R203, R197, 0x2a, RZ, 0xfc, !PT ;  /* 0x0000002ac5cb7812 */ /* 0x000fc400078efcff */
[----:B------:R-:W-:Y:S02]  /*d460*/  SEL R198, RZ, 0x4, P3 ;  /* 0x00000004ffc67807 */ /* 0x000fe40001800000 */
[----:B------:R-:W-:Y:S01]  /*d470*/  SEL R196, R196, RZ, P2 ;  /* 0x000000ffc4c47207 */ /* 0x000fe20001000000 */
[C---:B------:R-:W-:Y:S01]  /*d480*/  IMAD.WIDE R126, R220.reuse, 0x4, R126 ;  /* 0x00000004dc7e7825 */ /* 0x040fe200078e027e */
[----:B------:R-:W-:Y:S02]  /*d490*/  SEL R0, RZ, 0x4, P6 ;  /* 0x00000004ff007807 */ /* 0x000fe40003000000 */
[----:B------:R-:W-:Y:S01]  /*d4a0*/  ISETP.GE.AND P3, PT, R203, UR4, PT ;  /* 0x00000004cb007c0c */ /* 0x000fe2000bf66270 */
[----:B------:R-:W-:Y:S01]  /*d4b0*/  IMAD.WIDE R124, R220, 0x4, R124 ;  /* 0x00000004dc7c7825 */ /* 0x000fe200078e027c */
[----:B------:R-:W-:Y:S01]  /*d4c0*/  SEL R198, R198, RZ, P2 ;  /* 0x000000ffc6c67207 */ /* 0x000fe20001000000 */
[----:B------:R1:W-:Y:S01]  /*d4d0*/  LDGSTS.E [R229+0x52400], [R126.64], P5 ;  /* 0x524000007ee57fae */ /* 0x0003e2000a921848 */
[----:B------:R-:W-:Y:S01]  /*d4e0*/  ISETP.NE.U32.AND P6, PT, R196, RZ, PT ;  /* 0x000000ffc400720c */ /* 0x000fe20003fc5070 */
[----:B------:R-:W-:Y:S01]  /*d4f0*/  IMAD.WIDE R122, R220, 0x4, R122 ;  /* 0x00000004dc7a7825 */ /* 0x000fe200078e027a */
[----:B------:R-:W-:Y:S01]  /*d500*/  LOP3.LUT R203, R197, 0x2e, RZ, 0xfc, !PT ;  /* 0x0000002ec5cb7812 */ /* 0x000fe200078efcff */
[----:B------:R1:W-:Y:S01]  /*d510*/  LDGSTS.E [R229+0x52c00], [R124.64], P4 ;  /* 0x52c000007ce57fae */ /* 0x0003e2000a121848 */
[----:B------:R-:W-:-:S02]  /*d520*/  SEL R0, R0, RZ, P2 ;  /* 0x000000ff00007207 */ /* 0x000fc40001000000 */
[----:B------:R-:W-:Y:S01]  /*d530*/  SEL R196, RZ, 0x4, P3 ;  /* 0x00000004ffc47807 */ /* 0x000fe20001800000 */
[----:B------:R1:W-:Y:S01]  /*d540*/  LDGSTS.E [R229+0x53400], [R122.64], P1 ;  /* 0x534000007ae57fae */ /* 0x0003e20008921848 */
[----:B------:R-:W-:Y:S02]  /*d550*/  LOP3.LUT R200, R197, 0x32, RZ, 0xfc, !PT ;  /* 0x00000032c5c87812 */ /* 0x000fe400078efcff */
[----:B------:R-:W-:Y:S02]  /*d560*/  ISETP.NE.U32.AND P5, PT, R198, RZ, PT ;  /* 0x000000ffc600720c */ /* 0x000fe40003fa5070 */
[----:B------:R-:W-:Y:S02]  /*d570*/  ISETP.GE.AND P4, PT, R203, UR4, PT ;  /* 0x00000004cb007c0c */ /* 0x000fe4000bf86270 */
[----:B------:R-:W-:Y:S02]  /*d580*/  ISETP.NE.U32.AND P3, PT, R0, RZ, PT ;  /* 0x000000ff0000720c */ /* 0x000fe40003f65070 */
[----:B------:R-:W-:Y:S01]  /*d590*/  SEL R196, R196, RZ, P2 ;  /* 0x000000ffc4c47207 */ /* 0x000fe20001000000 */
[----:B------:R-:W-:Y:S01]  /*d5a0*/  IMAD.WIDE R120, R220, 0x4, R120 ;  /* 0x00000004dc787825 */ /* 0x000fe200078e0278 */
[----:B------:R-:W-:-:S02]  /*d5b0*/  ISETP.GE.AND P1, PT, R200, UR4, PT ;  /* 0x00000004c8007c0c */ /* 0x000fc4000bf26270 */
[----:B------:R-:W-:Y:S02]  /*d5c0*/  SEL R0, RZ, 0x4, P4 ;  /* 0x00000004ff007807 */ /* 0x000fe40002000000 */
[----:B------:R-:W-:Y:S01]  /*d5d0*/  ISETP.NE.U32.AND P4, PT, R196, RZ, PT ;  /* 0x000000ffc400720c */ /* 0x000fe20003f85070 */
[C---:B------:R-:W-:Y:S01]  /*d5e0*/  IMAD.WIDE R118, R220.reuse, 0x4, R118 ;  /* 0x00000004dc767825 */ /* 0x040fe200078e0276 */
[C---:B------:R-:W-:Y:S01]  /*d5f0*/  LOP3.LUT R203, R197.reuse, 0x36, RZ, 0xfc, !PT ;  /* 0x00000036c5cb7812 */ /* 0x040fe200078efcff */
[----:B------:R1:W-:Y:S01]  /*d600*/  LDGSTS.E [R229+0x53c00], [R120.64], P6 ;  /* 0x53c0000078e57fae */ /* 0x0003e2000b121848 */
[----:B------:R-:W-:Y:S01]  /*d610*/  SEL R196, RZ, 0x4, P1 ;  /* 0x00000004ffc47807 */ /* 0x000fe20000800000 */
[----:B------:R-:W-:Y:S01]  /*d620*/  IMAD.WIDE R116, R220, 0x4, R116 ;  /* 0x00000004dc747825 */ /* 0x000fe200078e0274 */
[----:B------:R-:W-:Y:S01]  /*d630*/  LOP3.LUT R200, R197, 0x3a, RZ, 0xfc, !PT ;  /* 0x0000003ac5c87812 */ /* 0x000fe200078efcff */
[----:B------:R1:W-:Y:S01]  /*d640*/  LDGSTS.E [R229+0x54400], [R118.64], P5 ;  /* 0x5440000076e57fae */ /* 0x0003e2000a921848 */
[----:B------:R-:W-:-:S02]  /*d650*/  SEL R0, R0, RZ, P2 ;  /* 0x000000ff00007207 */ /* 0x000fc40001000000 */
[----:B------:R-:W-:Y:S01]  /*d660*/  ISETP.GE.AND P6, PT, R203, UR4, PT ;  /* 0x00000004cb007c0c */ /* 0x000fe2000bfc6270 */
[----:B------:R1:W-:Y:S01]  /*d670*/  LDGSTS.E [R229+0x54c00], [R116.64], P3 ;  /* 0x54c0000074e57fae */ /* 0x0003e20009921848 */
[----:B------:R-:W-:Y:S02]  /*d680*/  SEL R196, R196, RZ, P2 ;  /* 0x000000ffc4c47207 */ /* 0x000fe40001000000 */
[----:B------:R-:W-:Y:S02]  /*d690*/  LOP3.LUT R203, R197, 0x3e, RZ, 0xfc, !PT ;  /* 0x0000003ec5cb7812 */ /* 0x000fe400078efcff */
[----:B------:R-:W-:Y:S02]  /*d6a0*/  ISETP.GE.AND P1, PT, R200, UR4, PT ;  /* 0x00000004c8007c0c */ /* 0x000fe4000bf26270 */
[----:B------:R-:W-:Y:S02]  /*d6b0*/  ISETP.NE.U32.AND P5, PT, R0, RZ, PT ;  /* 0x000000ff0000720c */ /* 0x000fe40003fa5070 */
[----:B------:R-:W-:-:S02]  /*d6c0*/  SEL R198, RZ, 0x4, P6 ;  /* 0x00000004ffc67807 */ /* 0x000fc40003000000 */
[----:B------:R-:W-:Y:S02]  /*d6d0*/  ISETP.NE.U32.AND P3, PT, R196, RZ, PT ;  /* 0x000000ffc400720c */ /* 0x000fe40003f65070 */
[----:B------:R-:W-:Y:S02]  /*d6e0*/  ISETP.GE.AND P6, PT, R203, UR4, PT ;  /* 0x00000004cb007c0c */ /* 0x000fe4000bfc6270 */
[----:B------:R-:W-:Y:S01]  /*d6f0*/  SEL R0, RZ, 0x4, P1 ;  /* 0x00000004ff007807 */ /* 0x000fe20000800000 */
[----:B------:R-:W-:Y:S01]  /*d700*/  IMAD.WIDE R114, R220, 0x4, R114 ;  /* 0x00000004dc727825 */ /* 0x000fe200078e0272 */
[----:B------:R-:W-:Y:S02]  /*d710*/  SEL R198, R198, RZ, P2 ;  /* 0x000000ffc6c67207 */ /* 0x000fe40001000000 */
[----:B------:R-:W-:Y:S02]  /*d720*/  SEL R196, RZ, 0x4, P6 ;  /* 0x00000004ffc47807 */ /* 0x000fe40003000000 */
[----:B------:R-:W-:Y:S01]  /*d730*/  SEL R0, R0, RZ, P2 ;  /* 0x000000ff00007207 */ /* 0x000fe20001000000 */
[----:B------:R-:W-:Y:S01]  /*d740*/  IMAD.WIDE R112, R220, 0x4, R112 ;  /* 0x00000004dc707825 */ /* 0x000fe200078e0270 */
[----:B------:R-:W-:Y:S01]  /*d750*/  ISETP.GE.AND P6, PT, R221, UR4, PT ;  /* 0x00000004dd007c0c */ /* 0x000fe2000bfc6270 */
[----:B------:R1:W-:Y:S01]  /*d760*/  LDGSTS.E [R229+0x55400], [R114.64], P4 ;  /* 0x5540000072e57fae */ /* 0x0003e2000a121848 */
[----:B------:R-:W-:Y:S01]  /*d770*/  ISETP.NE.U32.AND P1, PT, R198, RZ, PT ;  /* 0x000000ffc600720c */ /* 0x000fe20003f25070 */
[----:B------:R-:W-:Y:S01]  /*d780*/  IMAD.WIDE R110, R220, 0x4, R110 ;  /* 0x00000004dc6e7825 */ /* 0x000fe200078e026e */
[----:B------:R-:W-:Y:S01]  /*d790*/  ISETP.NE.U32.AND P4, PT, R0, RZ, PT ;  /* 0x000000ff0000720c */ /* 0x000fe20003f85070 */
[----:B------:R1:W-:Y:S01]  /*d7a0*/  LDGSTS.E [R229+0x55c00], [R112.64], P5 ;  /* 0x55c0000070e57fae */ /* 0x0003e2000a921848 */
[----:B------:R-:W-:-:S02]  /*d7b0*/  SEL R196, R196, RZ, P2 ;  /* 0x000000ffc4c47207 */ /* 0x000fc40001000000 */
[----:B------:R-:W-:Y:S01]  /*d7c0*/  SEL R0, RZ, 0x4, P6 ;  /* 0x00000004ff007807 */ /* 0x000fe20003000000 */
[----:B------:R1:W-:Y:S01]  /*d7d0*/  LDGSTS.E [R229+0x56400], [R110.64], P3 ;  /* 0x564000006ee57fae */ /* 0x0003e20009921848 */
[----:B------:R-:W-:Y:S01]  /*d7e0*/  ISETP.GE.AND P6, PT, R252, UR4, PT ;  /* 0x00000004fc007c0c */ /* 0x000fe2000bfc6270 */
[----:B------:R-:W-:Y:S01]  /*d7f0*/  IMAD.WIDE R108, R220, 0x4, R108 ;  /* 0x00000004dc6c7825 */ /* 0x000fe200078e026c */
[----:B------:R-:W-:Y:S02]  /*d800*/  ISETP.NE.U32.AND P5, PT, R196, RZ, PT ;  /* 0x000000ffc400720c */ /* 0x000fe40003fa5070 */
[----:B------:R-:W-:Y:S02]  /*d810*/  ISETP.GE.AND P3, PT, R251, UR4, PT ;  /* 0x00000004fb007c0c */ /* 0x000fe4000bf66270 */
[----:B------:R-:W-:Y:S01]  /*d820*/  SEL R196, RZ, 0x4, P6 ;  /* 0x00000004ffc47807 */ /* 0x000fe20003000000 */
[----:B------:R1:W-:Y:S01]  /*d830*/  LDGSTS.E [R229+0x56c00], [R108.64], P1 ;  /* 0x56c000006ce57fae */ /* 0x0003e20008921848 */
[----:B------:R-:W-:-:S02]  /*d840*/  SEL R0, R0, RZ, P2 ;  /* 0x000000ff00007207 */ /* 0x000fc40001000000 */
[----:B------:R-:W-:Y:S02]  /*d850*/  ISETP.GE.AND P6, PT, R250, UR4, PT ;  /* 0x00000004fa007c0c */ /* 0x000fe4000bfc6270 */
[----:B------:R-:W-:Y:S01]  /*d860*/  SEL R198, RZ, 0x4, P3 ;  /* 0x00000004ffc67807 */ /* 0x000fe20001800000 */
[----:B------:R-:W-:Y:S01]  /*d870*/  IMAD.WIDE R106, R220, 0x4, R106 ;  /* 0x00000004dc6a7825 */ /* 0x000fe200078e026a */
[----:B------:R-:W-:Y:S02]  /*d880*/  SEL R196, R196, RZ, P2 ;  /* 0x000000ffc4c47207 */ /* 0x000fe40001000000 */
[----:B------:R-:W-:Y:S01]  /*d890*/  ISETP.NE.U32.AND P1, PT, R0, RZ, PT ;  /* 0x000000ff0000720c */ /* 0x000fe20003f25070 */
[----:B------:R-:W-:Y:S01]  /*d8a0*/  IMAD.WIDE R104, R220, 0x4, R104 ;  /* 0x00000004dc687825 */ /* 0x000fe200078e0268 */
[----:B------:R-:W-:Y:S01]  /*d8b0*/  SEL R0, RZ, 0x4, P6 ;  /* 0x00000004ff007807 */ /* 0x000fe20003000000 */
[----:B------:R1:W-:Y:S01]  /*d8c0*/  LDGSTS.E [R229+0x57400], [R106.64], P4 ;  /* 0x574000006ae57fae */ /* 0x0003e2000a121848 */
[----:B------:R-:W-:-:S02]  /*d8d0*/  SEL R198, R198, RZ, P2 ;  /* 0x000000ffc6c67207 */ /* 0x000fc40001000000 */
[----:B------:R-:W-:Y:S01]  /*d8e0*/  ISETP.NE.U32.AND P6, PT, R196, RZ, PT ;  /* 0x000000ffc400720c */ /* 0x000fe20003fc5070 */
[----:B------:R1:W-:Y:S01]  /*d8f0*/  LDGSTS.E [R229+0x57c00], [R104.64], P5 ;  /* 0x57c0000068e57fae */ /* 0x0003e2000a921848 */
[----:B------:R-:W-:Y:S02]  /*d900*/  ISETP.GE.AND P3, PT, R249, UR4, PT ;  /* 0x00000004f9007c0c */ /* 0x000fe4000bf66270 */
[----:B------:R-:W-:Y:S02]  /*d910*/  ISETP.NE.U32.AND P4, PT, R198, RZ, PT ;  /* 0x000000ffc600720c */ /* 0x000fe40003f85070 */
[----:B------:R-:W-:Y:S01]  /*d920*/  SEL R0, R0, RZ, P2 ;  /* 0x000000ff00007207 */ /* 0x000fe20001000000 */
[----:B------:R-:W-:Y:S01]  /*d930*/  IMAD.WIDE R208, R220, 0x4, R208 ;  /* 0x00000004dcd07825 */ /* 0x000fe200078e02d0 */
[----:B------:R-:W-:Y:S02]  /*d940*/  ISETP.GE.AND P5, PT, R248, UR4, PT ;  /* 0x00000004f8007c0c */ /* 0x000fe4000bfa6270 */
[----:B------:R-:W-:Y:S01]  /*d950*/  SEL R196, RZ, 0x4, P3 ;  /* 0x00000004ffc47807 */ /* 0x000fe20001800000 */
[----:B------:R-:W-:Y:S01]  /*d960*/  IMAD.WIDE R102, R220, 0x4, R102 ;  /* 0x00000004dc667825 */ /* 0x000fe200078e0266 */
[----:B------:R-:W-:-:S03]  /*d970*/  ISETP.NE.U32.AND P3, PT, R0, RZ, PT ;  /* 0x000000ff0000720c */ /* 0x000fc60003f65070 */
[C---:B------:R-:W-:Y:S01]  /*d980*/  IMAD.WIDE R212, R220.reuse, 0x4, R212 ;  /* 0x00000004dcd47825 */ /* 0x040fe200078e02d4 */
[----:B------:R-:W-:Y:S01]  /*d990*/  SEL R0, RZ, 0x4, P5 ;  /* 0x00000004ff007807 */ /* 0x000fe20002800000 */
[----:B------:R-:W-:Y:S02]  /*d9a0*/  STL.64 [R1+0x658], R216 ;  /* 0x000658d801007387 */ /* 0x000fe40000100a00 */
[C---:B------:R-:W-:Y:S01]  /*d9b0*/  IMAD.WIDE R100, R220.reuse, 0x4, R100 ;  /* 0x00000004dc647825 */ /* 0x040fe200078e0264 */
[----:B------:R-:W-:Y:S01]  /*d9c0*/  ISETP.GE.AND P5, PT, R245, UR4, PT ;  /* 0x00000004f5007c0c */ /* 0x000fe2000bfa6270 */
[----:B------:R-:W-:Y:S02]  /*d9d0*/  STL.64 [R1+0x580], R208 ;  /* 0x000580d001007387 */ /* 0x000fe40000100a00 */
[----:B------:R-:W-:Y:S01]  /*d9e0*/  IMAD.WIDE R98, R220, 0x4, R98 ;  /* 0x00000004dc627825 */ /* 0x000fe200078e0262 */
[----:B------:R-:W-:Y:S01]  /*d9f0*/  SEL R0, R0, RZ, P2 ;  /* 0x000000ff00007207 */ /* 0x000fe20001000000 */
[----:B------:R1:W-:Y:S01]  /*da00*/  LDGSTS.E [R229+0x58400], [R102.64], P1 ;  /* 0x5840000066e57fae */ /* 0x0003e20008921848 */
[----:B------:R-:W-:-:S03]  /*da10*/  SEL R198, RZ, 0x4, P5 ;  /* 0x00000004ffc67807 */ /* 0x000fc60002800000 */
[----:B------:R-:W-:Y:S01]  /*da20*/  STL.64 [R1+0x578], R212 ;  /* 0x000578d401007387 */ /* 0x000fe20000100a00 */
[----:B------:R-:W-:-:S03]  /*da30*/  SEL R196, R196, RZ, P2 ;  /* 0x000000ffc4c47207 */ /* 0x000fc60001000000 */
[----:B------:R1:W-:Y:S01]  /*da40*/  LDGSTS.E [R229+0x58c00], [R100.64], P6 ;  /* 0x58c0000064e57fae */ /* 0x0003e2000b121848 */
[----:B------:R-:W-:-:S03]  /*da50*/  ISETP.GE.AND P6, PT, R244, UR4, PT ;  /* 0x00000004f4007c0c */ /* 0x000fc6000bfc6270 */
[----:B------:R-:W-:Y:S01]  /*da60*/  STL [R1+0xc], R188 ;  /* 0x00000cbc01007387 */ /* 0x000fe20000100800 */
[----:B------:R-:W-:-:S03]  /*da70*/  ISETP.GE.AND P5, PT, R241, UR4, PT ;  /* 0x00000004f1007c0c */ /* 0x000fc6000bfa6270 */
[----:B------:R-:W-:Y:S01]  /*da80*/  STL [R1+0x8], R189 ;  /* 0x000008bd01007387 */ /* 0x000fe20000100800 */
[----:B------:R-:W-:-:S03]  /*da90*/  SEL R198, R198, RZ, P2 ;  /* 0x000000ffc6c67207 */ /* 0x000fc60001000000 */
[----:B------:R-:W-:Y:S01]  /*daa0*/  STL [R1+0x1c], R184 ;  /* 0x00001cb801007387 */ /* 0x000fe20000100800 */
[----:B------:R-:W-:-:S03]  /*dab0*/  ISETP.NE.U32.AND P1, PT, R196, RZ, PT ;  /* 0x000000ffc400720c */ /* 0x000fc60003f25070 */
[----:B------:R1:W-:Y:S01]  /*dac0*/  LDGSTS.E [R229+0x59400], [R98.64], P4 ;  /* 0x5940000062e57fae */ /* 0x0003e2000a121848 */
[----:B------:R-:W-:-:S03]  /*dad0*/  ISETP.NE.U32.AND P4, PT, R0, RZ, PT ;  /* 0x000000ff0000720c */ /* 0x000fc60003f85070 */
[----:B------:R-:W-:Y:S01]  /*dae0*/  STL [R1+0x18], R185 ;  /* 0x000018b901007387 */ /* 0x000fe20000100800 */
[----:B------:R-:W-:-:S03]  /*daf0*/  SEL R0, RZ, 0x4, P6 ;  /* 0x00000004ff007807 */ /* 0x000fc60003000000 */
[----:B------:R-:W-:Y:S01]  /*db00*/  STL [R1+0x2c], R180 ;  /* 0x00002cb401007387 */ /* 0x000fe20000100800 */
[----:B------:R-:W-:-:S03]  /*db10*/  ISETP.GE.AND P6, PT, R240, UR4, PT ;  /* 0x00000004f0007c0c */ /* 0x000fc6000bfc6270 */
[----:B------:R-:W-:Y:S01]  /*db20*/  STL [R1+0x28], R181 ;  /* 0x000028b501007387 */ /* 0x000fe20000100800 */
[----:B------:R-:W-:Y:S01]  /*db30*/  IMAD.WIDE R96, R220, 0x4, R96 ;  /* 0x00000004dc607825 */ /* 0x000fe200078e0260 */
[----:B------:R-:W-:Y:S02]  /*db40*/  SEL R196, RZ, 0x4, P5 ;  /* 0x00000004ffc47807 */ /* 0x000fe40002800000 */
[----:B------:R-:W-:Y:S01]  /*db50*/  STL [R1+0x3c], R176 ;  /* 0x00003cb001007387 */ /* 0x000fe20000100800 */
[----:B------:R-:W-:-:S03]  /*db60*/  ISETP.NE.U32.AND P5, PT, R198, RZ, PT ;  /* 0x000000ffc600720c */ /* 0x000fc60003fa5070 */
[----:B------:R-:W-:Y:S01]  /*db70*/  STL [R1+0x38], R177 ;  /* 0x000038b101007387 */ /* 0x000fe20000100800 */
[----:B------:R-:W-:-:S03]  /*db80*/  SEL R0, R0, RZ, P2 ;  /* 0x000000ff00007207 */ /* 0x000fc60001000000 */
[----:B------:R-:W-:Y:S01]  /*db90*/  STL [R1+0x4c], R172 ;  /* 0x00004cac01007387 */ /* 0x000fe20000100800 */
[----:B------:R-:W-:-:S03]  /*dba0*/  SEL R198, RZ, 0x4, P6 ;  /* 0x00000004ffc67807 */ /* 0x000fc60003000000 */
[----:B------:R-:W-:Y:S01]  /*dbb0*/  STL [R1+0x48], R173 ;  /* 0x000048ad01007387 */ /* 0x000fe20000100800 */
[----:B------:R-:W-:-:S03]  /*dbc0*/  ISETP.GE.AND P6, PT, R237, UR4, PT ;  /* 0x00000004ed007c0c */ /* 0x000fc6000bfc6270 */
[----:B------:R-:W-:Y:S01]  /*dbd0*/  STL [R1+0x4d4], R168 ;  /* 0x0004d4a801007387 */ /* 0x000fe20000100800 */
[----:B------:R-:W-:-:S03]  /*dbe0*/  SEL R196, R196, RZ, P2 ;  /* 0x000000ffc4c47207 */ /* 0x000fc60001000000 */
[----:B------:R-:W-:Y:S01]  /*dbf0*/  STL [R1+0x4d0], R169 ;  /* 0x0004d0a901007387 */ /* 0x000fe20000100800 */
[----:B------:R-:W-:-:S03]  /*dc00*/  IMAD.WIDE R94, R220, 0x4, R94 ;  /* 0x00000004dc5e7825 */ /* 0x000fc600078e025e */
[----:B------:R-:W-:Y:S01]  /*dc10*/  STL [R1+0x4dc], R164 ;  /* 0x0004dca401007387 */ /* 0x000fe20000100800 */
[----:B------:R-:W-:-:S03]  /*dc20*/  IMAD.WIDE R92, R220, 0x4, R92 ;  /* 0x00000004dc5c7825 */ /* 0x000fc600078e025c */
[----:B------:R1:W-:Y:S01]  /*dc30*/  LDGSTS.E [R229+0x59c00], [R96.64], P3 ;  /* 0x59c0000060e57fae */ /* 0x0003e20009921848 */
[----:B------:R-:W-:-:S03]  /*dc40*/  ISETP.NE.U32.AND P3, PT, R0, RZ, PT ;  /* 0x000000ff0000720c */ /* 0x000fc60003f65070 */
[----:B------:R-:W-:Y:S01]  /*dc50*/  STL [R1+0x4d8], R165 ;  /* 0x0004d8a501007387 */ /* 0x000fe20000100800 */
[----:B------:R-:W-:-:S03]  /*dc60*/  SEL R0, RZ, 0x4, P6 ;  /* 0x00000004ff007807 */ /* 0x000fc60003000000 */
[----:B------:R-:W-:Y:S01]  /*dc70*/  STL [R1+0x4e4], R160 ;  /* 0x0004e4a001007387 */ /* 0x000fe20000100800 */
[----:B------:R-:W-:-:S03]  /*dc80*/  ISETP.NE.U32.AND P6, PT, R196, RZ, PT ;  /* 0x000000ffc400720c */ /* 0x000fc60003fc5070 */
[----:B------:R-:W-:Y:S01]  /*dc90*/  STL [R1+0x4e0], R161 ;  /* 0x0004e0a101007387 */ /* 0x000fe20000100800 */
[----:B------:R-:W-:-:S03]  /*dca0*/  IMAD.WIDE R90, R220, 0x4, R90 ;  /* 0x00000004dc5a7825 */ /* 0x000fc600078e025a */
[----:B------:R-:W-:Y:S01]  /*dcb0*/  STL [R1+0x4ec], R156 ;  /* 0x0004ec9c01007387 */ /* 0x000fe20000100800 */
[----:B------:R-:W-:-:S03]  /*dcc0*/  SEL R0, R0, RZ, P2 ;  /* 0x000000ff00007207 */ /* 0x000fc60001000000 */
[----:B------:R-:W-:Y:S04]  /*dcd0*/  STL [R1+0x4e8], R157 ;  /* 0x0004e89d01007387 */ /* 0x000fe80000100800 */
[----:B------:R-:W-:Y:S01]  /*dce0*/  STL [R1+0x4f4], R152 ;  /* 0x0004f49801007387 */ /* 0x000fe20000100800 */
[----:B------:R-:W-:-:S03]  /*dcf0*/  IMAD.WIDE R88, R220, 0x4, R88 ;  /* 0x00000004dc587825 */ /* 0x000fc600078e0258 */
[----:B------:R1:W-:Y:S04]  /*dd00*/  LDGSTS.E [R229+0x5a400], [R94.64], P1 ;  /* 0x5a4000005ee57fae */ /* 0x0003e80008921848 */
[----:B------:R-:W-:Y:S04]  /*dd10*/  STL [R1+0x4f0], R153 ;  /* 0x0004f09901007387 */ /* 0x000fe80000100800 */
[----:B------:R1:W-:Y:S01]  /*dd20*/  LDGSTS.E [R229+0x5ac00], [R92.64], P4 ;  /* 0x5ac000005ce57fae */ /* 0x0003e2000a121848 */
[----:B------:R-:W-:-:S03]  /*dd30*/  ISETP.GE.AND P4, PT, R236, UR4, PT ;  /* 0x00000004ec007c0c */ /* 0x000fc6000bf86270 */
[----:B------:R-:W-:Y:S01]  /*dd40*/  STL [R1+0x534], R150 ;  /* 0x0005349601007387 */ /* 0x000fe20000100800 */
[----:B------:R-:W-:-:S03]  /*dd50*/  IMAD.WIDE R86, R220, 0x4, R86 ;  /* 0x00000004dc567825 */ /* 0x000fc600078e0256 */
[----:B------:R-:W-:Y:S04]  /*dd60*/  STL [R1+0x4f8], R151 ;  /* 0x0004f89701007387 */ /* 0x000fe80000100800 */
[----:B------:R-:W-:Y:S04]  /*dd70*/  STL [R1+0x530], R148 ;  /* 0x0005309401007387 */ /* 0x000fe80000100800 */
[----:B------:R1:W-:Y:S01]  /*dd80*/  LDGSTS.E [R229+0x5b400], [R90.64], P5 ;  /* 0x5b4000005ae57fae */ /* 0x0003e2000a921848 */
[----:B------:R-:W-:-:S03]  /*dd90*/  ISETP.NE.U32.AND P5, PT, R0, RZ, PT ;  /* 0x000000ff0000720c */ /* 0x000fc60003fa5070 */
[----:B------:R-:W-:Y:S01]  /*dda0*/  STL [R1+0x4fc], R149 ;  /* 0x0004fc9501007387 */ /* 0x000fe20000100800 */
[----:B------:R-:W-:-:S03]  /*ddb0*/  SEL R0, RZ, 0x4, P4 ;  /* 0x00000004ff007807 */ /* 0x000fc60002000000 */
[----:B------:R-:W-:Y:S01]  /*ddc0*/  STL [R1+0x52c], R146 ;  /* 0x00052c9201007387 */ /* 0x000fe20000100800 */
[----:B------:R-:W-:-:S03]  /*ddd0*/  ISETP.GE.AND P4, PT, R233, UR4, PT ;  /* 0x00000004e9007c0c */ /* 0x000fc6000bf86270 */
[----:B------:R-:W-:Y:S01]  /*dde0*/  STL [R1+0x500], R147 ;  /* 0x0005009301007387 */ /* 0x000fe20000100800 */
[----:B------:R-:W-:-:S03]  /*ddf0*/  SEL R198, R198, RZ, P2 ;  /* 0x000000ffc6c67207 */ /* 0x000fc60001000000 */
[----:B------:R-:W-:Y:S01]  /*de00*/  STL [R1+0x528], R144 ;  /* 0x0005289001007387 */ /* 0x000fe20000100800 */
[----:B------:R-:W-:-:S03]  /*de10*/  SEL R0, R0, RZ, P2 ;  /* 0x000000ff00007207 */ /* 0x000fc60001000000 */
[----:B------:R1:W-:Y:S01]  /*de20*/  LDGSTS.E [R229+0x5bc00], [R88.64], P3 ;  /* 0x5bc0000058e57fae */ /* 0x0003e20009921848 */
[----:B------:R-:W-:-:S03]  /*de30*/  ISETP.GE.AND P3, PT, R232, UR4, PT ;  /* 0x00000004e8007c0c */ /* 0x000fc6000bf66270 */
[----:B------:R-:W-:Y:S01]  /*de40*/  STL [R1+0x504], R145 ;  /* 0x0005049101007387 */ /* 0x000fe20000100800 */
[----:B------:R-:W-:-:S03]  /*de50*/  SEL R200, RZ, 0x4, P4 ;  /* 0x00000004ffc87807 */ /* 0x000fc60002000000 */
[----:B------:R-:W-:Y:S01]  /*de60*/  STL [R1+0x524], R142 ;  /* 0x0005248e01007387 */ /* 0x000fe20000100800 */
[----:B------:R-:W-:-:S03]  /*de70*/  ISETP.NE.U32.AND P1, PT, R198, RZ, PT ;  /* 0x000000ffc600720c */ /* 0x000fc60003f25070 */
[----:B------:R1:W-:Y:S01]  /*de80*/  LDGSTS.E [R229+0x5c400], [R86.64], P6 ;  /* 0x5c40000056e57fae */ /* 0x0003e2000b121848 */
[----:B------:R-:W-:-:S03]  /*de90*/  ISETP.GE.AND P6, PT, R228, UR4, PT ;  /* 0x00000004e4007c0c */ /* 0x000fc6000bfc6270 */
[----:B------:R-:W-:Y:S01]  /*dea0*/  STL [R1+0x508], R143 ;  /* 0x0005088f01007387 */ /* 0x000fe20000100800 */
[----:B------:R-:W-:-:S03]  /*deb0*/  SEL R198, RZ, 0x4, P3 ;  /* 0x00000004ffc67807 */ /* 0x000fc60001800000 */
[----:B------:R-:W-:Y:S01]  /*dec0*/  STL [R1+0x520], R140 ;  /* 0x0005208c01007387 */ /* 0x000fe20000100800 */
[----:B------:R-:W-:-:S03]  /*ded0*/  ISETP.NE.U32.AND P4, PT, R0, RZ, PT ;  /* 0x000000ff0000720c */ /* 0x000fc60003f85070 */
[----:B------:R-:W-:Y:S01]  /*dee0*/  STL [R1+0x50c], R141 ;  /* 0x00050c8d01007387 */ /* 0x000fe20000100800 */
[----:B------:R-:W-:-:S03]  /*def0*/  ISETP.GE.AND P3, PT, R225, UR4, PT ;  /* 0x00000004e1007c0c */ /* 0x000fc6000bf66270 */
[----:B------:R-:W-:Y:S01]  /*df00*/  STL [R1+0x51c], R138 ;  /* 0x00051c8a01007387 */ /* 0x000fe20000100800 */
[----:B------:R-:W-:Y:S02]  /*df10*/  SEL R0, RZ, 0x4, P6 ;  /* 0x00000004ff007807 */ /* 0x000fe40003000000 */
[----:B------:R-:W-:Y:S01]  /*df20*/  SEL R200, R200, RZ, P2 ;  /* 0x000000ffc8c87207 */ /* 0x000fe20001000000 */
[----:B------:R-:W-:Y:S01]  /*df30*/  STL [R1+0x510], R139 ;  /* 0x0005108b01007387 */ /* 0x000fe20000100800 */
[----:B------:R-:W-:-:S03]  /*df40*/  ISETP.GE.AND P6, PT, R224, UR4, PT ;  /* 0x00000004e0007c0c */ /* 0x000fc6000bfc6270 */
[----:B------:R-:W-:Y:S01]  /*df50*/  STL [R1+0x518], R136 ;  /* 0x0005188801007387 */ /* 0x000fe20000100800 */
[----:B------:R-:W-:-:S03]  /*df60*/  SEL R198, R198, RZ, P2 ;  /* 0x000000ffc6c67207 */ /* 0x000fc60001000000 */
[----:B------:R-:W-:Y:S01]  /*df70*/  STL [R1+0x514], R137 ;  /* 0x0005148901007387 */ /* 0x000fe20000100800 */
[----:B------:R-:W-:-:S03]  /*df80*/  SEL R196, RZ, 0x4, P3 ;  /* 0x00000004ffc47807 */ /* 0x000fc60001800000 */
[----:B------:R-:W-:Y:S01]  /*df90*/  STL [R1+0x4], R110 ;  /* 0x0000046e01007387 */ /* 0x000fe20000100800 */
[----:B------:R-:W-:-:S03]  /*dfa0*/  ISETP.NE.U32.AND P3, PT, R200, RZ, PT ;  /* 0x000000ffc800720c */ /* 0x000fc60003f65070 */
[----:B------:R-:W-:Y:S01]  /*dfb0*/  STL [R1], R111 ;  /* 0x0000006f01007387 */ /* 0x000fe20000100800 */
[----:B------:R-:W-:-:S03]  /*dfc0*/  SEL R200, RZ, 0x4, P6 ;  /* 0x00000004ffc87807 */ /* 0x000fc60003000000 */
[----:B------:R-:W-:Y:S01]  /*dfd0*/  STL [R1+0x14], R108 ;  /* 0x0000146c01007387 */ /* 0x000fe20000100800 */
[----:B------:R-:W-:-:S03]  /*dfe0*/  ISETP.NE.U32.AND P6, PT, R198, RZ, PT ;  /* 0x000000ffc600720c */ /* 0x000fc60003fc5070 */
[----:B------:R-:W-:Y:S01]  /*dff0*/  STL [R1+0x10], R109 ;  /* 0x0000106d01007387 */ /* 0x000fe20000100800 */
[----:B------:R-:W-:-:S03]  /*e000*/  LOP3.LUT R198, R201, 0x40, RZ, 0x3c, !PT ;  /* 0x00000040c9c67812 */ /* 0x000fc600078e3cff */
[----:B------:R-:W-:Y:S01]  /*e010*/  STL [R1+0x24], R106 ;  /* 0x0000246a01007387 */ /* 0x000fe20000100800 */
[----:B------:R-:W-:-:S03]  /*e020*/  SEL R196, R196, RZ, P2 ;  /* 0x000000ffc4c47207 */ /* 0x000fc60001000000 */
[----:B------:R-:W-:Y:S04]  /*e030*/  STL [R1+0x20], R107 ;  /* 0x0000206b01007387 */ /* 0x000fe80000100800 */
[----:B------:R-:W-:Y:S04]  /*e040*/  STL [R1+0x34], R104 ;  /* 0x0000346801007387 */ /* 0x000fe80000100800 */
[----:B------:R-:W-:Y:S04]  /*e050*/  STL [R1+0x30], R105 ;  /* 0x0000306901007387 */ /* 0x000fe80000100800 */
[----:B------:R-:W-:Y:S04]  /*e060*/  STL [R1+0x44], R102 ;  /* 0x0000446601007387 */ /* 0x000fe80000100800 */
[----:B------:R-:W-:Y:S04]  /*e070*/  STL [R1+0x40], R103 ;  /* 0x0000406701007387 */ /* 0x000fe80000100800 */
[----:B------:R1:W-:Y:S04]  /*e080*/  LDGSTS.E [R198+0x5cc00], [R208.64], P5 ;  /* 0x5cc00000d0c67fae */ /* 0x0003e8000a921848 */
[----:B------:R-:W-:Y:S04]  /*e090*/  STL [R1+0x54], R100 ;  /* 0x0000546401007387 */ /* 0x000fe80000100800 */
[----:B------:R1:W-:Y:S01]  /*e0a0*/  LDGSTS.E [R198+0x5d400], [R212.64], P4 ;  /* 0x5d400000d4c67fae */ /* 0x0003e2000a121848 */
[----:B------:R-:W-:Y:S01]  /*e0b0*/  ISETP.NE.U32.AND P4, PT, R196, RZ, PT ;  /* 0x000000ffc400720c */ /* 0x000fe20003f85070 */
[----:B------:R-:W-:-:S02]  /*e0c0*/  IMAD.MOV.U32 R196, RZ, RZ, c[0x0][0x18c] ;  /* 0x00006300ffc47624 */ /* 0x000fc400078e00ff */
[----:B------:R-:W-:Y:S04]  /*e0d0*/  STL [R1+0x50], R101 ;  /* 0x0000506501007387 */ /* 0x000fe80000100800 */
[----:B------:R-:W-:Y:S04]  /*e0e0*/  STL [R1+0x4cc], R98 ;  /* 0x0004cc6201007387 */ /* 0x000fe80000100800 */
[----:B------:R-:W-:Y:S01]  /*e0f0*/  STL [R1+0x58], R99 ;  /* 0x0000586301007387 */ /* 0x000fe20000100800 */
[----:B------:R-:W-:-:S03]  /*e100*/  IMAD.SHL.U32 R196, R196, 0x80, RZ ;  /* 0x00000080c4c47824 */ /* 0x000fc600078e00ff */
[----:B------:R-:W-:Y:S04]  /*e110*/  STL [R1+0x4c8], R96 ;  /* 0x0004c86001007387 */ /* 0x000fe80000100800 */
[----:B------:R-:W-:Y:S04]  /*e120*/  STL [R1+0x5c], R97 ;  /* 0x00005c6101007387 */ /* 0x000fe80000100800 */
[----:B------:R-:W-:Y:S04]  /*e130*/  STL [R1+0x4c4], R94 ;  /* 0x0004c45e01007387 */ /* 0x000fe80000100800 */
[----:B------:R-:W-:Y:S01]  /*e140*/  STL [R1+0x4bc], R95 ;  /* 0x0004bc5f01007387 */ /* 0x000fe20000100800 */
[----:B------:R-:W-:-:S03]  /*e150*/  IMAD.WIDE R84, R196, 0x4, R84 ;  /* 0x00000004c4547825 */ /* 0x000fc600078e0254 */
        /* <DEDUP_REMOVED lines=24> */
[----:B------:R-:W-:Y:S01]  /*e2e0*/  STL [R1+0x12c], R66 ;  /* 0x00012c4201007387 */ /* 0x000fe20000100800 */
[----:B------:R-:W-:-:S03]  /*e2f0*/  SEL R200, R200, RZ, P2 ;  /* 0x000000ffc8c87207 */ /* 0x000fc60001000000 */
[----:B------:R-:W-:Y:S01]  /*e300*/  STL [R1+0x128], R67 ;  /* 0x0001284301007387 */ /* 0x000fe20000100800 */
[----:B------:R-:W-:-:S03]  /*e310*/  IMAD.WIDE R56, R196, 0x4, R56 ;  /* 0x00000004c4387825 */ /* 0x000fc600078e0238 */
[----:B------:R-:W-:Y:S04]  /*e320*/  STL [R1+0x14c], R64 ;  /* 0x00014c4001007387 */ /* 0x000fe80000100800 */
[----:B------:R-:W-:Y:S01]  /*e330*/  STL [R1+0x148], R65 ;  /* 0x0001484101007387 */ /* 0x000fe20000100800 */
[----:B------:R-:W-:-:S03]  /*e340*/  SEL R0, R0, RZ, P2 ;  /* 0x000000ff00007207 */ /* 0x000fc60001000000 */
[----:B------:R-:W-:Y:S01]  /*e350*/  STL [R1+0x4a4], R62 ;  /* 0x0004a43e01007387 */ /* 0x000fe20000100800 */
[----:B------:R-:W-:-:S03]  /*e360*/  IMAD.WIDE R54, R196, 0x4, R54 ;  /* 0x00000004c4367825 */ /* 0x000fc600078e0236 */
[----:B------:R-:W-:Y:S01]  /*e370*/  STL [R1+0x168], R63 ;  /* 0x0001683f01007387 */ /* 0x000fe20000100800 */
[----:B------:R-:W-:-:S03]  /*e380*/  ISETP.NE.U32.AND P5, PT, R200, RZ, PT ;  /* 0x000000ffc800720c */ /* 0x000fc60003fa5070 */
[----:B------:R-:W-:Y:S01]  /*e390*/  STL [R1+0x4a0], R60 ;  /* 0x0004a03c01007387 */ /* 0x000fe20000100800 */
[----:B------:R-:W-:-:S03]  /*e3a0*/  IMAD.MOV.U32 R200, RZ, RZ, c[0x0][0x188] ;  /* 0x00006200ffc87624 */ /* 0x000fc600078e00ff */
[----:B------:R-:W-:Y:S01]  /*e3b0*/  STL [R1+0x184], R61 ;  /* 0x0001843d01007387 */ /* 0x000fe20000100800 */
[----:B------:R-:W-:-:S03]  /*e3c0*/  IMAD.WIDE R52, R196, 0x4, R52 ;  /* 0x00000004c4347825 */ /* 0x000fc600078e0234 */
[----:B------:R-:W-:Y:S01]  /*e3d0*/  STL [R1+0x49c], R58 ;  /* 0x00049c3a01007387 */ /* 0x000fe20000100800 */
[----:B------:R-:W-:Y:S01]  /*e3e0*/  ISETP.NE.U32.AND P2, PT, R0, RZ, PT ;  /* 0x000000ff0000720c */ /* 0x000fe20003f45070 */
[----:B------:R-:W-:Y:S02]  /*e3f0*/  IMAD.WIDE R50, R196, 0x4, R50 ;  /* 0x00000004c4327825 */ /* 0x000fe400078e0232 */
[----:B------:R-:W-:Y:S04]  /*e400*/  STL [R1+0x1a0], R59 ;  /* 0x0001a03b01007387 */ /* 0x000fe80000100800 */
[----:B------:R-:W-:Y:S01]  /*e410*/  STL [R1+0x498], R56 ;  /* 0x0004983801007387 */ /* 0x000fe20000100800 */
[----:B------:R-:W-:-:S03]  /*e420*/  IMAD.SHL.U32 R200, R200, 0x80, RZ ;  /* 0x00000080c8c87824 */ /* 0x000fc600078e00ff */
[----:B------:R-:W-:Y:S01]  /*e430*/  STL [R1+0x1bc], R57 ;  /* 0x0001bc3901007387 */ /* 0x000fe20000100800 */
[----:B------:R-:W-:-:S03]  /*e440*/  IMAD.WIDE R48, R196, 0x4, R48 ;  /* 0x00000004c4307825 */ /* 0x000fc600078e0230 */
        /* <DEDUP_REMOVED lines=20> */
[----:B------:R1:W-:Y:S01]  /*e590*/  LDGSTS.E [R198+0x5dc00], [R74.64], P3 ;  /* 0x5dc000004ac67fae */ /* 0x0003e20009921848 */
[----:B------:R-:W-:-:S03]  /*e5a0*/  IMAD.WIDE R36, R196, 0x4, R36 ;  /* 0x00000004c4247825 */ /* 0x000fc600078e0224 */
[----:B------:R-:W-:Y:S04]  /*e5b0*/  STL [R1+0x480], R44 ;  /* 0x0004802c01007387 */ /* 0x000fe80000100800 */
[----:B------:R1:W-:Y:S04]  /*e5c0*/  LDGSTS.E [R198+0x5e400], [R76.64], P6 ;  /* 0x5e4000004cc67fae */ /* 0x0003e8000b121848 */
[----:B------:R-:W-:Y:S01]  /*e5d0*/  STL [R1+0x3fc], R45 ;  /* 0x0003fc2d01007387 */ /* 0x000fe20000100800 */
[----:B------:R-:W-:-:S03]  /*e5e0*/  IMAD.WIDE R34, R196, 0x4, R34 ;  /* 0x00000004c4227825 */ /* 0x000fc600078e0222 */
[----:B------:R1:W-:Y:S04]  /*e5f0*/  LDGSTS.E [R198+0x5ec00], [R78.64], P2 ;  /* 0x5ec000004ec67fae */ /* 0x0003e80009121848 */
[----:B------:R-:W-:Y:S04]  /*e600*/  STL [R1+0x47c], R42 ;  /* 0x00047c2a01007387 */ /* 0x000fe80000100800 */
[----:B------:R1:W-:Y:S04]  /*e610*/  LDGSTS.E [R198+0x5f400], [R80.64], P4 ;  /* 0x5f40000050c67fae */ /* 0x0003e8000a121848 */
[----:B------:R-:W-:Y:S01]  /*e620*/  STL [R1+0x400], R43 ;  /* 0x0004002b01007387 */ /* 0x000fe20000100800 */
[----:B------:R-:W-:-:S03]  /*e630*/  IMAD.WIDE R32, R196, 0x4, R32 ;  /* 0x00000004c4207825 */ /* 0x000fc600078e0220 */
[----:B------:R1:W-:Y:S04]  /*e640*/  LDGSTS.E [R198+0x5fc00], [R82.64], P5 ;  /* 0x5fc0000052c67fae */ /* 0x0003e8000a921848 */
[----:B------:R-:W-:Y:S04]  /*e650*/  STL [R1+0x478], R40 ;  /* 0x0004782801007387 */ /* 0x000fe80000100800 */
[----:B------:R-:W0:Y:S04]  /*e660*/  LDGDEPBAR ;  /* 0x00000000000079af */ /* 0x000e280000000000 */
        /* <DEDUP_REMOVED lines=61> */
[----:B-1----:R-:W-:-:S03]  /*ea40*/  LOP3.LUT R198, R199, 0x20, RZ, 0x3c, !PT ;  /* 0x00000020c7c67812 */ /* 0x002fc600078e3cff */
        /* <DEDUP_REMOVED lines=25> */
[----:B------:R1:W-:Y:S04]  /*ebe0*/  STL [R1+0x110], R3 ;  /* 0x0001100301007387 */ /* 0x0003e80000100800 */
[----:B------:R1:W-:Y:S04]  /*ebf0*/  LDGSTS.E [R198+0x23400], [R2.64], P1 ;  /* 0x2340000002c67fae */ /* 0x0003e80008921848 */
[----:B------:R-:W-:Y:S04]  /*ec00*/  STL [R1+0x134], R4 ;  /* 0x0001340401007387 */ /* 0x000fe80000100800 */
[----:B------:R2:W-:Y:S01]  /*ec10*/  STL [R1+0x130], R5 ;  /* 0x0001300501007387 */ /* 0x0005e20000100800 */
[----:B-1----:R-:W-:-:S03]  /*ec20*/  IMAD.WIDE R2, R196, 0x4, R154 ;  /* 0x00000004c4027825 */ /* 0x002fc600078e029a */
[----:B------:R2:W-:Y:S04]  /*ec30*/  LDGSTS.E [R198+0x24400], [R4.64], P1 ;  /* 0x2440000004c67fae */ /* 0x0005e80008921848 */
[----:B------:R-:W-:Y:S04]  /*ec40*/  STL [R1+0x154], R2 ;  /* 0x0001540201007387 */ /* 0x000fe80000100800 */
[----:B------:R1:W-:Y:S01]  /*ec50*/  STL [R1+0x150], R3 ;  /* 0x0001500301007387 */ /* 0x0003e20000100800 */
[----:B--2---:R-:W-:-:S03]  /*ec60*/  IMAD.WIDE R4, R196, 0x4, R158 ;  /* 0x00000004c4047825 */ /* 0x004fc600078e029e */
        /* <DEDUP_REMOVED lines=10> */
[----:B------:R2:W-:Y:S04]  /*ed10*/  STL [R1+0x1a4], R5 ;  /* 0x0001a40501007387 */ /* 0x0005e80000100800 */
[----:B------:R-:W3:Y:S01]  /*ed20*/  LDL.LU.64 R188, [R1+0x70] ;  /* 0x0000700001bc7983 */ /* 0x000ee20000300a00 */
[----:B-1----:R-:W-:-:S03]  /*ed30*/  IMAD.WIDE R2, R196, 0x4, R170 ;  /* 0x00000004c4027825 */ /* 0x002fc600078e02aa */
[----:B------:R2:W-:Y:S04]  /*ed40*/  LDGSTS.E [R198+0x28400], [R4.64], P1 ;  /* 0x2840000004c67fae */ /* 0x0005e80008921848 */
[----:B------:R-:W-:Y:S04]  /*ed50*/  STL [R1+0x1c4], R2 ;  /* 0x0001c40201007387 */ /* 0x000fe80000100800 */
[----:B------:R1:W-:Y:S01]  /*ed60*/  STL [R1+0x1c0], R3 ;  /* 0x0001c00301007387 */ /* 0x0003e20000100800 */
[----:B--2---:R-:W-:-:S03]  /*ed70*/  IMAD.WIDE R4, R196, 0x4, R174 ;  /* 0x00000004c4047825 */ /* 0x004fc600078e02ae */
[----:B------:R-:W2:Y:S01]  /*ed80*/  LDL.LU.64 R172, [R1+0x78] ;  /* 0x0000780001ac7983 */ /* 0x000ea20000300a00 */
[----:B------:R-:W-:-:S03]  /*ed90*/  IMAD.MOV.U32 R252, RZ, RZ, R192 ;  /* 0x000000fffffc7224 */ /* 0x000fc600078e00c0 */
[----:B------:R-:W-:Y:S01]  /*eda0*/  STL [R1+0x1e0], R4 ;  /* 0x0001e00401007387 */ /* 0x000fe20000100800 */
[----:B------:R-:W-:-:S03]  /*edb0*/  IMAD.MOV.U32 R251, RZ, RZ, R193 ;  /* 0x000000fffffb7224 */ /* 0x000fc600078e00c1 */
[----:B------:R1:W-:Y:S04]  /*edc0*/  STL [R1+0x1dc], R5 ;  /* 0x0001dc0501007387 */ /* 0x0003e80000100800 */
[----:B------:R-:W4:Y:S04]  /*edd0*/  LDL.LU.64 R192, [R1+0x80] ;  /* 0x0000800001c07983 */ /* 0x000f280000300a00 */
[----:B------:R1:W-:Y:S04]  /*ede0*/  LDGSTS.E [R198+0x29400], [R2.64], P1 ;  /* 0x2940000002c67fae */ /* 0x0003e80008921848 */
[----:B------:R5:W-:Y:S01]  /*edf0*/  LDGSTS.E [R198+0x2a400], [R4.64], P1 ;  /* 0x2a40000004c67fae */ /* 0x000be20008921848 */
[----:B-1----:R-:W-:-:S04]  /*ee00*/  IMAD.WIDE R2, R196, 0x4, R178 ;  /* 0x00000004c4027825 */ /* 0x002fc800078e02b2 */
[C---:B-----5:R-:W-:Y:S01]  /*ee10*/  IMAD.WIDE R4, R196.reuse, 0x4, R182 ;  /* 0x00000004c4047825 */ /* 0x060fe200078e02b6 */
[----:B------:R-:W-:Y:S04]  /*ee20*/  STL [R1+0x1fc], R2 ;  /* 0x0001fc0201007387 */ /* 0x000fe80000100800 */
[----:B------:R1:W-:Y:S04]  /*ee30*/  STL [R1+0x1f8], R3 ;  /* 0x0001f80301007387 */ /* 0x0003e80000100800 */
[----:B------:R-:W5:Y:S04]  /*ee40*/  LDL.LU.64 R168, [R1+0x88] ;  /* 0x0000880001a87983 */ /* 0x000f680000300a00 */
[----:B------:R1:W-:Y:S04]  /*ee50*/  LDGSTS.E [R198+0x2b400], [R2.64], P1 ;  /* 0x2b40000002c67fae */ /* 0x0003e80008921848 */
[----:B------:R-:W-:Y:S04]  /*ee60*/  STL [R1+0x3ec], R4 ;  /* 0x0003ec0401007387 */ /* 0x000fe80000100800 */
[----:B------:R1:W-:Y:S02]  /*ee70*/  STL [R1+0x3e8], R5 ;  /* 0x0003e80501007387 */ /* 0x0003e40000100800 */
[----:B-1----:R-:W-:-:S02]  /*ee80*/  IMAD.WIDE R2, R196, 0x4, R186 ;  /* 0x00000004c4027825 */ /* 0x002fc400078e02ba */
        /* <DEDUP_REMOVED lines=8> */
[----:B------:R3:W-:Y:S01]  /*ef10*/  STL [R1+0x3d8], R5 ;  /* 0x0003d80501007387 */ /* 0x0007e20000100800 */
[----:B-1----:R-:W-:-:S03]  /*ef20*/  IMAD.WIDE R2, R196, 0x4, R194 ;  /* 0x00000004c4027825 */ /* 0x002fc600078e02c2 */
[----:B------:R-:W5:Y:S04]  /*ef30*/  LDL.LU.64 R184, [R1+0xa0] ;  /* 0x0000a00001b87983 */ /* 0x000f680000300a00 */
[----:B------:R3:W-:Y:S04]  /*ef40*/  LDGSTS.E [R198+0x2e400], [R4.64], P1 ;  /* 0x2e40000004c67fae */ /* 0x0007e80008921848 */
[----:B------:R-:W-:Y:S04]  /*ef50*/  STL [R1+0x3d4], R2 ;  /* 0x0003d40201007387 */ /* 0x000fe80000100800 */
[----:B------:R2:W-:Y:S04]  /*ef60*/  STL [R1+0x3d0], R3 ;  /* 0x0003d00301007387 */ /* 0x0005e80000100800 */
[----:B------:R2:W-:Y:S01]  /*ef70*/  LDGSTS.E [R198+0x2f400], [R2.64], P1 ;  /* 0x2f40000002c67fae */ /* 0x0005e20008921848 */
[----:B---3--:R-:W-:-:S03]  /*ef80*/  IMAD.WIDE R4, R196, 0x4, R188 ;  /* 0x00000004c4047825 */ /* 0x008fc600078e02bc */
[----:B------:R-:W3:Y:S04]  /*ef90*/  LDL.LU.64 R188, [R1+0xa8] ;  /* 0x0000a80001bc7983 */ /* 0x000ee80000300a00 */
[----:B------:R-:W-:Y:S04]  /*efa0*/  STL [R1+0x3cc], R4 ;  /* 0x0003cc0401007387 */ /* 0x000fe80000100800 */
[----:B------:R4:W-:Y:S04]  /*efb0*/  STL [R1+0x3c8], R5 ;  /* 0x0003c80501007387 */ /* 0x0009e80000100800 */
[----:B------:R4:W-:Y:S01]  /*efc0*/  LDGSTS.E [R198+0x30400], [R4.64], P1 ;  /* 0x3040000004c67fae */ /* 0x0009e20008921848 */
[----:B--2---:R-:W-:-:S03]  /*efd0*/  IMAD.WIDE R2, R196, 0x4, R172 ;  /* 0x00000004c4027825 */ /* 0x004fc600078e02ac */
[----:B------:R-:W2:Y:S04]  /*efe0*/  LDL.LU.64 R172, [R1+0xb8] ;  /* 0x0000b80001ac7983 */ /* 0x000ea80000300a00 */
[----:B------:R-:W-:Y:S04]  /*eff0*/  STL [R1+0x3c4], R2 ;  /* 0x0003c40201007387 */ /* 0x000fe80000100800 */
[----:B------:R5:W-:Y:S01]  /*f000*/  STL [R1+0x3c0], R3 ;  /* 0x0003c00301007387 */ /* 0x000be20000100800 */
[----:B----4-:R-:W-:-:S03]  /*f010*/  IMAD.WIDE R4, R196, 0x4, R192 ;  /* 0x00000004c4047825 */ /* 0x010fc600078e02c0 */
[----:B------:R-:W4:Y:S04]  /*f020*/  LDL.LU.64 R192, [R1+0xc0] ;  /* 0x0000c00001c07983 */ /* 0x000f280000300a00 */
[----:B------:R5:W-:Y:S04]  /*f030*/  LDGSTS.E [R198+0x31400], [R2.64], P1 ;  /* 0x3140000002c67fae */ /* 0x000be80008921848 */
[----:B------:R-:W-:Y:S04]  /*f040*/  STL [R1+0x3bc], R4 ;  /* 0x0003bc0401007387 */ /* 0x000fe80000100800 */
[----:B------:R1:W-:Y:S04]  /*f050*/  STL [R1+0x3b8], R5 ;  /* 0x0003b80501007387 */ /* 0x0003e80000100800 */
[----:B------:R1:W-:Y:S01]  /*f060*/  LDGSTS.E [R198+0x32400], [R4.64], P1 ;  /* 0x3240000004c67fae */ /* 0x0003e20008921848 */
[----:B-----5:R-:W-:-:S03]  /*f070*/  IMAD.WIDE R2, R196, 0x4, R168 ;  /* 0x00000004c4027825 */ /* 0x020fc600078e02a8 */
[----:B------:R-:W5:Y:S04]  /*f080*/  LDL.LU.64 R168, [R1+0xd8] ;  /* 0x0000d80001a87983 */ /* 0x000f680000300a00 */
[----:B------:R-:W-:Y:S04]  /*f090*/  STL [R1+0x3b4], R2 ;  /* 0x0003b40201007387 */ /* 0x000fe80000100800 */
[----:B------:R1:W-:Y:S04]  /*f0a0*/  STL [R1+0x280], R3 ;  /* 0x0002800301007387 */ /* 0x0003e80000100800 */
[----:B------:R1:W-:Y:S02]  /*f0b0*/  LDGSTS.E [R198+0x33400], [R2.64], P1 ;  /* 0x3340000002c67fae */ /* 0x0003e40008921848 */
[----:B-1----:R-:W-:-:S02]  /*f0c0*/  IMAD.WIDE R4, R196, 0x4, R176 ;  /* 0x00000004c4047825 */ /* 0x002fc400078e02b0 */
[----:B------:R-:W5:Y:S04]  /*f0d0*/  LDL.LU.64 R176, [R1+0xe0] ;  /* 0x0000e00001b07983 */ /* 0x000f680000300a00 */
[----:B------:R-:W-:Y:S04]  /*f0e0*/  STL [R1+0x298], R4 ;  /* 0x0002980401007387 */ /* 0x000fe80000100800 */
[----:B------:R1:W-:Y:S04]  /*f0f0*/  STL [R1+0x294], R5 ;  /* 0x0002940501007387 */ /* 0x0003e80000100800 */
[----:B------:R1:W-:Y:S01]  /*f100*/  LDGSTS.E [R198+0x34400], [R4.64], P1 ;  /* 0x3440000004c67fae */ /* 0x0003e20008921848 */
[----:B------:R-:W-:-:S03]  /*f110*/  IMAD.WIDE R2, R196, 0x4, R180 ;  /* 0x00000004c4027825 */ /* 0x000fc600078e02b4 */
[----:B------:R-:W5:Y:S04]  /*f120*/  LDL.LU.64 R180, [R1+0xf8] ;  /* 0x0000f80001b47983 */ /* 0x000f680000300a00 */
[----:B------:R-:W-:Y:S04]  /*f130*/  STL [R1+0x2b0], R2 ;  /* 0x0002b00201007387 */ /* 0x000fe80000100800 */
[----:B------:R3:W-:Y:S04]  /*f140*/  STL [R1+0x2ac], R3 ;  /* 0x0002ac0301007387 */ /* 0x0007e80000100800 */
[----:B------:R3:W-:Y:S01]  /*f150*/  LDGSTS.E [R198+0x35400], [R2.64], P1 ;  /* 0x3540000002c67fae */ /* 0x0007e20008921848 */
[----:B-1----:R-:W-:-:S03]  /*f160*/  IMAD.WIDE R4, R196, 0x4, R184 ;  /* 0x00000004c4047825 */ /* 0x002fc600078e02b8 */
[----:B------:R-:W5:Y:S04]  /*f170*/  LDL.LU.64 R184, [R1+0x100] ;  /* 0x0001000001b87983 */ /* 0x000f680000300a00 */
        /* <DEDUP_REMOVED lines=18> */
[----:B-----5:R-:W-:-:S05]  /*f2a0*/  IMAD.WIDE R4, R196, 0x4, R168 ;  /* 0x00000004c4047825 */ /* 0x020fca00078e02a8 */
[----:B------:R5:W-:Y:S01]  /*f2b0*/  LDGSTS.E [R198+0x3a400], [R4.64], P1 ;  /* 0x3a40000004c67fae */ /* 0x000be20008921848 */
[----:B-1----:R-:W-:-:S03]  /*f2c0*/  IMAD.WIDE R2, R196, 0x4, R176 ;  /* 0x00000004c4027825 */ /* 0x002fc600078e02b0 */
[----:B------:R-:W4:Y:S04]  /*f2d0*/  LDL.LU.64 R176, [R1+0x140] ;  /* 0x0001400001b07983 */ /* 0x000f280000300a00 */
[----:B------:R-:W-:Y:S04]  /*f2e0*/  STL [R1+0x328], R4 ;  /* 0x0003280401007387 */ /* 0x000fe80000100800 */
[----:B------:R5:W-:Y:S04]  /*f2f0*/  STL [R1+0x324], R5 ;  /* 0x0003240501007387 */ /* 0x000be80000100800 */
[----:B------:R1:W-:Y:S01]  /*f300*/  LDGSTS.E [R198+0x3b400], [R2.64], P1 ;  /* 0x3b40000002c67fae */ /* 0x0003e20008921848 */
[----:B-----5:R-:W-:-:S03]  /*f310*/  IMAD.WIDE R4, R196, 0x4, R180 ;  /* 0x00000004c4047825 */ /* 0x020fc600078e02b4 */
        /* <DEDUP_REMOVED lines=13> */
[----:B------:R-:W3:Y:S04]  /*f3f0*/  LDL.LU.64 R168, [R1+0x190] ;  /* 0x0001900001a87983 */ /* 0x000ee80000300a00 */
[----:B------:R-:W-:Y:S01]  /*f400*/  STL [R1+0x388], R4 ;  /* 0x0003880401007387 */ /* 0x000fe20000100800 */
[----:B--2---:R-:W-:-:S03]  /*f410*/  IMAD.WIDE R2, R196, 0x4, R172 ;  /* 0x00000004c4027825 */ /* 0x004fc600078e02ac */
[----:B------:R4:W-:Y:S04]  /*f420*/  STL [R1+0x384], R5 ;  /* 0x0003840501007387 */ /* 0x0009e80000100800 */
[----:B------:R-:W2:Y:S04]  /*f430*/  LDL.LU.64 R172, [R1+0x198] ;  /* 0x0001980001ac7983 */ /* 0x000ea80000300a00 */
[----:B------:R4:W-:Y:S04]  /*f440*/  LDGSTS.E [R198+0x3e400], [R4.64], P1 ;  /* 0x3e40000004c67fae */ /* 0x0009e80008921848 */
[----:B------:R-:W-:Y:S04]  /*f450*/  STL [R1+0x3a0], R2 ;  /* 0x0003a00201007387 */ /* 0x000fe80000100800 */
[----:B------:R1:W-:Y:S01]  /*f460*/  STL [R1+0x39c], R3 ;  /* 0x00039c0301007387 */ /* 0x0003e20000100800 */
[----:B----4-:R-:W-:-:S03]  /*f470*/  IMAD.WIDE R4, R196, 0x4, R192 ;  /* 0x00000004c4047825 */ /* 0x010fc600078e02c0 */
[----:B------:R4:W-:Y:S04]  /*f480*/  LDGSTS.E [R198+0x3f400], [R2.64], P1 ;  /* 0x3f40000002c67fae */ /* 0x0009e80008921848 */
[----:B------:R-:W2:Y:S04]  /*f490*/  LDL.LU.64 R192, [R1+0x1b0] ;  /* 0x0001b00001c07983 */ /* 0x000ea80000300a00 */
[----:B------:R-:W-:Y:S01]  /*f4a0*/  STL [R1+0xbc], R4 ;  /* 0x0000bc0401007387 */ /* 0x000fe20000100800 */
[----:B----4-:R-:W-:-:S03]  /*f4b0*/  LOP3.LUT R198, R199, 0x40, RZ, 0x3c, !PT ;  /* 0x00000040c7c67812 */ /* 0x010fc600078e3cff */
[----:B------:R5:W-:Y:S04]  /*f4c0*/  STL [R1+0xb8], R5 ;  /* 0x0000b80501007387 */ /* 0x000be80000100800 */
        /* <DEDUP_REMOVED lines=19> */
[----:B------:R2:W-:Y:S01]  /*f600*/  STL [R1+0x138], R5 ;  /* 0x0001380501007387 */ /* 0x0005e20000100800 */
[----:B-1----:R-:W-:-:S03]  /*f610*/  IMAD.WIDE R2, R196, 0x4, R168 ;  /* 0x00000004c4027825 */ /* 0x002fc600078e02a8 */
[----:B------:R-:W3:Y:S04]  /*f620*/  LDL.LU.64 R168, [R1+0x208] ;  /* 0x0002080001a87983 */ /* 0x000ee80000300a00 */
[----:B------:R2:W-:Y:S04]  /*f630*/  LDGSTS.E [R198+0x24800], [R4.64], P1 ;  /* 0x2480000004c67fae */ /* 0x0005e80008921848 */
[----:B------:R-:W-:Y:S04]  /*f640*/  STL [R1+0x15c], R2 ;  /* 0x00015c0201007387 */ /* 0x000fe80000100800 */
[----:B------:R1:W-:Y:S01]  /*f650*/  STL [R1+0x158], R3 ;  /* 0x0001580301007387 */ /* 0x0003e20000100800 */
[----:B--2---:R-:W-:-:S03]  /*f660*/  IMAD.WIDE R4, R196, 0x4, R172 ;  /* 0x00000004c4047825 */ /* 0x004fc600078e02ac */
[----:B------:R1:W-:Y:S04]  /*f670*/  LDGSTS.E [R198+0x25800], [R2.64], P1 ;  /* 0x2580000002c67fae */ /* 0x0003e80008921848 */
[----:B------:R-:W2:Y:S04]  /*f680*/  LDL.LU.64 R172, [R1+0x210] ;  /* 0x0002100001ac7983 */ /* 0x000ea80000300a00 */
[----:B------:R-:W-:Y:S04]  /*f690*/  STL [R1+0x178], R4 ;  /* 0x0001780401007387 */ /* 0x000fe80000100800 */
[----:B------:R4:W-:Y:S01]  /*f6a0*/  STL [R1+0x174], R5 ;  /* 0x0001740501007387 */ /* 0x0009e20000100800 */
[----:B-1----:R-:W-:-:S03]  /*f6b0*/  IMAD.WIDE R2, R196, 0x4, R192 ;  /* 0x00000004c4027825 */ /* 0x002fc600078e02c0 */
[----:B------:R-:W2:Y:S04]  /*f6c0*/  LDL.LU.64 R192, [R1+0x218] ;  /* 0x0002180001c07983 */ /* 0x000ea80000300a00 */
[----:B------:R4:W-:Y:S04]  /*f6d0*/  LDGSTS.E [R198+0x26800], [R4.64], P1 ;  /* 0x2680000004c67fae */ /* 0x0009e80008921848 */
[----:B------:R-:W-:Y:S04]  /*f6e0*/  STL [R1+0x194], R2 ;  /* 0x0001940201007387 */ /* 0x000fe80000100800 */
[----:B------:R5:W-:Y:S04]  /*f6f0*/  STL [R1+0x190], R3 ;  /* 0x0001900301007387 */ /* 0x000be80000100800 */
[----:B------:R5:W-:Y:S01]  /*f700*/  LDGSTS.E [R198+0x27800], [R2.64], P1 ;  /* 0x2780000002c67fae */ /* 0x000be20008921848 */
[----:B----4-:R-:W-:-:S03]  /*f710*/  IMAD.WIDE R4, R196, 0x4, R176 ;  /* 0x00000004c4047825 */ /* 0x010fc600078e02b0 */
        /* <DEDUP_REMOVED lines=16> */
[----:B------:R-:W-:Y:S01]  /*f820*/  STL [R1+0x204], R2 ;  /* 0x0002040201007387 */ /* 0x000fe20000100800 */
[----:B-1----:R-:W-:-:S03]  /*f830*/  IMAD.WIDE R4, R196, 0x4, R168 ;  /* 0x00000004c4047825 */ /* 0x002fc600078e02a8 */
[----:B------:R2:W-:Y:S04]  /*f840*/  STL [R1+0x200], R3 ;  /* 0x0002000301007387 */ /* 0x0005e80000100800 */
[----:B------:R-:W3:Y:S04]  /*f850*/  LDL.LU.64 R168, [R1+0x268] ;  /* 0x0002680001a87983 */ /* 0x000ee80000300a00 */
[----:B------:R2:W-:Y:S04]  /*f860*/  LDGSTS.E [R198+0x2b800], [R2.64], P1 ;  /* 0x2b80000002c67fae */ /* 0x0005e80008921848 */
[----:B------:R-:W-:Y:S04]  /*f870*/  STL [R1+0x214], R4 ;  /* 0x0002140401007387 */ /* 0x000fe80000100800 */
[----:B------:R1:W-:Y:S01]  /*f880*/  STL [R1+0x210], R5 ;  /* 0x0002100501007387 */ /* 0x0003e20000100800 */
[----:B--2---:R-:W-:-:S03]  /*f890*/  IMAD.WIDE R2, R196, 0x4, R172 ;  /* 0x00000004c4027825 */ /* 0x004fc600078e02ac */
[----:B------:R1:W-:Y:S04]  /*f8a0*/  LDGSTS.E [R198+0x2c800], [R4.64], P1 ;  /* 0x2c80000004c67fae */ /* 0x0003e80008921848 */
[----:B------:R-:W2:Y:S04]  /*f8b0*/  LDL.LU.64 R172, [R1+0x278] ;  /* 0x0002780001ac7983 */ /* 0x000ea80000300a00 */
[----:B------:R-:W-:Y:S01]  /*f8c0*/  STL [R1+0x224], R2 ;  /* 0x0002240201007387 */ /* 0x000fe20000100800 */
[----:B-1----:R-:W-:-:S03]  /*f8d0*/  IMAD.WIDE R4, R196, 0x4, R192 ;  /* 0x00000004c4047825 */ /* 0x002fc600078e02c0 */
[----:B------:R4:W-:Y:S04]  /*f8e0*/  STL [R1+0x220], R3 ;  /* 0x0002200301007387 */ /* 0x0009e80000100800 */
        /* <DEDUP_REMOVED lines=25> */
[----:B-1----:R-:W-:-:S03]  /*fa80*/  IMAD.WIDE R2, R196, 0x4, R168 ;  /* 0x00000004c4027825 */ /* 0x002fc600078e02a8 */
        /* <DEDUP_REMOVED lines=8> */
[----:B-1----:R-:W-:-:S03]  /*fb10*/  IMAD.WIDE R2, R196, 0x4, R192 ;  /* 0x00000004c4027825 */ /* 0x002fc600078e02c0 */
[----:B------:R4:W-:Y:S04]  /*fb20*/  LDGSTS.E [R198+0x34800], [R4.64], P1 ;  /* 0x3480000004c67fae */ /* 0x0009e80008921848 */
[----:B------:R-:W2:Y:S04]  /*fb30*/  LDL.LU.64 R192, [R1+0x348] ;  /* 0x0003480001c07983 */ /* 0x000ea80000300a00 */
        /* <DEDUP_REMOVED lines=21> */
[----:B------:R-:W-:Y:S04]  /*fc90*/  STL [R1+0x314], R3 ;  /* 0x0003140301007387 */ /* 0x000fe80000100800 */
[----:B------:R2:W-:Y:S01]  /*fca0*/  LDGSTS.E [R198+0x39800], [R2.64], P1 ;  /* 0x3980000002c67fae */ /* 0x0005e20008921848 */
[----:B-1----:R-:W-:-:S03]  /*fcb0*/  IMAD.WIDE R4, R196, 0x4, R168 ;  /* 0x00000004c4047825 */ /* 0x002fc600078e02a8 */
[----:B------:R-:W3:Y:S04]  /*fcc0*/  LDL.LU.64 R168, [R1+0x550] ;  /* 0x0005500001a87983 */ /* 0x000ee80000300a00 */
[----:B------:R-:W-:Y:S04]  /*fcd0*/  STL [R1+0x330], R4 ;  /* 0x0003300401007387 */ /* 0x000fe80000100800 */
[----:B------:R2:W-:Y:S04]  /*fce0*/  STL [R1+0x32c], R5 ;  /* 0x00032c0501007387 */ /* 0x0005e80000100800 */
[----:B------:R2:W-:Y:S02]  /*fcf0*/  LDGSTS.E [R198+0x3a800], [R4.64], P1 ;  /* 0x3a80000004c67fae */ /* 0x0005e40008921848 */
[----:B--2---:R-:W-:-:S02]  /*fd00*/  IMAD.WIDE R4, R196, 0x4, R192 ;  /* 0x00000004c4047825 */ /* 0x004fc400078e02c0 */
[----:B------:R-:W2:Y:S02]  /*fd10*/  LDL.LU.64 R192, [R1+0x558] ;  /* 0x0005580001c07983 */ /* 0x000ea40000300a00 */
[----:B------:R-:W-:-:S05]  /*fd20*/  IMAD.WIDE R2, R196, 0x4, R172 ;  /* 0x00000004c4027825 */ /* 0x000fca00078e02ac */
[----:B------:R-:W-:Y:S04]  /*fd30*/  STL [R1+0x348], R2 ;  /* 0x0003480201007387 */ /* 0x000fe80000100800 */
[----:B------:R4:W-:Y:S04]  /*fd40*/  STL [R1+0x344], R3 ;  /* 0x0003440301007387 */ /* 0x0009e80000100800 */
[----:B------:R4:W-:Y:S04]  /*fd50*/  LDGSTS.E [R198+0x3b800], [R2.64], P1 ;  /* 0x3b80000002c67fae */ /* 0x0009e80008921848 */
[----:B------:R-:W2:Y:S04]  /*fd60*/  LDL.LU.64 R172, [R1+0x560] ;  /* 0x0005600001ac7983 */ /* 0x000ea80000300a00 */
[----:B------:R-:W-:Y:S01]  /*fd70*/  STL [R1+0x360], R4 ;  /* 0x0003600401007387 */ /* 0x000fe20000100800 */
[----:B----4-:R-:W-:-:S03]  /*fd80*/  IMAD.WIDE R2, R196, 0x4, R176 ;  /* 0x00000004c4027825 */ /* 0x010fc600078e02b0 */
[----:B------:R5:W-:Y:S04]  /*fd90*/  STL [R1+0x35c], R5 ;  /* 0x00035c0501007387 */ /* 0x000be80000100800 */
[----:B------:R-:W4:Y:S04]  /*fda0*/  LDL.LU.64 R176, [R1+0x568] ;  /* 0x0005680001b07983 */ /* 0x000f280000300a00 */
[----:B------:R5:W-:Y:S04]  /*fdb0*/  LDGSTS.E [R198+0x3c800], [R4.64], P1 ;  /* 0x3c80000004c67fae */ /* 0x000be80008921848 */
[----:B------:R-:W-:Y:S04]  /*fdc0*/  STL [R1+0x378], R2 ;  /* 0x0003780201007387 */ /* 0x000fe80000100800 */
[----:B------:R1:W-:Y:S01]  /*fdd0*/  STL [R1+0x374], R3 ;  /* 0x0003740301007387 */ /* 0x0003e20000100800 */
[----:B-----5:R-:W-:-:S03]  /*fde0*/  IMAD.WIDE R4, R196, 0x4, R180 ;  /* 0x00000004c4047825 */ /* 0x020fc600078e02b4 */
[----:B------:R1:W-:Y:S04]  /*fdf0*/  LDGSTS.E [R198+0x3d800], [R2.64], P1 ;  /* 0x3d80000002c67fae */ /* 0x0003e80008921848 */
[----:B------:R-:W5:Y:S04]  /*fe00*/  LDL.LU.64 R180, [R1+0x570] ;  /* 0x0005700001b47983 */ /* 0x000f680000300a00 */
[----:B------:R-:W-:Y:S01]  /*fe10*/  STL [R1+0x390], R4 ;  /* 0x0003900401007387 */ /* 0x000fe20000100800 */
[----:B-1----:R-:W-:-:S03]  /*fe20*/  IMAD.WIDE R2, R196, 0x4, R184 ;  /* 0x00000004c4027825 */ /* 0x002fc600078e02b8 */
[----:B------:R3:W-:Y:S04]  /*fe30*/  STL [R1+0x38c], R5 ;  /* 0x00038c0501007387 */ /* 0x0007e80000100800 */
[----:B------:R1:W-:Y:S04]  /*fe40*/  LDGSTS.E [R198+0x3e800], [R4.64], P1 ;  /* 0x3e80000004c67fae */ /* 0x0003e80008921848 */
[----:B------:R-:W5:Y:S04]  /*fe50*/  LDL.LU.64 R184, [R1+0x588] ;  /* 0x0005880001b87983 */ /* 0x000f680000300a00 */
[----:B------:R-:W-:Y:S04]  /*fe60*/  STL [R1+0x3a8], R2 ;  /* 0x0003a80201007387 */ /* 0x000fe80000100800 */
[----:B------:R1:W-:Y:S04]  /*fe70*/  STL [R1+0x3a4], R3 ;  /* 0x0003a40301007387 */ /* 0x0003e80000100800 */
[----:B------:R1:W-:Y:S02]  /*fe80*/  LDGSTS.E [R198+0x3f800], [R2.64], P1 ;  /* 0x3f80000002c67fae */ /* 0x0003e40008921848 */
[----:B-1----:R-:W-:Y:S01]  /*fe90*/  LOP3.LUT R198, R199, 0x60, RZ, 0x3c, !PT ;  /* 0x00000060c7c67812 */ /* 0x002fe200078e3cff */
[----:B---3--:R-:W-:-:S02]  /*fea0*/  IMAD.WIDE R4, R196, 0x4, R188 ;  /* 0x00000004c4047825 */ /* 0x008fc400078e02bc */
[----:B------:R-:W3:Y:S04]  /*feb0*/  LDL.LU.64 R188, [R1+0x590] ;  /* 0x0005900001bc7983 */ /* 0x000ee80000300a00 */
[----:B------:R-:W-:Y:S04]  /*fec0*/  STL [R1+0xc4], R4 ;  /* 0x0000c40401007387 */ /* 0x000fe80000100800 */
[----:B------:R2:W-:Y:S04]  /*fed0*/  STL [R1+0xc0], R5 ;  /* 0x0000c00501007387 */ /* 0x0005e80000100800 */
[----:B------:R2:W-:Y:S01]  /*fee0*/  LDGSTS.E [R198+0x20c00], [R4.64], P1 ;  /* 0x20c0000004c67fae */ /* 0x0005e20008921848 */
[----:B------:R-:W-:-:S03]  /*fef0*/  IMAD.WIDE R2, R196, 0x4, R168 ;  /* 0x00000004c4027825 */ /* 0x000fc600078e02a8 */
[----:B------:R-:W3:Y:S04]  /*ff00*/  LDL.LU.64 R168, [R1+0x598] ;  /* 0x0005980001a87983 */ /* 0x000ee80000300a00 */
[----:B------:R-:W-:Y:S04]  /*ff10*/  STL [R1+0xe4], R2 ;  /* 0x0000e40201007387 */ /* 0x000fe80000100800 */
[----:B------:R1:W-:Y:S04]  /*ff20*/  STL [R1+0xe0], R3 ;  /* 0x0000e00301007387 */ /* 0x0003e80000100800 */
[----:B------:R1:W-:Y:S01]  /*ff30*/  LDGSTS.E [R198+0x21c00], [R2.64], P1 ;  /* 0x21c0000002c67fae */ /* 0x0003e20008921848 */
[----:B--2---:R-:W-:-:S03]  /*ff40*/  IMAD.WIDE R4, R196, 0x4, R192 ;  /* 0x00000004c4047825 */ /* 0x004fc600078e02c0 */
[----:B------:R-:W2:Y:S04]  /*ff50*/  LDL.LU.64 R192, [R1+0x5a0] ;  /* 0x0005a00001c07983 */ /* 0x000ea80000300a00 */
[----:B------:R-:W-:Y:S04]  /*ff60*/  STL [R1+0x104], R4 ;  /* 0x0001040401007387 */ /* 0x000fe80000100800 */
[----:B------:R4:W-:Y:S04]  /*ff70*/  STL [R1+0x100], R5 ;  /* 0x0001000501007387 */ /* 0x0009e80000100800 */
[----:B------:R4:W-:Y:S01]  /*ff80*/  LDGSTS.E [R198+0x22c00], [R4.64], P1 ;  /* 0x22c0000004c67fae */ /* 0x0009e20008921848 */
[----:B-1----:R-:W-:-:S03]  /*ff90*/  IMAD.WIDE R2, R196, 0x4, R172 ;  /* 0x00000004c4027825 */ /* 0x002fc600078e02ac */
[----:B------:R-:W2:Y:S04]  /*ffa0*/  LDL.LU.64 R172, [R1+0x5a8] ;  /* 0x0005a80001ac7983 */ /* 0x000ea80000300a00 */
[----:B------:R-:W-:Y:S04]  /*ffb0*/  STL [R1+0x124], R2 ;  /* 0x0001240201007387 */ /* 0x000fe80000100800 */
[----:B------:R5:W-:Y:S01]  /*ffc0*/  STL [R1+0x120], R3 ;  /* 0x0001200301007387 */ /* 0x000be20000100800 */
[----:B----4-:R-:W-:-:S03]  /*ffd0*/  IMAD.WIDE R4, R196, 0x4, R176 ;  /* 0x00000004c4047825 */ /* 0x010fc600078e02b0 */
[----:B------:R5:W-:Y:S04]  /*ffe0*/  LDGSTS.E [R198+0x23c00], [R2.64], P1 ;  /* 0x23c0000002c67fae */ /* 0x000be80008921848 */
        /* <DEDUP_REMOVED lines=47> */
[----:B------:R-:W-:Y:S04]  /*102e0*/  STL [R1+0x228], R3 ;  /* 0x0002280301007387 */ /* 0x000fe80000100800 */
[----:B------:R1:W-:Y:S01]  /*102f0*/  LDGSTS.E [R198+0x2dc00], [R2.64], P1 ;  /* 0x2dc0000002c67fae */ /* 0x0003e20008921848 */
[----:B---3--:R-:W-:-:S03]  /*10300*/  IMAD.WIDE R4, R196, 0x4, R188 ;  /* 0x00000004c4047825 */ /* 0x008fc600078e02bc */
[----:B------:R-:W3:Y:S04]  /*10310*/  LDL.LU.64 R188, [R1+0x640] ;  /* 0x0006400001bc7983 */ /* 0x000ee80000300a00 */
[----:B------:R-:W-:Y:S04]  /*10320*/  STL [R1+0x23c], R4 ;  /* 0x00023c0401007387 */ /* 0x000fe80000100800 */
[----:B------:R2:W-:Y:S04]  /*10330*/  STL [R1+0x238], R5 ;  /* 0x0002380501007387 */ /* 0x0005e80000100800 */
[----:B------:R2:W-:Y:S02]  /*10340*/  LDGSTS.E [R198+0x2ec00], [R4.64], P1 ;  /* 0x2ec0000004c67fae */ /* 0x0005e40008921848 */
[----:B--2---:R-:W-:-:S02]  /*10350*/  IMAD.WIDE R4, R196, 0x4, R192 ;  /* 0x00000004c4047825 */ /* 0x004fc400078e02c0 */
[----:B------:R-:W2:Y:S02]  /*10360*/  LDL.LU.64 R192, [R1+0x630] ;  /* 0x0006300001c07983 */ /* 0x000ea40000300a00 */
[----:B-1----:R-:W-:-:S05]  /*10370*/  IMAD.WIDE R2, R196, 0x4, R168 ;  /* 0x00000004c4027825 */ /* 0x002fca00078e02a8 */
[----:B------:R-:W-:Y:S04]  /*10380*/  STL [R1+0x24c], R2 ;  /* 0x00024c0201007387 */ /* 0x000fe80000100800 */
[----:B------:R1:W-:Y:S04]  /*10390*/  STL [R1+0x248], R3 ;  /* 0x0002480301007387 */ /* 0x0003e80000100800 */
[----:B------:R1:W-:Y:S04]  /*103a0*/  LDGSTS.E [R198+0x2fc00], [R2.64], P1 ;  /* 0x2fc0000002c67fae */ /* 0x0003e80008921848 */
[----:B------:R-:W-:Y:S04]  /*103b0*/  STL [R1+0x25c], R4 ;  /* 0x00025c0401007387 */ /* 0x000fe80000100800 */
[----:B------:R-:W2:Y:S01]  /*103c0*/  LDL.LU.64 R160, [R1+0x628] ;  /* 0x0006280001a07983 */ /* 0x000ea20000300a00 */
[----:B-1----:R-:W-:-:S03]  /*103d0*/  IMAD.WIDE R2, R196, 0x4, R172 ;  /* 0x00000004c4027825 */ /* 0x002fc600078e02ac */
        /* <DEDUP_REMOVED lines=11> */
[----:B------:R-:W5:Y:S04]  /*10490*/  LDL.LU.64 R172, [R1+0x610] ;  /* 0x0006100001ac7983 */ /* 0x000f680000300a00 */
[----:B------:R1:W-:Y:S04]  /*104a0*/  LDGSTS.E [R198+0x32c00], [R4.64], P1 ;  /* 0x32c0000004c67fae */ /* 0x0003e80008921848 */
[----:B------:R-:W-:Y:S04]  /*104b0*/  STL [R1+0x290], R2 ;  /* 0x0002900201007387 */ /* 0x000fe80000100800 */
[----:B------:R-:W5:Y:S01]  /*104c0*/  LDL.LU.64 R176, [R1+0x608] ;  /* 0x0006080001b07983 */ /* 0x000f620000300a00 */
[----:B-1----:R-:W-:-:S03]  /*104d0*/  IMAD.WIDE R4, R196, 0x4, R184 ;  /* 0x00000004c4047825 */ /* 0x002fc600078e02b8 */
[----:B------:R3:W-:Y:S04]  /*104e0*/  STL [R1+0x28c], R3 ;  /* 0x00028c0301007387 */ /* 0x0007e80000100800 */
[----:B------:R3:W-:Y:S04]  /*104f0*/  LDGSTS.E [R198+0x33c00], [R2.64], P1 ;  /* 0x33c0000002c67fae */ /* 0x0007e80008921848 */
[----:B------:R-:W5:Y:S04]  /*10500*/  LDL.LU.64 R180, [R1+0x600] ;  /* 0x0006000001b47983 */ /* 0x000f680000300a00 */
[----:B------:R-:W-:Y:S04]  /*10510*/  STL [R1+0x2a8], R4 ;  /* 0x0002a80401007387 */ /* 0x000fe80000100800 */
[----:B------:R2:W-:Y:S04]  /*10520*/  STL [R1+0x2a4], R5 ;  /* 0x0002a40501007387 */ /* 0x0005e80000100800 */
[----:B------:R-:W5:Y:S04]  /*10530*/  LDL.LU.64 R184, [R1+0x5f0] ;  /* 0x0005f00001b87983 */ /* 0x000f680000300a00 */
[----:B------:R2:W-:Y:S01]  /*10540*/  LDGSTS.E [R198+0x34c00], [R4.64], P1 ;  /* 0x34c0000004c67fae */ /* 0x0005e20008921848 */
[----:B---3--:R-:W-:-:S05]  /*10550*/  IMAD.WIDE R2, R196, 0x4, R188 ;  /* 0x00000004c4027825 */ /* 0x008fca00078e02bc */
[----:B------:R-:W-:Y:S04]  /*10560*/  STL [R1+0x2c0], R2 ;  /* 0x0002c00201007387 */ /* 0x000fe80000100800 */
[----:B------:R1:W-:Y:S04]  /*10570*/  STL [R1+0x2bc], R3 ;  /* 0x0002bc0301007387 */ /* 0x0003e80000100800 */
[----:B------:R-:W3:Y:S04]  /*10580*/  LDL.LU.64 R188, [R1+0x5e8] ;  /* 0x0005e80001bc7983 */ /* 0x000ee80000300a00 */
[----:B------:R1:W-:Y:S01]  /*10590*/  LDGSTS.E [R198+0x35c00], [R2.64], P1 ;  /* 0x35c0000002c67fae */ /* 0x0003e20008921848 */
[----:B--2---:R-:W-:-:S03]  /*105a0*/  IMAD.WIDE R4, R196, 0x4, R192 ;  /* 0x00000004c4047825 */ /* 0x004fc600078e02c0 */
[----:B------:R-:W2:Y:S04]  /*105b0*/  LDL.LU.64 R192, [R1+0x650] ;  /* 0x0006500001c07983 */ /* 0x000ea80000300a00 */
[----:B------:R-:W-:Y:S04]  /*105c0*/  STL [R1+0x2d8], R4 ;  /* 0x0002d80401007387 */ /* 0x000fe80000100800 */
[----:B------:R1:W-:Y:S04]  /*105d0*/  STL [R1+0x2d4], R5 ;  /* 0x0002d40501007387 */ /* 0x0003e80000100800 */
[----:B------:R1:W-:Y:S02]  /*105e0*/  LDGSTS.E [R198+0x36c00], [R4.64], P1 ;  /* 0x36c0000004c67fae */ /* 0x0003e40008921848 */
[----:B-1----:R-:W-:-:S05]  /*105f0*/  IMAD.WIDE R2, R196, 0x4, R160 ;  /* 0x00000004c4027825 */ /* 0x002fca00078e02a0 */
[----:B------:R-:W-:Y:S04]  /*10600*/  STL [R1+0x2f0], R2 ;  /* 0x0002f00201007387 */ /* 0x000fe80000100800 */
[----:B------:R4:W-:Y:S01]  /*10610*/  STL [R1+0x2ec], R3 ;  /* 0x0002ec0301007387 */ /* 0x0009e20000100800 */
[----:B------:R-:W-:-:S03]  /*10620*/  IMAD.WIDE R4, R196, 0x4, R164 ;  /* 0x00000004c4047825 */ /* 0x000fc600078e02a4 */
[----:B------:R4:W-:Y:S04]  /*10630*/  LDGSTS.E [R198+0x37c00], [R2.64], P1 ;  /* 0x37c0000002c67fae */ /* 0x0009e80008921848 */
[----:B------:R-:W-:Y:S04]  /*10640*/  STL [R1+0x308], R4 ;  /* 0x0003080401007387 */ /* 0x000fe80000100800 */
[----:B------:R5:W-:Y:S01]  /*10650*/  STL [R1+0x304], R5 ;  /* 0x0003040501007387 */ /* 0x000be20000100800 */
[----:B----4-:R-:W-:-:S03]  /*10660*/  IMAD.WIDE R2, R196, 0x4, R168 ;  /* 0x00000004c4027825 */ /* 0x010fc600078e02a8 */
[----:B------:R5:W-:Y:S04]  /*10670*/  LDGSTS.E [R198+0x38c00], [R4.64], P1 ;  /* 0x38c0000004c67fae */ /* 0x000be80008921848 */
[----:B------:R-:W-:Y:S04]  /*10680*/  STL [R1+0x320], R2 ;  /* 0x0003200201007387 */ /* 0x000fe80000100800 */
[----:B------:R1:W-:Y:S04]  /*10690*/  STL [R1+0x31c], R3 ;  /* 0x00031c0301007387 */ /* 0x0003e80000100800 */
[----:B------:R1:W-:Y:S01]  /*106a0*/  LDGSTS.E [R198+0x39c00], [R2.64], P1 ;  /* 0x39c0000002c67fae */ /* 0x0003e20008921848 */
[----:B-----5:R-:W-:-:S05]  /*106b0*/  IMAD.WIDE R4, R196, 0x4, R172 ;  /* 0x00000004c4047825 */ /* 0x020fca00078e02ac */
[----:B------:R-:W-:Y:S04]  /*106c0*/  STL [R1+0x338], R4 ;  /* 0x0003380401007387 */ /* 0x000fe80000100800 */
[----:B------:R4:W-:Y:S01]  /*106d0*/  STL [R1+0x334], R5 ;  /* 0x0003340501007387 */ /* 0x0009e20000100800 */
[----:B-1----:R-:W-:-:S03]  /*106e0*/  IMAD.WIDE R2, R196, 0x4, R176 ;  /* 0x00000004c4027825 */ /* 0x002fc600078e02b0 */
[----:B------:R4:W-:Y:S04]  /*106f0*/  LDGSTS.E [R198+0x3ac00], [R4.64], P1 ;  /* 0x3ac0000004c67fae */ /* 0x0009e80008921848 */
[----:B------:R-:W-:Y:S04]  /*10700*/  STL [R1+0x350], R2 ;  /* 0x0003500201007387 */ /* 0x000fe80000100800 */
[----:B------:R1:W-:Y:S01]  /*10710*/  STL [R1+0x34c], R3 ;  /* 0x00034c0301007387 */ /* 0x0003e20000100800 */
[----:B----4-:R-:W-:-:S03]  /*10720*/  IMAD.WIDE R4, R196, 0x4, R180 ;  /* 0x00000004c4047825 */ /* 0x010fc600078e02b4 */
[----:B------:R1:W-:Y:S04]  /*10730*/  LDGSTS.E [R198+0x3bc00], [R2.64], P1 ;  /* 0x3bc0000002c67fae */ /* 0x0003e80008921848 */
[----:B------:R-:W-:Y:S04]  /*10740*/  STL [R1+0x368], R4 ;  /* 0x0003680401007387 */ /* 0x000fe80000100800 */
[----:B------:R3:W-:Y:S01]  /*10750*/  STL [R1+0x364], R5 ;  /* 0x0003640501007387 */ /* 0x0007e20000100800 */
[----:B-1----:R-:W-:-:S03]  /*10760*/  IMAD.WIDE R2, R196, 0x4, R184 ;  /* 0x00000004c4027825 */ /* 0x002fc600078e02b8 */
[----:B------:R3:W-:Y:S04]  /*10770*/  LDGSTS.E [R198+0x3cc00], [R4.64], P1 ;  /* 0x3cc0000004c67fae */ /* 0x0007e80008921848 */
[----:B------:R1:W-:Y:S04]  /*10780*/  STL [R1+0x380], R2 ;  /* 0x0003800201007387 */ /* 0x0003e80000100800 */
[----:B------:R1:W-:Y:S04]  /*10790*/  STL [R1+0x37c], R3 ;  /* 0x00037c0301007387 */ /* 0x0003e80000100800 */
[----:B------:R1:W-:Y:S01]  /*107a0*/  LDGSTS.E [R198+0x3dc00], [R2.64], P1 ;  /* 0x3dc0000002c67fae */ /* 0x0003e20008921848 */
[----:B------:R-:W-:-:S02]  /*107b0*/  IMAD.MOV.U32 R203, RZ, RZ, R205 ;  /* 0x000000ffffcb7224 */ /* 0x000fc400078e00cd */
[----:B------:R-:W-:Y:S02]  /*107c0*/  IMAD.MOV.U32 R208, RZ, RZ, R206 ;  /* 0x000000ffffd07224 */ /* 0x000fe400078e00ce */
[----:B------:R-:W-:Y:S02]  /*107d0*/  IMAD.MOV.U32 R212, RZ, RZ, R210 ;  /* 0x000000ffffd47224 */ /* 0x000fe400078e00d2 */
[----:B------:R-:W-:Y:S02]  /*107e0*/  IMAD.MOV.U32 R216, RZ, RZ, R214 ;  /* 0x000000ffffd87224 */ /* 0x000fe400078e00d6 */
[----:B------:R-:W-:Y:S02]  /*107f0*/  IMAD.MOV.U32 R220, RZ, RZ, R218 ;  /* 0x000000ffffdc7224 */ /* 0x000fe400078e00da */
[----:B------:R-:W-:Y:S02]  /*10800*/  IMAD.MOV.U32 R224, RZ, RZ, R222 ;  /* 0x000000ffffe07224 */ /* 0x000fe400078e00de */
        /* <DEDUP_REMOVED lines=30> */
[----:B---3--:R-:W-:-:S05]  /*109f0*/  IMAD.WIDE R4, R196, 0x4, R188 ;  /* 0x00000004c4047825 */ /* 0x008fca00078e02bc */
[----:B------:R1:W-:Y:S04]  /*10a00*/  STL [R1+0x398], R4 ;  /* 0x0003980401007387 */ /* 0x0003e80000100800 */
[----:B------:R1:W-:Y:S04]  /*10a10*/  STL [R1+0x394], R5 ;  /* 0x0003940501007387 */ /* 0x0003e80000100800 */
[----:B------:R1:W-:Y:S01]  /*10a20*/  LDGSTS.E [R198+0x3ec00], [R4.64], P1 ;  /* 0x3ec0000004c67fae */ /* 0x0003e20008921848 */
[----:B--2---:R-:W-:-:S05]  /*10a30*/  IMAD.WIDE R6, R196, 0x4, R192 ;  /* 0x00000004c4067825 */ /* 0x004fca00078e02c0 */
[----:B------:R1:W-:Y:S04]  /*10a40*/  STL [R1+0x3b0], R6 ;  /* 0x0003b00601007387 */ /* 0x0003e80000100800 */
[----:B------:R1:W-:Y:S04]  /*10a50*/  STL [R1+0x3ac], R7 ;  /* 0x0003ac0701007387 */ /* 0x0003e80000100800 */
[----:B------:R1:W-:Y:S02]  /*10a60*/  LDGSTS.E [R198+0x3fc00], [R6.64], P1 ;  /* 0x3fc0000006c67fae */ /* 0x0003e40008921848 */
[----:B------:R-:W2:Y:S04]  /*10a70*/  LDL.LU.64 R184, [R1+0x580] ;  /* 0x0005800001b87983 */ /* 0x000ea80000300a00 */
[----:B------:R-:W3:Y:S04]  /*10a80*/  LDL.LU.64 R188, [R1+0x578] ;  /* 0x0005780001bc7983 */ /* 0x000ee80000300a00 */
[----:B------:R-:W4:Y:S04]  /*10a90*/  LDL.LU.64 R192, [R1+0x658] ;  /* 0x0006580001c07983 */ /* 0x000f280000300a00 */
[----:B-1----:R-:W1:Y:S04]  /*10aa0*/  S2R R198, SR_TID.X ;  /* 0x0000000000c67919 */ /* 0x002e680000002100 */
[----:B------:R-:W0:Y:S01]  /*10ab0*/  LDGDEPBAR ;  /* 0x00000000000079af */ /* 0x000e220000000000 */
[----:B-1----:R-:W-:Y:S01]  /*10ac0*/  LOP3.LUT R9, R198, 0x80, RZ, 0xc0, !PT ;  /* 0x00000080c6097812 */ /* 0x002fe200078ec0ff */
[----:B--2---:R-:W-:-:S02]  /*10ad0*/  IMAD.MOV.U32 R0, RZ, RZ, R185 ;  /* 0x000000ffff007224 */ /* 0x004fc400078e00b9 */
[----:B------:R-:W-:Y:S04]  /*10ae0*/  STL [R1+0x74], R184 ;  /* 0x000074b801007387 */ /* 0x000fe80000100800 */
[----:B---3--:R-:W-:Y:S04]  /*10af0*/  STL [R1+0x7c], R188 ;  /* 0x00007cbc01007387 */ /* 0x008fe80000100800 */
[----:B------:R1:W-:Y:S04]  /*10b00*/  STL [R1+0x70], R0 ;  /* 0x0000700001007387 */ /* 0x0003e80000100800 */
[----:B------:R-:W-:Y:S01]  /*10b10*/  STL [R1+0x84], R74 ;  /* 0x0000844a01007387 */ /* 0x000fe20000100800 */
[----:B-1----:R-:W-:-:S05]  /*10b20*/  IMAD.MOV.U32 R0, RZ, RZ, R189 ;  /* 0x000000ffff007224 */ /* 0x002fca00078e00bd */
[----:B------:R4:W-:Y:S04]  /*10b30*/  STL [R1+0x78], R0 ;  /* 0x0000780001007387 */ /* 0x0009e80000100800 */
[----:B------:R1:W-:Y:S04]  /*10b40*/  STL [R1+0x80], R75 ;  /* 0x0000804b01007387 */ /* 0x0003e80000100800 */
[----:B------:R1:W-:Y:S01]  /*10b50*/  STL [R1+0x8c], R76 ;  /* 0x00008c4c01007387 */ /* 0x0003e20000100800 */
[----:B----4-:R-:W-:-:S03]  /*10b60*/  IMAD.MOV.U32 R0, RZ, RZ, R193 ;  /* 0x000000ffff007224 */ /* 0x010fc600078e00c1 */
[----:B------:R1:W-:Y:S04]  /*10b70*/  STL [R1+0x88], R77 ;  /* 0x0000884d01007387 */ /* 0x0003e80000100800 */
[----:B------:R1:W-:Y:S04]  /*10b80*/  STL [R1+0x94], R78 ;  /* 0x0000944e01007387 */ /* 0x0003e80000100800 */
[----:B------:R1:W-:Y:S04]  /*10b90*/  STL [R1+0x90], R79 ;  /* 0x0000904f01007387 */ /* 0x0003e80000100800 */
[----:B------:R1:W-:Y:S04]  /*10ba0*/  STL [R1+0x9c], R80 ;  /* 0x00009c5001007387 */ /* 0x0003e80000100800 */
[----:B------:R1:W-:Y:S04]  /*10bb0*/  STL [R1+0x98], R81 ;  /* 0x0000985101007387 */ /* 0x0003e80000100800 */
[----:B------:R1:W-:Y:S04]  /*10bc0*/  STL [R1+0xa4], R192 ;  /* 0x0000a4c001007387 */ /* 0x0003e80000100800 */
[----:B------:R1:W-:Y:S04]  /*10bd0*/  STL [R1+0xac], R82 ;  /* 0x0000ac5201007387 */ /* 0x0003e80000100800 */
[----:B------:R1:W-:Y:S04]  /*10be0*/  STL [R1+0xa0], R0 ;  /* 0x0000a00001007387 */ /* 0x0003e80000100800 */
[----:B------:R1:W-:Y:S01]  /*10bf0*/  STL [R1+0xa8], R83 ;  /* 0x0000a85301007387 */ /* 0x0003e20000100800 */
[----:B------:R-:W-:Y:S05]  /*10c00*/  @P0 BRA `(.L_x_0) ;  /* 0x0000044000000947 */ /* 0x000fea0003800000 */
[----:B-1----:R-:W-:Y:S01]  /*10c10*/  IMAD.SHL.U32 R0, R198, 0x80, RZ ;  /* 0x00000080c6007824 */ /* 0x002fe200078e00ff */
[----:B------:R-:W-:Y:S01]  /*10c20*/  CS2R R24, SRZ ;  /* 0x0000000000187805 */ /* 0x000fe2000001ff00 */
[----:B------:R-:W-:Y:S01]  /*10c30*/  CS2R R26, SRZ ;  /* 0x00000000001a7805 */ /* 0x000fe2000001ff00 */
[----:B------:R-:W-:Y:S01]  /*10c40*/  CS2R R28, SRZ ;  /* 0x00000000001c7805 */ /* 0x000fe2000001ff00 */
[----:B------:R-:W-:Y:S01]  /*10c50*/  CS2R R30, SRZ ;  /* 0x00000000001e7805 */ /* 0x000fe2000001ff00 */
[----:B------:R-:W-:Y:S01]  /*10c60*/  LOP3.LUT R0, R0, 0x3000, RZ, 0xc0, !PT ;  /* 0x0000300000007812 */ /* 0x000fe200078ec0ff */
[----:B------:R-:W-:Y:S01]  /*10c70*/  CS2R R32, SRZ ;  /* 0x0000000000207805 */ /* 0x000fe2000001ff00 */
[----:B------:R-:W-:Y:S01]  /*10c80*/  CS2R R34, SRZ ;  /* 0x0000000000227805 */ /* 0x000fe2000001ff00 */
[----:B------:R-:W-:Y:S01]  /*10c90*/  CS2R R36, SRZ ;  /* 0x0000000000247805 */ /* 0x000fe2000001ff00 */
[----:B------:R-:W-:Y:S01]  /*10ca0*/  CS2R R38, SRZ ;  /* 0x0000000000267805 */ /* 0x000fe2000001ff00 */
[----:B------:R1:W-:Y:S01]  /*10cb0*/  STL [R1+0x558], R0 ;  /* 0x0005580001007387 */ /* 0x0003e20000100800 */
[----:B------:R-:W-:Y:S01]  /*10cc0*/  CS2R R40, SRZ ;  /* 0x0000000000287805 */ /* 0x000fe2000001ff00 */
        /* <DEDUP_REMOVED lines=55> */
[----:B------:R-:W-:Y:S05]  /*11040*/  BRA `(.L_x_1) ;  /* 0x0000b80000007947 */ /* 0x000fea0003800000 */
.L_x_0:
[C---:B------:R-:W-:Y:S01]  /*11050*/  LOP3.LUT R4, R198.reuse, 0x7, RZ, 0xc0, !PT ;  /* 0x00000007c6047812 */ /* 0x040fe200078ec0ff */
[----:B------:R-:W-:Y:S01]  /*11060*/  IMAD.MOV.U32 R8, RZ, RZ, 0x7f ;  /* 0x0000007fff087424 */ /* 0x000fe200078e00ff */
[C---:B------:R-:W-:Y:S01]  /*11070*/  LOP3.LUT R5, R198.reuse, 0x3, RZ, 0xc0, !PT ;  /* 0x00000003c6057812 */ /* 0x040fe200078ec0ff */
[C---:B------:R-:W-:Y:S01]  /*11080*/  IMAD.SHL.U32 R6, R198.reuse, 0x2, RZ ;  /* 0x00000002c6067824 */ /* 0x040fe200078e00ff */
[----:B------:R-:W-:Y:S01]  /*11090*/  LOP3.LUT R2, R198, 0x1c, RZ, 0xc0, !PT ;  /* 0x0000001cc6027812 */ /* 0x000fe200078ec0ff */
[----:B-1----:R-:W-:Y:S01]  /*110a0*/  IMAD.SHL.U32 R0, R4, 0x10, RZ ;  /* 0x0000001004007824 */ /* 0x002fe200078e00ff */
[----:B------:R-:W-:Y:S01]  /*110b0*/  IADD3 R8, R8, c[0x0][0x180], RZ ;  /* 0x0000600008087a10 */ /* 0x000fe20007ffe0ff */
[----:B------:R-:W-:Y:S01]  /*110c0*/  IMAD R5, R5, 0x220, RZ ;  /* 0x0000022005057824 */ /* 0x000fe200078e02ff */
[----:B------:R-:W-:Y:S01]  /*110d0*/  LEA.HI R2, R9, R2, RZ, 0x1f ;  /* 0x0000000209027211 */ /* 0x000fe200078ff8ff */
[----:B------:R-:W-:Y:S01]  /*110e0*/  IMAD.MOV.U32 R195, RZ, RZ, 0x1 ;  /* 0x00000001ffc37424 */ /* 0x000fe200078e00ff */
[----:B------:R-:W-:Y:S01]  /*110f0*/  SHF.R.S32.HI R3, RZ, 0x1f, R8 ;  /* 0x0000001fff037819 */ /* 0x000fe20000011408 */
[----:B------:R-:W-:Y:S01]  /*11100*/  IMAD.MOV.U32 R194, RZ, RZ, -0x1 ;  /* 0xffffffffffc27424 */ /* 0x000fe200078e00ff */
[----:B------:R-:W-:Y:S01]  /*11110*/  LOP3.LUT R0, R0, 0x30, R6, 0x78, !PT ;  /* 0x0000003000007812 */ /* 0x000fe200078e7806 */
[----:B------:R-:W-:Y:S01]  /*11120*/  CS2R R24, SRZ ;  /* 0x0000000000187805 */ /* 0x000fe2000001ff00 */
[----:B------:R-:W-:Y:S01]  /*11130*/  LEA.HI R3, R3, R8, RZ, 0x7 ;  /* 0x0000000803037211 */ /* 0x000fe200078f38ff */
[----:B------:R-:W-:Y:S01]  /*11140*/  CS2R R26, SRZ ;  /* 0x00000000001a7805 */ /* 0x000fe2000001ff00 */
[----:B------:R-:W-:Y:S01]  /*11150*/  LOP3.LUT R8, R5, R2, RZ, 0x3c, !PT ;  /* 0x0000000205087212 */ /* 0x000fe200078e3cff */
[----:B------:R-:W-:Y:S01]  /*11160*/  IMAD R2, R4, 0x200, R0 ;  /* 0x0000020004027824 */ /* 0x000fe200078e0200 */
[----:B------:R-:W-:Y:S01]  /*11170*/  SHF.R.S32.HI R192, RZ, 0x1f, R200 ;  /* 0x0000001fffc07819 */ /* 0x000fe200000114c8 */
[----:B------:R-:W-:Y:S01]  /*11180*/  IMAD.SHL.U32 R4, R198, 0x80, RZ ;  /* 0x00000080c6047824 */ /* 0x000fe200078e00ff */
[----:B------:R-:W-:Y:S01]  /*11190*/  SHF.R.S32.HI R0, RZ, 0x1f, R196 ;  /* 0x0000001fff007819 */ /* 0x000fe200000114c4 */
[----:B------:R-:W-:Y:S01]  /*111a0*/  CS2R R28, SRZ ;  /* 0x00000000001c7805 */ /* 0x000fe2000001ff00 */
[----:B------:R-:W-:Y:S01]  /*111b0*/  SHF.R.S32.HI R3, RZ, 0x7, R3 ;  /* 0x00000007ff037819 */ /* 0x000fe20000011403 */
[----:B------:R-:W-:Y:S01]  /*111c0*/  CS2R R30, SRZ ;  /* 0x00000000001e7805 */ /* 0x000fe2000001ff00 */
[----:B------:R-:W-:Y:S01]  /*111d0*/  LOP3.LUT R5, R4, 0x3000, RZ, 0xc0, !PT ;  /* 0x0000300004057812 */ /* 0x000fe200078ec0ff */
[----:B------:R-:W-:Y:S01]  /*111e0*/  CS2R R32, SRZ ;  /* 0x0000000000207805 */ /* 0x000fe2000001ff00 */
[C---:B------:R-:W-:Y:S01]  /*111f0*/  SHF.L.U64.HI R192, R200.reuse, 0x2, R192 ;  /* 0x00000002c8c07819 */ /* 0x040fe200000102c0 */
[----:B------:R-:W-:Y:S01]  /*11200*/  IMAD.SHL.U32 R200, R200, 0x4, RZ ;  /* 0x00000004c8c87824 */ /* 0x000fe200078e00ff */
[----:B------:R-:W-:Y:S01]  /*11210*/  SHF.L.U64.HI R0, R196, 0x2, R0 ;  /* 0x00000002c4007819 */ /* 0x000fe20000010200 */
[----:B------:R-:W-:Y:S01]  /*11220*/  IMAD.IADD R2, R2, 0x1, R5 ;  /* 0x0000000102027824 */ /* 0x000fe200078e0205 */
[----:B------:R-:W-:Y:S01]  /*11230*/  STL [R1+0x558], R5 ;  /* 0x0005580501007387 */ /* 0x000fe20000100800 */
[----:B------:R-:W-:Y:S01]  /*11240*/  IADD3 R9, R3, -0x2, RZ ;  /* 0xfffffffe03097810 */ /* 0x000fe20007ffe0ff */
[----:B------:R-:W-:Y:S01]  /*11250*/  IMAD.SHL.U32 R196, R196, 0x4, RZ ;  /* 0x00000004c4c47824 */ /* 0x000fe200078e00ff */
        /* <DEDUP_REMOVED lines=11> */
[----:B-1----:R-:W-:Y:S01]  /*11310*/  LOP3.LUT R2, R2, 0x40, RZ, 0x3c, !PT ;  /* 0x0000004002027812 */ /* 0x002fe200078e3cff */
        /* <DEDUP_REMOVED lines=50> */
[----:B------:R-:W-:Y:S01]  /*11640*/  LOP3.LUT R3, R8, 0x20, RZ, 0x3c, !PT ;  /* 0x0000002008037812 */ /* 0x000fe200078e3cff */
[----:B------:R-:W-:-:S02]  /*11650*/  UIADD3 UR5, UR5, -0x100, URZ ;  /* 0xffffff0005057890 */ /* 0x000fc4000fffe03f */
[----:B-1----:R-:W-:Y:S02]  /*11660*/  UMOV UR4, URZ ;  /* 0x0000003f00047c82 */ /* 0x002fe40008000000 */
.L_x_2:
[----:B------:R-:W2:Y:S01]  /*11670*/  LDL R8, [R1+0x538] ;  /* 0x0005380001087983 */ /* 0x000ea20000100800 */
[----:B------:R-:W-:-:S04]  /*11680*/  DEPBAR.LE SB0, 0x2 ;  /* 0x000080800000791a */ /* 0x000fc80000000000 */
[----:B------:R-:W3:Y:S04]  /*11690*/  LDL R193, [R1+0x554] ;  /* 0x0005540001c17983 */ /* 0x000ee80000100800 */
[----:B------:R-:W1:Y:S04]  /*116a0*/  S2R R2, SR_TID.X ;  /* 0x0000000000027919 */ /* 0x000e680000002100 */
[----:B------:R-:W4:Y:S01]  /*116b0*/  S2R R3, SR_TID.X ;  /* 0x0000000000037919 */ /* 0x000f220000002100 */
[----:B------:R-:W-:-:S04]  /*116c0*/  IADD3 R194, R194, 0x1, RZ ;  /* 0x00000001c2c27810 */ /* 0x000fc80007ffe0ff */
[----:B------:R-:W-:Y:S02]  /*116d0*/  ISETP.GT.AND P0, PT, R194, 0x1, PT ;  /* 0x00000001c200780c */ /* 0x000fe40003f04270 */
[----:B-1----:R-:W-:Y:S02]  /*116e0*/  LOP3.LUT R11, R2, 0x80, RZ, 0xc0, !PT ;  /* 0x00000080020b7812 */ /* 0x002fe400078ec0ff */
[C---:B----4-:R-:W-:Y:S02]  /*116f0*/  LOP3.LUT R2, R3.reuse, 0x3, RZ, 0xc0, !PT ;  /* 0x0000000303027812 */ /* 0x050fe400078ec0ff */
[C---:B------:R-:W-:Y:S02]  /*11700*/  LOP3.LUT R9, R3.reuse, 0x1c, RZ, 0xc0, !PT ;  /* 0x0000001c03097812 */ /* 0x040fe400078ec0ff */
[C---:B------:R-:W-:Y:S01]  /*11710*/  LOP3.LUT R10, R3.reuse, 0x1c, RZ, 0xc0, !PT ;  /* 0x0000001c030a7812 */ /* 0x040fe200078ec0ff */
[----:B------:R-:W-:Y:S01]  /*11720*/  IMAD R2, R2, 0x220, RZ ;  /* 0x0000022002027824 */ /* 0x000fe200078e02ff */
[----:B------:R-:W-:-:S02]  /*11730*/  LOP3.LUT R3, R3, 0x3, RZ, 0xc0, !PT ;  /* 0x0000000303037812 */ /* 0x000fc400078ec0ff */
[C---:B------:R-:W-:Y:S02]  /*11740*/  LEA.HI R9, R11.reuse, R9, RZ, 0x1f ;  /* 0x000000090b097211 */ /* 0x040fe400078ff8ff */
[----:B------:R-:W-:Y:S01]  /*11750*/  LEA.HI R10, R11, R10, RZ, 0x1f ;  /* 0x0000000a0b0a7211 */ /* 0x000fe200078ff8ff */
[----:B------:R-:W-:Y:S01]  /*11760*/  IMAD R3, R3, 0x220, RZ ;  /* 0x0000022003037824 */ /* 0x000fe200078e02ff */
[----:B------:R-:W-:Y:S02]  /*11770*/  LOP3.LUT R2, R2, R9, RZ, 0x3c, !PT ;  /* 0x0000000902027212 */ /* 0x000fe400078e3cff */
[----:B------:R-:W-:Y:S02]  /*11780*/  SEL R194, R194, RZ, !P0 ;  /* 0x000000ffc2c27207 */ /* 0x000fe40004000000 */
[----:B------:R-:W-:Y:S02]  /*11790*/  LOP3.LUT R3, R3, R10, RZ, 0x3c, !PT ;  /* 0x0000000a03037212 */ /* 0x000fe400078e3cff */
[----:B------:R-:W-:-:S03]  /*117a0*/  LOP3.LUT R2, R2, 0x20, RZ, 0x3c, !PT ;  /* 0x0000002002027812 */ /* 0x000fc600078e3cff */
[C---:B------:R-:W-:Y:S01]  /*117b0*/  IMAD R3, R194.reuse, 0x10000, R3 ;  /* 0x00010000c2037824 */ /* 0x040fe200078e0203 */
[----:B------:R-:W-:Y:S01]  /*117c0*/  BAR.SYNC.DEFER_BLOCKING 0x0 ;  /* 0x0000000000007b1d */ /* 0x000fe20000010000 */
[----:B------:R-:W-:-:S05]  /*117d0*/  IMAD R2, R194, 0x10000, R2 ;  /* 0x00010000c2027824 */ /* 0x000fca00078e0202 */
[----:B------:R-:W-:Y:S04]  /*117e0*/  LDS R164, [R3+0x40000] ;  /* 0x0400000003a47984 */ /* 0x000fe80000000800 */
        /* <DEDUP_REMOVED lines=18> */
[----:B------:R-:W-:Y:S01]  /*11910*/  LDS R171, [R2+0x41800] ;  /* 0x0418000002ab7984 */ /* 0x000fe20000000800 */
[----:B--2---:R-:W-:-:S05]  /*11920*/  IMAD R198, R194, 0x20000, R8 ;  /* 0x00020000c2c67824 */ /* 0x004fca00078e0208 */
[----:B------:R-:W1:Y:S04]  /*11930*/  LDSM.16.M88.4 R8, [R198] ;  /* 0x00000000c608783b */ /* 0x000e680000000200 */
[----:B------:R-:W2:Y:S04]  /*11940*/  LDSM.16.M88.4 R16, [R198+0x4000] ;  /* 0x00400000c610783b */ /* 0x000ea80000000200 */
[----:B------:R-:W4:Y:S04]  /*11950*/  LDSM.16.M88.4 R12, [R198+0x8000] ;  /* 0x00800000c60c783b */ /* 0x000f280000000200 */
[----:B------:R-:W-:Y:S01]  /*11960*/  LDSM.16.M88.4 R88, [R198+0x1c000] ;  /* 0x01c00000c658783b */ /* 0x000fe20000000200 */
[-C--:B-1----:R-:W-:Y:S08]  /*11970*/  HMMA.1688.F32.TF32 R152, R164, R8.reuse, R24 ;  /* 0x00000008a498723c */ /* 0x082ff00000081018 */
[----:B------:R-:W-:Y:S01]  /*11980*/  HMMA.1688.F32.TF32 R188, R160, R8, R120 ;  /* 0x00000008a0bc723c */ /* 0x000fe20000081078 */
[----:B------:R-:W1:Y:S07]  /*11990*/  LDSM.16.M88.4 R120, [R198+0x10000] ;  /* 0x01000000c678783b */ /* 0x000e6e0000000200 */
[C---:B--2---:R-:W-:Y:S01]  /*119a0*/  HMMA.1688.F32.TF32 R24, R144.reuse, R16, R92 ;  /* 0x000000109018723c */ /* 0x044fe2000008105c */
[----:B------:R-:W2:Y:S07]  /*119b0*/  LDSM.16.M88.4 R92, [R198+0x18000] ;  /* 0x01800000c65c783b */ /* 0x000eae0000000200 */
[-C--:B----4-:R-:W-:Y:S01]  /*119c0*/  HMMA.1688.F32.TF32 R116, R144, R12.reuse, R96 ;  /* 0x0000000c9074723c */ /* 0x090fe20000081060 */
[----:B------:R-:W4:Y:S07]  /*119d0*/  LDSM.16.M88.4 R96, [R198+0x14000] ;  /* 0x01400000c660783b */ /* 0x000f2e0000000200 */
[----:B------:R-:W-:Y:S01]  /*119e0*/  HMMA.1688.F32.TF32 R176, R160, R12, R128 ;  /* 0x0000000ca0b0723c */ /* 0x000fe20000081080 */
[----:B------:R-:W5:Y:S07]  /*119f0*/  LDSM.16.M88.4 R128, [R198+0xc000] ;  /* 0x00c00000c680783b */ /* 0x000f6e0000000200 */
[C---:B------:R-:W-:Y:S08]  /*11a00*/  HMMA.1688.F32.TF32 R28, R164.reuse, R16, R28 ;  /* 0x00000010a41c723c */ /* 0x040ff0000008101c */
[C---:B------:R-:W-:Y:S08]  /*11a10*/  HMMA.1688.F32.TF32 R32, R164.reuse, R12, R32 ;  /* 0x0000000ca420723c */ /* 0x040ff00000081020 */
[C---:B-1----:R-:W-:Y:S08]  /*11a20*/  HMMA.1688.F32.TF32 R40, R164.reuse, R120, R40 ;  /* 0x00000078a428723c */ /* 0x042ff00000081028 */
[C---:B--2---:R-:W-:Y:S08]  /*11a30*/  HMMA.1688.F32.TF32 R48, R164.reuse, R92, R48 ;  /* 0x0000005ca430723c */ /* 0x044ff00000081030 */
[C---:B----4-:R-:W-:Y:S08]  /*11a40*/  HMMA.1688.F32.TF32 R44, R164.reuse, R96, R44 ;  /* 0x00000060a42c723c */ /* 0x050ff0000008102c */
[C---:B-----5:R-:W-:Y:S08]  /*11a50*/  HMMA.1688.F32.TF32 R36, R164.reuse, R128, R36 ;  /* 0x00000080a424723c */ /* 0x060ff00000081024 */
[----:B------:R-:W-:Y:S08]  /*11a60*/  HMMA.1688.F32.TF32 R52, R164, R88, R52 ;  /* 0x00000058a434723c */ /* 0x000ff00000081034 */
[C---:B------:R-:W-:Y:S08]  /*11a70*/  HMMA.1688.F32.TF32 R20, R144.reuse, R8, R20 ;  /* 0x000000089014723c */ /* 0x040ff00000081014 */
[C---:B------:R-:W-:Y:S08]  /*11a80*/  HMMA.1688.F32.TF32 R164, R144.reuse, R128, R100 ;  /* 0x0000008090a4723c */ /* 0x040ff00000081064 */
[C---:B------:R-:W-:Y:S08]  /*11a90*/  HMMA.1688.F32.TF32 R104, R144.reuse, R120, R104 ;  /* 0x000000789068723c */ /* 0x040ff00000081068 */
[C---:B------:R-:W-:Y:S08]  /*11aa0*/  HMMA.1688.F32.TF32 R108, R144.reuse, R96, R108 ;  /* 0x00000060906c723c */ /* 0x040ff0000008106c */
[C---:B------:R-:W-:Y:S08]  /*11ab0*/  HMMA.1688.F32.TF32 R112, R144.reuse, R92, R112 ;  /* 0x0000005c9070723c */ /* 0x040ff00000081070 */
[----:B------:R-:W-:Y:S08]  /*11ac0*/  HMMA.1688.F32.TF32 R4, R144, R88, R4 ;  /* 0x000000589004723c */ /* 0x000ff00000081004 */
[----:B------:R-:W-:Y:S08]  /*11ad0*/  HMMA.1688.F32.TF32 R144, R160, R120, R136 ;  /* 0x00000078a090723c */ /* 0x000ff00000081088 */
[C---:B------:R-:W-:Y:S08]  /*11ae0*/  HMMA.1688.F32.TF32 R56, R148.reuse, R8, R56 ;  /* 0x000000089438723c */ /* 0x040ff00000081038 */
[C---:B------:R-:W-:Y:S08]  /*11af0*/  HMMA.1688.F32.TF32 R60, R148.reuse, R16, R60 ;  /* 0x00000010943c723c */ /* 0x040ff0000008103c */
[C---:B------:R-:W-:Y:S08]  /*11b00*/  HMMA.1688.F32.TF32 R64, R148.reuse, R12, R64 ;  /* 0x0000000c9440723c */ /* 0x040ff00000081040 */
[C---:B------:R-:W-:Y:S08]  /*11b10*/  HMMA.1688.F32.TF32 R68, R148.reuse, R128, R68 ;  /* 0x000000809444723c */ /* 0x040ff00000081044 */
[C---:B------:R-:W-:Y:S08]  /*11b20*/  HMMA.1688.F32.TF32 R72, R148.reuse, R120, R72 ;  /* 0x000000789448723c */ /* 0x040ff00000081048 */
[C---:B------:R-:W-:Y:S08]  /*11b30*/  HMMA.1688.F32.TF32 R76, R148.reuse, R96, R76 ;  /* 0x00000060944c723c */ /* 0x040ff0000008104c */
[C---:B------:R-:W-:Y:S08]  /*11b40*/  HMMA.1688.F32.TF32 R80, R148.reuse, R92, R80 ;  /* 0x0000005c9450723c */ /* 0x040ff00000081050 */
[----:B------:R-:W-:Y:S08]  /*11b50*/  HMMA.1688.F32.TF32 R84, R148, R88, R84 ;  /* 0x000000589454723c */ /* 0x000ff00000081054 */
[C---:B------:R-:W-:Y:S08]  /*11b60*/  HMMA.1688.F32.TF32 R136, R160.reuse, R92, R124 ;  /* 0x0000005ca088723c */ /* 0x040ff0000008107c */
[C---:B------:R-:W-:Y:S08]  /*11b70*/  HMMA.1688.F32.TF32 R184, R160.reuse, R16, R184 ;  /* 0x00000010a0b8723c */ /* 0x040ff000000810b8 */
[C---:B------:R-:W-:Y:S01]  /*11b80*/  HMMA.1688.F32.TF32 R148, R160.reuse, R128, R132 ;  /* 0x00000080a094723c */ /* 0x040fe20000081084 */
[----:B------:R-:W-:Y:S04]  /*11b90*/  LDS R132, [R3+0x41180] ;  /* 0x0411800003847984 */ /* 0x000fe80000000800 */
[----:B------:R-:W-:Y:S03]  /*11ba0*/  LDS R134, [R3+0x41980] ;  /* 0x0419800003867984 */ /* 0x000fe60000000800 */
[C---:B------:R-:W-:Y:S01]  /*11bb0*/  HMMA.1688.F32.TF32 R140, R160.reuse, R96, R140 ;  /* 0x00000060a08c723c */ /* 0x040fe2000008108c */
[----:B------:R-:W-:Y:S04]  /*11bc0*/  LDS R133, [R2+0x41180] ;  /* 0x0411800002857984 */ /* 0x000fe80000000800 */
[----:B------:R-:W-:Y:S03]  /*11bd0*/  LDS R135, [R2+0x41980] ;  /* 0x0419800002877984 */ /* 0x000fe60000000800 */
[----:B------:R-:W-:Y:S01]  /*11be0*/  HMMA.1688.F32.TF32 R124, R160, R88, R156 ;  /* 0x00000058a07c723c */ /* 0x000fe2000008109c */
[----:B------:R-:W-:Y:S04]  /*11bf0*/  LDS R160, [R3+0x41080] ;  /* 0x0410800003a07984 */ /* 0x000fe80000000800 */
[----:B------:R-:W-:Y:S04]  /*11c00*/  LDS R162, [R3+0x41880] ;  /* 0x0418800003a27984 */ /* 0x000fe80000000800 */
[----:B------:R-:W-:Y:S04]  /*11c10*/  LDS R161, [R2+0x41080] ;  /* 0x0410800002a17984 */ /* 0x000fe80000000800 */
[----:B------:R-:W1:Y:S04]  /*11c20*/  LDS R163, [R2+0x41880] ;  /* 0x0418800002a37984 */ /* 0x000e680000000800 */
[----:B------:R-:W-:Y:S04]  /*11c30*/  LDS R156, [R3+0x41100] ;  /* 0x04110000039c7984 */ /* 0x000fe80000000800 */
[----:B------:R-:W-:Y:S04]  /*11c40*/  LDS R158, [R3+0x41900] ;  /* 0x04190000039e7984 */ /* 0x000fe80000000800 */
[----:B------:R-:W-:Y:S04]  /*11c50*/  LDS R157, [R2+0x41100] ;  /* 0x04110000029d7984 */ /* 0x000fe80000000800 */
[----:B------:R-:W2:Y:S01]  /*11c60*/  LDS R159, [R2+0x41900] ;  /* 0x04190000029f7984 */ /* 0x000ea20000000800 */
[----:B---3--:R-:W-:Y:S01]  /*11c70*/  IMAD R193, R194, 0x20000, R193 ;  /* 0x00020000c2c17824 */ /* 0x008fe200078e02c1 */
        /* <DEDUP_REMOVED lines=8> */
[-C--:B-1----:R-:W-:Y:S08]  /*11d00*/  HMMA.1688.F32.TF32 R60, R160, R18.reuse, R60 ;  /* 0x00000012a03c723c */ /* 0x082ff0000008103c */
[C---:B--2---:R-:W-:Y:S08]  /*11d10*/  HMMA.1688.F32.TF32 R172, R156.reuse, R18, R24 ;  /* 0x000000129cac723c */ /* 0x044ff00000081018 */
[----:B------:R-:W-:Y:S08]  /*11d20*/  HMMA.1688.F32.TF32 R168, R156, R14, R116 ;  /* 0x0000000e9ca8723c */ /* 0x000ff00000081074 */
[----:B------:R-:W-:Y:S08]  /*11d30*/  HMMA.1688.F32.TF32 R184, R132, R18, R184 ;  /* 0x0000001284b8723c */ /* 0x000ff000000810b8 */
[----:B------:R-:W-:Y:S08]  /*11d40*/  HMMA.1688.F32.TF32 R64, R160, R14, R64 ;  /* 0x0000000ea040723c */ /* 0x000ff00000081040 */
[C---:B------:R-:W-:Y:S01]  /*11d50*/  HMMA.1688.F32.TF32 R180, R156.reuse, R10, R20 ;  /* 0x0000000a9cb4723c */ /* 0x040fe20000081014 */
[----:B------:R-:W-:Y:S04]  /*11d60*/  LDS R20, [R3+0x42180] ;  /* 0x0421800003147984 */ /* 0x000fe80000000800 */
[----:B------:R-:W-:Y:S03]  /*11d70*/  LDS R22, [R3+0x42980] ;  /* 0x0429800003167984 */ /* 0x000fe60000000800 */
        /* <DEDUP_REMOVED lines=9> */
[C---:B------:R-:W-:Y:S08]  /*11e10*/  HMMA.1688.F32.TF32 R112, R156.reuse, R94, R112 ;  /* 0x0000005e9c70723c */ /* 0x040ff00000081070 */
[----:B------:R-:W-:Y:S01]  /*11e20*/  HMMA.1688.F32.TF32 R116, R156, R90, R4 ;  /* 0x0000005a9c74723c */ /* 0x000fe20000081004 */
[----:B------:R-:W-:Y:S04]  /*11e30*/  LDS R156, [R3+0x42100] ;  /* 0x04210000039c7984 */ /* 0x000fe80000000800 */
[----:B------:R-:W-:Y:S03]  /*11e40*/  LDS R158, [R3+0x42900] ;  /* 0x04290000039e7984 */ /* 0x000fe60000000800 */
[----:B------:R-:W-:Y:S01]  /*11e50*/  HMMA.1688.F32.TF32 R16, R132, R14, R176 ;  /* 0x0000000e8410723c */ /* 0x000fe200000810b0 */
[----:B------:R-:W-:Y:S04]  /*11e60*/  LDS R157, [R2+0x42100] ;  /* 0x04210000029d7984 */ /* 0x000fe80000000800 */
[----:B------:R-:W-:Y:S04]  /*11e70*/  LDS R159, [R2+0x42900] ;  /* 0x04290000029f7984 */ /* 0x000fe80000000800 */
[----:B------:R-:W1:Y:S04]  /*11e80*/  LDSM.16.M88.4 R12, [R193] ;  /* 0x00000000c10c783b */ /* 0x000e680000000200 */
[----:B------:R-:W2:Y:S01]  /*11e90*/  LDSM.16.M88.4 R4, [R193+0x8000] ;  /* 0x00800000c104783b */ /* 0x000ea20000000200 */
[C---:B------:R-:W-:Y:S08]  /*11ea0*/  HMMA.1688.F32.TF32 R68, R160.reuse, R130, R68 ;  /* 0x00000082a044723c */ /* 0x040ff00000081044 */
[C---:B------:R-:W-:Y:S08]  /*11eb0*/  HMMA.1688.F32.TF32 R72, R160.reuse, R122, R72 ;  /* 0x0000007aa048723c */ /* 0x040ff00000081048 */
[C---:B------:R-:W-:Y:S08]  /*11ec0*/  HMMA.1688.F32.TF32 R76, R160.reuse, R98, R76 ;  /* 0x00000062a04c723c */ /* 0x040ff0000008104c */
[C---:B------:R-:W-:Y:S08]  /*11ed0*/  HMMA.1688.F32.TF32 R80, R160.reuse, R94, R80 ;  /* 0x0000005ea050723c */ /* 0x040ff00000081050 */
[----:B------:R-:W-:Y:S08]  /*11ee0*/  HMMA.1688.F32.TF32 R84, R160, R90, R84 ;  /* 0x0000005aa054723c */ /* 0x000ff00000081054 */
[----:B------:R-:W-:Y:S08]  /*11ef0*/  HMMA.1688.F32.TF32 R128, R132, R130, R148 ;  /* 0x000000828480723c */ /* 0x000ff00000081094 */
[-C--:B------:R-:W-:Y:S01]  /*11f00*/  HMMA.1688.F32.TF32 R56, R160, R10.reuse, R56 ;  /* 0x0000000aa038723c */ /* 0x080fe20000081038 */
[----:B------:R-:W-:Y:S04]  /*11f10*/  LDS R160, [R3+0x42080] ;  /* 0x0420800003a07984 */ /* 0x000fe80000000800 */
[----:B------:R-:W-:Y:S03]  /*11f20*/  LDS R162, [R3+0x42880] ;  /* 0x0428800003a27984 */ /* 0x000fe60000000800 */
[C---:B------:R-:W-:Y:S01]  /*11f30*/  HMMA.1688.F32.TF32 R188, R132.reuse, R10, R188 ;  /* 0x0000000a84bc723c */ /* 0x040fe200000810bc */
[----:B------:R-:W3:Y:S04]  /*11f40*/  LDSM.16.M88.4 R8, [R193+0x4000] ;  /* 0x00400000c108783b */ /* 0x000ee80000000200 */
[----:B------:R-:W-:Y:S03]  /*11f50*/  LDS R161, [R2+0x42080] ;  /* 0x0420800002a17984 */ /* 0x000fe60000000800 */
[C---:B------:R-:W-:Y:S01]  /*11f60*/  HMMA.1688.F32.TF32 R120, R132.reuse, R122, R144 ;  /* 0x0000007a8478723c */ /* 0x040fe20000081090 */
[----:B------:R-:W4:Y:S04]  /*11f70*/  LDSM.16.M88.4 R144, [R193+0xc000] ;  /* 0x00c00000c190783b */ /* 0x000f280000000200 */
[----:B------:R-:W-:Y:S03]  /*11f80*/  LDS R163, [R2+0x42880] ;  /* 0x0428800002a37984 */ /* 0x000fe60000000800 */
[C---:B------:R-:W-:Y:S08]  /*11f90*/  HMMA.1688.F32.TF32 R96, R132.reuse, R98, R140 ;  /* 0x000000628460723c */ /* 0x040ff0000008108c */
[C---:B------:R-:W-:Y:S01]  /*11fa0*/  HMMA.1688.F32.TF32 R92, R132.reuse, R94, R136 ;  /* 0x0000005e845c723c */ /* 0x040fe20000081088 */
[----:B------:R-:W5:Y:S07]  /*11fb0*/  LDSM.16.M88.4 R136, [R193+0x10000] ;  /* 0x01000000c188783b */ /* 0x000f6e0000000200 */
[----:B------:R-:W-:Y:S01]  /*11fc0*/  HMMA.1688.F32.TF32 R88, R132, R90, R124 ;  /* 0x0000005a8458723c */ /* 0x000fe2000008107c */
[----:B------:R-:W3:Y:S07]  /*11fd0*/  LDSM.16.M88.4 R132, [R193+0x14000] ;  /* 0x01400000c184783b */ /* 0x000eee0000000200 */
[----:B-1----:R-:W-:Y:S01]  /*11fe0*/  HMMA.1688.F32.TF32 R24, R164, R12, R100 ;  /* 0x0000000ca418723c */ /* 0x002fe20000081064 */
[----:B------:R-:W1:Y:S07]  /*11ff0*/  LDSM.16.M88.4 R100, [R193+0x18000] ;  /* 0x01800000c164783b */ /* 0x000e6e0000000200 */
[-C--:B--2---:R-:W-:Y:S08]  /*12000*/  HMMA.1688.F32.TF32 R148, R156, R4.reuse, R168 ;  /* 0x000000049c94723c */ /* 0x084ff000000810a8 */
[----:B------:R-:W-:Y:S01]  /*12010*/  HMMA.1688.F32.TF32 R168, R20, R4, R16 ;  /* 0x0000000414a8723c */ /* 0x000fe20000081010 */
[----:B------:R-:W2:Y:S07]  /*12020*/  LDSM.16.M88.4 R16, [R193+0x1c000] ;  /* 0x01c00000c110783b */ /* 0x000eae0000000200 */
[-C--:B------:R-:W-:Y:S08]  /*12030*/  HMMA.1688.F32.TF32 R124, R156, R12.reuse, R180 ;  /* 0x0000000c9c7c723c */ /* 0x080ff000000810b4 */
[C---:B------:R-:W-:Y:S08]  /*12040*/  HMMA.1688.F32.TF32 R180, R20.reuse, R12, R188 ;  /* 0x0000000c14b4723c */ /* 0x040ff000000810bc */
[C---:B---3--:R-:W-:Y:S08]  /*12050*/  HMMA.1688.F32.TF32 R176, R20.reuse, R8, R184 ;  /* 0x0000000814b0723c */ /* 0x048ff000000810b8 */
[C---:B----4-:R-:W-:Y:S08]  /*12060*/  HMMA.1688.F32.TF32 R128, R20.reuse, R144, R128 ;  /* 0x000000901480723c */ /* 0x050ff00000081080 */
[C---:B-----5:R-:W-:Y:S08]  /*12070*/  HMMA.1688.F32.TF32 R120, R20.reuse, R136, R120 ;  /* 0x000000881478723c */ /* 0x060ff00000081078 */
[C---:B------:R-:W-:Y:S08]  /*12080*/  HMMA.1688.F32.TF32 R96, R20.reuse, R132, R96 ;  /* 0x000000841460723c */ /* 0x040ff00000081060 */
[----:B-1----:R-:W-:Y:S08]  /*12090*/  HMMA.1688.F32.TF32 R92, R20, R100, R92 ;  /* 0x00000064145c723c */ /* 0x002ff0000008105c */
[----:B------:R-:W-:Y:S01]  /*120a0*/  HMMA.1688.F32.TF32 R56, R160, R12, R56 ;  /* 0x0000000ca038723c */ /* 0x000fe20000081038 */
[----:B------:R-:W-:Y:S04]  /*120b0*/  LDS R12, [R3+0x44180] ;  /* 0x04418000030c7984 */ /* 0x000fe80000000800 */
[----:B------:R-:W-:Y:S03]  /*120c0*/  LDS R13, [R2+0x44180] ;  /* 0x04418000020d7984 */ /* 0x000fe60000000800 */
[-C--:B------:R-:W-:Y:S08]  /*120d0*/  HMMA.1688.F32.TF32 R28, R164, R8.reuse, R28 ;  /* 0x00000008a41c723c */ /* 0x080ff0000008101c */
[-C--:B------:R-:W-:Y:S08]  /*120e0*/  HMMA.1688.F32.TF32 R60, R160, R8.reuse, R60 ;  /* 0x00000008a03c723c */ /* 0x080ff0000008103c */
[----:B------:R-:W-:Y:S08]  /*120f0*/  HMMA.1688.F32.TF32 R140, R156, R8, R172 ;  /* 0x000000089c8c723c */ /* 0x000ff000000810ac */
[-C--:B------:R-:W-:Y:S08]  /*12100*/  HMMA.1688.F32.TF32 R32, R164, R4.reuse, R32 ;  /* 0x00000004a420723c */ /* 0x080ff00000081020 */
[----:B------:R-:W-:Y:S08]  /*12110*/  HMMA.1688.F32.TF32 R64, R160, R4, R64 ;  /* 0x00000004a040723c */ /* 0x000ff00000081040 */
[C---:B------:R-:W-:Y:S08]  /*12120*/  HMMA.1688.F32.TF32 R36, R164.reuse, R144, R36 ;  /* 0x00000090a424723c */ /* 0x040ff00000081024 */
[C---:B------:R-:W-:Y:S08]  /*12130*/  HMMA.1688.F32.TF32 R40, R164.reuse, R136, R40 ;  /* 0x00000088a428723c */ /* 0x040ff00000081028 */
[C---:B------:R-:W-:Y:S08]  /*12140*/  HMMA.1688.F32.TF32 R44, R164.reuse, R132, R44 ;  /* 0x00000084a42c723c */ /* 0x040ff0000008102c */
[C---:B------:R-:W-:Y:S08]  /*12150*/  HMMA.1688.F32.TF32 R48, R164.reuse, R100, R48 ;  /* 0x00000064a430723c */ /* 0x040ff00000081030 */
[----:B--2---:R-:W-:Y:S01]  /*12160*/  HMMA.1688.F32.TF32 R52, R164, R16, R52 ;  /* 0x00000010a434723c */ /* 0x004fe20000081034 */
[----:B------:R-:W-:Y:S04]  /*12170*/  LDS R164, [R3+0x43000] ;  /* 0x0430000003a47984 */ /* 0x000fe80000000800 */
[----:B------:R-:W-:Y:S03]  /*12180*/  LDS R166, [R3+0x43800] ;  /* 0x0438000003a67984 */ /* 0x000fe60000000800 */
[C---:B------:R-:W-:Y:S01]  /*12190*/  HMMA.1688.F32.TF32 R68, R160.reuse, R144, R68 ;  /* 0x00000090a044723c */ /* 0x040fe20000081044 */
[----:B------:R-:W-:Y:S04]  /*121a0*/  LDS R165, [R2+0x43000] ;  /* 0x0430000002a57984 */ /* 0x000fe80000000800 */
[----:B------:R-:W1:Y:S03]  /*121b0*/  LDS R167, [R2+0x43800] ;  /* 0x0438000002a77984 */ /* 0x000e660000000800 */
[C---:B------:R-:W-:Y:S08]  /*121c0*/  HMMA.1688.F32.TF32 R72, R160.reuse, R136, R72 ;  /* 0x00000088a048723c */ /* 0x040ff00000081048 */
[C---:B------:R-:W-:Y:S08]  /*121d0*/  HMMA.1688.F32.TF32 R76, R160.reuse, R132, R76 ;  /* 0x00000084a04c723c */ /* 0x040ff0000008104c */
[C---:B------:R-:W-:Y:S08]  /*121e0*/  HMMA.1688.F32.TF32 R80, R160.reuse, R100, R80 ;  /* 0x00000064a050723c */ /* 0x040ff00000081050 */
[----:B------:R-:W-:Y:S01]  /*121f0*/  HMMA.1688.F32.TF32 R84, R160, R16, R84 ;  /* 0x00000010a054723c */ /* 0x000fe20000081054 */
[----:B------:R-:W-:Y:S04]  /*12200*/  LDS R160, [R3+0x43080] ;  /* 0x0430800003a07984 */ /* 0x000fe80000000800 */
[----:B------:R-:W-:Y:S03]  /*12210*/  LDS R162, [R3+0x43880] ;  /* 0x0438800003a27984 */ /* 0x000fe60000000800 */
[C---:B------:R-:W-:Y:S01]  /*12220*/  HMMA.1688.F32.TF32 R152, R156.reuse, R144, R152 ;  /* 0x000000909c98723c */ /* 0x040fe20000081098 */
[----:B------:R-:W-:Y:S04]  /*12230*/  LDS R161, [R2+0x43080] ;  /* 0x0430800002a17984 */ /* 0x000fe80000000800 */
[----:B------:R-:W2:Y:S03]  /*12240*/  LDS R163, [R2+0x43880] ;  /* 0x0438800002a37984 */ /* 0x000ea60000000800 */
[C---:B------:R-:W-:Y:S08]  /*12250*/  HMMA.1688.F32.TF32 R104, R156.reuse, R136, R104 ;  /* 0x000000889c68723c */ /* 0x040ff00000081068 */
[C---:B------:R-:W-:Y:S08]  /*12260*/  HMMA.1688.F32.TF32 R108, R156.reuse, R132, R108 ;  /* 0x000000849c6c723c */ /* 0x040ff0000008106c */
[C---:B------:R-:W-:Y:S08]  /*12270*/  HMMA.1688.F32.TF32 R112, R156.reuse, R100, R112 ;  /* 0x000000649c70723c */ /* 0x040ff00000081070 */
[-C--:B------:R-:W-:Y:S01]  /*12280*/  HMMA.1688.F32.TF32 R116, R156, R16.reuse, R116 ;  /* 0x000000109c74723c */ /* 0x080fe20000081074 */
[----:B------:R-:W-:Y:S04]  /*12290*/  LDS R156, [R3+0x43100] ;  /* 0x04310000039c7984 */ /* 0x000fe80000000800 */
[----:B------:R-:W-:Y:S03]  /*122a0*/  LDS R158, [R3+0x43900] ;  /* 0x04390000039e7984 */ /* 0x000fe60000000800 */
[----:B------:R-:W-:Y:S01]  /*122b0*/  HMMA.1688.F32.TF32 R20, R20, R16, R88 ;  /* 0x000000101414723c */ /* 0x000fe20000081058 */
[----:B------:R-:W-:Y:S04]  /*122c0*/  LDS R157, [R2+0x43100] ;  /* 0x04310000029d7984 */ /* 0x000fe80000000800 */
[----:B------:R-:W3:Y:S04]  /*122d0*/  LDS R159, [R2+0x43900] ;  /* 0x04390000029f7984 */ /* 0x000ee80000000800 */
[----:B------:R-:W-:Y:S04]  /*122e0*/  LDS R88, [R3+0x43180] ;  /* 0x0431800003587984 */ /* 0x000fe80000000800 */
[----:B------:R-:W-:Y:S04]  /*122f0*/  LDS R90, [R3+0x43980] ;  /* 0x04398000035a7984 */ /* 0x000fe80000000800 */
[----:B------:R-:W-:Y:S04]  /*12300*/  LDS R89, [R2+0x43180] ;  /* 0x0431800002597984 */ /* 0x000fe80000000800 */
[----:B------:R-:W4:Y:S01]  /*12310*/  LDS R91, [R2+0x43980] ;  /* 0x04398000025b7984 */ /* 0x000f220000000800 */
[C---:B-1----:R-:W-:Y:S08]  /*12320*/  HMMA.1688.F32.TF32 R24, R164.reuse, R14, R24 ;  /* 0x0000000ea418723c */ /* 0x042ff00000081018 */
[C---:B------:R-:W-:Y:S08]  /*12330*/  HMMA.1688.F32.TF32 R36, R164.reuse, R146, R36 ;  /* 0x00000092a424723c */ /* 0x040ff00000081024 */
[C---:B------:R-:W-:Y:S08]  /*12340*/  HMMA.1688.F32.TF32 R40, R164.reuse, R138, R40 ;  /* 0x0000008aa428723c */ /* 0x040ff00000081028 */
[C---:B------:R-:W-:Y:S08]  /*12350*/  HMMA.1688.F32.TF32 R44, R164.reuse, R134, R44 ;  /* 0x00000086a42c723c */ /* 0x040ff0000008102c */
[C---:B------:R-:W-:Y:S08]  /*12360*/  HMMA.1688.F32.TF32 R48, R164.reuse, R102, R48 ;  /* 0x00000066a430723c */ /* 0x040ff00000081030 */
[----:B------:R-:W-:Y:S08]  /*12370*/  HMMA.1688.F32.TF32 R52, R164, R18, R52 ;  /* 0x00000012a434723c */ /* 0x000ff00000081034 */
[C---:B--2---:R-:W-:Y:S08]  /*12380*/  HMMA.1688.F32.TF32 R56, R160.reuse, R14, R56 ;  /* 0x0000000ea038723c */ /* 0x044ff00000081038 */
[C---:B------:R-:W-:Y:S08]  /*12390*/  HMMA.1688.F32.TF32 R68, R160.reuse, R146, R68 ;  /* 0x00000092a044723c */ /* 0x040ff00000081044 */
[C---:B------:R-:W-:Y:S08]  /*123a0*/  HMMA.1688.F32.TF32 R72, R160.reuse, R138, R72 ;  /* 0x0000008aa048723c */ /* 0x040ff00000081048 */
[C---:B------:R-:W-:Y:S08]  /*123b0*/  HMMA.1688.F32.TF32 R76, R160.reuse, R134, R76 ;  /* 0x00000086a04c723c */ /* 0x040ff0000008104c */
[C---:B------:R-:W-:Y:S08]  /*123c0*/  HMMA.1688.F32.TF32 R80, R160.reuse, R102, R80 ;  /* 0x00000066a050723c */ /* 0x040ff00000081050 */
[----:B------:R-:W-:Y:S08]  /*123d0*/  HMMA.1688.F32.TF32 R84, R160, R18, R84 ;  /* 0x00000012a054723c */ /* 0x000ff00000081054 */
[C---:B---3--:R-:W-:Y:S01]  /*123e0*/  HMMA.1688.F32.TF32 R172, R156.reuse, R14, R124 ;  /* 0x0000000e9cac723c */ /* 0x048fe2000008107c */
[----:B------:R-:W-:Y:S07]  /*123f0*/  LDSM.16.M88.4 R124, [R198+0x80] ;  /* 0x00008000c67c783b */ /* 0x000fee0000000200 */
[C---:B------:R-:W-:Y:S08]  /*12400*/  HMMA.1688.F32.TF32 R140, R156.reuse, R10, R140 ;  /* 0x0000000a9c8c723c */ /* 0x040ff0000008108c */
[C---:B------:R-:W-:Y:S08]  /*12410*/  HMMA.1688.F32.TF32 R148, R156.reuse, R6, R148 ;  /* 0x000000069c94723c */ /* 0x040ff00000081094 */
[C---:B------:R-:W-:Y:S08]  /*12420*/  HMMA.1688.F32.TF32 R152, R156.reuse, R146, R152 ;  /* 0x000000929c98723c */ /* 0x040ff00000081098 */
[C---:B------:R-:W-:Y:S08]  /*12430*/  HMMA.1688.F32.TF32 R104, R156.reuse, R138, R104 ;  /* 0x0000008a9c68723c */ /* 0x040ff00000081068 */
[C---:B------:R-:W-:Y:S08]  /*12440*/  HMMA.1688.F32.TF32 R108, R156.reuse, R134, R108 ;  /* 0x000000869c6c723c */ /* 0x040ff0000008106c */
[C---:B------:R-:W-:Y:S08]  /*12450*/  HMMA.1688.F32.TF32 R112, R156.reuse, R102, R112 ;  /* 0x000000669c70723c */ /* 0x040ff00000081070 */
[----:B------:R-:W-:Y:S01]  /*12460*/  HMMA.1688.F32.TF32 R116, R156, R18, R116 ;  /* 0x000000129c74723c */ /* 0x000fe20000081074 */
[----:B------:R-:W-:Y:S04]  /*12470*/  LDS R156, [R3+0x44100] ;  /* 0x04410000039c7984 */ /* 0x000fe80000000800 */
[----:B------:R-:W-:Y:S03]  /*12480*/  LDS R158, [R3+0x44900] ;  /* 0x04490000039e7984 */ /* 0x000fe60000000800 */
[----:B----4-:R-:W-:Y:S01]  /*12490*/  HMMA.1688.F32.TF32 R180, R88, R14, R180 ;  /* 0x0000000e58b4723c */ /* 0x010fe200000810b4 */
[----:B------:R-:W-:Y:S04]  /*124a0*/  LDS R157, [R2+0x44100] ;  /* 0x04410000029d7984 */ /* 0x000fe80000000800 */
[----:B------:R-:W1:Y:S03]  /*124b0*/  LDS R159, [R2+0x44900] ;  /* 0x04490000029f7984 */ /* 0x000e660000000800 */
[C---:B------:R-:W-:Y:S01]  /*124c0*/  HMMA.1688.F32.TF32 R28, R164.reuse, R10, R28 ;  /* 0x0000000aa41c723c */ /* 0x040fe2000008101c */
[----:B------:R-:W-:Y:S04]  /*124d0*/  LDS R14, [R3+0x44980] ;  /* 0x04498000030e7984 */ /* 0x000fe80000000800 */
[----:B------:R-:W2:Y:S03]  /*124e0*/  LDS R15, [R2+0x44980] ;  /* 0x04498000020f7984 */ /* 0x000ea60000000800 */
[----:B------:R-:W-:Y:S01]  /*124f0*/  HMMA.1688.F32.TF32 R32, R164, R6, R32 ;  /* 0x00000006a420723c */ /* 0x000fe20000081020 */
[----:B------:R-:W-:Y:S04]  /*12500*/  LDS R164, [R3+0x44000] ;  /* 0x0440000003a47984 */ /* 0x000fe80000000800 */
[----:B------:R-:W-:Y:S03]  /*12510*/  LDS R166, [R3+0x44800] ;  /* 0x0448000003a67984 */ /* 0x000fe60000000800 */
[C---:B------:R-:W-:Y:S01]  /*12520*/  HMMA.1688.F32.TF32 R60, R160.reuse, R10, R60 ;  /* 0x0000000aa03c723c */ /* 0x040fe2000008103c */
[----:B------:R-:W-:Y:S04]  /*12530*/  LDS R165, [R2+0x44000] ;  /* 0x0440000002a57984 */ /* 0x000fe80000000800 */
[----:B------:R-:W-:Y:S03]  /*12540*/  LDS R167, [R2+0x44800] ;  /* 0x0448000002a77984 */ /* 0x000fe60000000800 */
[----:B------:R-:W-:Y:S01]  /*12550*/  HMMA.1688.F32.TF32 R64, R160, R6, R64 ;  /* 0x00000006a040723c */ /* 0x000fe20000081040 */
        /* <DEDUP_REMOVED lines=11> */
[C---:B------:R-:W-:Y:S01]  /*12610*/  HMMA.1688.F32.TF32 R132, R88.reuse, R134, R96 ;  /* 0x000000865884723c */ /* 0x040fe20000081060 */
[----:B------:R-:W4:Y:S07]  /*12620*/  LDSM.16.M88.4 R96, [R198+0x10080] ;  /* 0x01008000c660783b */ /* 0x000f2e0000000200 */
[C---:B------:R-:W-:Y:S01]  /*12630*/  HMMA.1688.F32.TF32 R100, R88.reuse, R102, R92 ;  /* 0x000000665864723c */ /* 0x040fe2000008105c */
[----:B------:R-:W4:Y:S07]  /*12640*/  LDSM.16.M88.4 R92, [R198+0x14080] ;  /* 0x01408000c65c783b */ /* 0x000f2e0000000200 */
[----:B------:R-:W-:Y:S01]  /*12650*/  HMMA.1688.F32.TF32 R16, R88, R18, R20 ;  /* 0x000000125810723c */ /* 0x000fe20000081014 */
[----:B------:R-:W5:Y:S04]  /*12660*/  LDSM.16.M88.4 R88, [R198+0x18080] ;  /* 0x01808000c658783b */ /* 0x000f680000000200 */
[----:B------:R-:W5:Y:S03]  /*12670*/  LDSM.16.M88.4 R20, [R198+0x1c080] ;  /* 0x01c08000c614783b */ /* 0x000f660000000200 */
[-C--:B-1----:R-:W-:Y:S08]  /*12680*/  HMMA.1688.F32.TF32 R128, R156, R124.reuse, R172 ;  /* 0x0000007c9c80723c */ /* 0x082ff000000810ac */
[----:B--2---:R-:W-:Y:S08]  /*12690*/  HMMA.1688.F32.TF32 R184, R12, R124, R180 ;  /* 0x0000007c0cb8723c */ /* 0x004ff000000810b4 */
[-C--:B---3--:R-:W-:Y:S08]  /*126a0*/  HMMA.1688.F32.TF32 R140, R156, R8.reuse, R140 ;  /* 0x000000089c8c723c */ /* 0x088ff0000008108c */
[----:B------:R-:W-:Y:S08]  /*126b0*/  HMMA.1688.F32.TF32 R180, R12, R8, R176 ;  /* 0x000000080cb4723c */ /* 0x000ff000000810b0 */
[-C--:B----4-:R-:W-:Y:S08]  /*126c0*/  HMMA.1688.F32.TF32 R148, R156, R4.reuse, R148 ;  /* 0x000000049c94723c */ /* 0x090ff00000081094 */
[----:B------:R-:W-:Y:S08]  /*126d0*/  HMMA.1688.F32.TF32 R172, R12, R4, R168 ;  /* 0x000000040cac723c */ /* 0x000ff000000810a8 */
[C---:B-----5:R-:W-:Y:S08]  /*126e0*/  HMMA.1688.F32.TF32 R152, R156.reuse, R120, R152 ;  /* 0x000000789c98723c */ /* 0x060ff00000081098 */
        /* <DEDUP_REMOVED lines=8> */
[----:B------:R-:W1:Y:S03]  /*12770*/  LDS R159, [R2+0x45900] ;  /* 0x04590000029f7984 */ /* 0x000e660000000800 */
[C---:B------:R-:W-:Y:S08]  /*12780*/  HMMA.1688.F32.TF32 R136, R12.reuse, R96, R136 ;  /* 0x000000600c88723c */ /* 0x040ff00000081088 */
[C---:B------:R-:W-:Y:S08]  /*12790*/  HMMA.1688.F32.TF32 R132, R12.reuse, R92, R132 ;  /* 0x0000005c0c84723c */ /* 0x040ff00000081084 */
[----:B------:R-:W-:Y:S08]  /*127a0*/  HMMA.1688.F32.TF32 R100, R12, R88, R100 ;  /* 0x000000580c64723c */ /* 0x000ff00000081064 */
[-C--:B------:R-:W-:Y:S08]  /*127b0*/  HMMA.1688.F32.TF32 R24, R164, R124.reuse, R24 ;  /* 0x0000007ca418723c */ /* 0x080ff00000081018 */
[----:B------:R-:W-:Y:S08]  /*127c0*/  HMMA.1688.F32.TF32 R56, R160, R124, R56 ;  /* 0x0000007ca038723c */ /* 0x000ff00000081038 */
[-C--:B------:R-:W-:Y:S08]  /*127d0*/  HMMA.1688.F32.TF32 R28, R164, R8.reuse, R28 ;  /* 0x00000008a41c723c */ /* 0x080ff0000008101c */
[----:B------:R-:W-:Y:S08]  /*127e0*/  HMMA.1688.F32.TF32 R60, R160, R8, R60 ;  /* 0x00000008a03c723c */ /* 0x000ff0000008103c */
[-C--:B------:R-:W-:Y:S08]  /*127f0*/  HMMA.1688.F32.TF32 R32, R164, R4.reuse, R32 ;  /* 0x00000004a420723c */ /* 0x080ff00000081020 */
[----:B------:R-:W-:Y:S01]  /*12800*/  HMMA.1688.F32.TF32 R64, R160, R4, R64 ;  /* 0x00000004a040723c */ /* 0x000fe20000081040 */
[----:B------:R-:W-:Y:S04]  /*12810*/  LDS R4, [R3+0x46180] ;  /* 0x0461800003047984 */ /* 0x000fe80000000800 */
[----:B------:R-:W-:Y:S03]  /*12820*/  LDS R5, [R2+0x46180] ;  /* 0x0461800002057984 */ /* 0x000fe60000000800 */
[C---:B------:R-:W-:Y:S08]  /*12830*/  HMMA.1688.F32.TF32 R36, R164.reuse, R120, R36 ;  /* 0x00000078a424723c */ /* 0x040ff00000081024 */
        /* <DEDUP_REMOVED lines=22> */
[-C--:B-1----:R-:W-:Y:S08]  /*129a0*/  HMMA.1688.F32.TF32 R168, R156, R10.reuse, R140 ;  /* 0x0000000a9ca8723c */ /* 0x082ff0000008108c */
[----:B--2---:R-:W-:Y:S08]  /*129b0*/  HMMA.1688.F32.TF32 R28, R164, R10, R28 ;  /* 0x0000000aa41c723c */ /* 0x004ff0000008101c */
[----:B------:R-:W-:Y:S01]  /*129c0*/  HMMA.1688.F32.TF32 R176, R156, R126, R128 ;  /* 0x0000007e9cb0723c */ /* 0x000fe20000081080 */
[----:B------:R-:W-:Y:S07]  /*129d0*/  LDSM.16.M88.4 R128, [R193+0x80] ;  /* 0x00008000c180783b */ /* 0x000fee0000000200 */
[----:B---3--:R-:W-:Y:S08]  /*129e0*/  HMMA.1688.F32.TF32 R60, R160, R10, R60 ;  /* 0x0000000aa03c723c */ /* 0x008ff0000008103c */
[C---:B------:R-:W-:Y:S08]  /*129f0*/  HMMA.1688.F32.TF32 R148, R156.reuse, R6, R148 ;  /* 0x000000069c94723c */ /* 0x040ff00000081094 */
[C---:B------:R-:W-:Y:S01]  /*12a00*/  HMMA.1688.F32.TF32 R140, R156.reuse, R122, R152 ;  /* 0x0000007a9c8c723c */ /* 0x040fe20000081098 */
[----:B------:R-:W-:Y:S07]  /*12a10*/  LDSM.16.M88.4 R152, [R193+0xc080] ;  /* 0x00c08000c198783b */ /* 0x000fee0000000200 */
        /* <DEDUP_REMOVED lines=8> */
[----:B------:R-:W-:Y:S04]  /*12aa0*/  LDS R159, [R2+0x46900] ;  /* 0x04690000029f7984 */ /* 0x000fe80000000800 */
[----:B------:R-:W1:Y:S01]  /*12ab0*/  LDSM.16.M88.4 R8, [R193+0x8080] ;  /* 0x00808000c108783b */ /* 0x000e620000000200 */
[-C--:B------:R-:W-:Y:S08]  /*12ac0*/  HMMA.1688.F32.TF32 R40, R164, R98.reuse, R40 ;  /* 0x00000062a428723c */ /* 0x080ff00000081028 */
[----:B------:R-:W-:Y:S08]  /*12ad0*/  HMMA.1688.F32.TF32 R72, R160, R98, R72 ;  /* 0x00000062a048723c */ /* 0x000ff00000081048 */
[C---:B------:R-:W-:Y:S08]  /*12ae0*/  HMMA.1688.F32.TF32 R32, R164.reuse, R6, R32 ;  /* 0x00000006a420723c */ /* 0x040ff00000081020 */
[C---:B------:R-:W-:Y:S08]  /*12af0*/  HMMA.1688.F32.TF32 R36, R164.reuse, R122, R36 ;  /* 0x0000007aa424723c */ /* 0x040ff00000081024 */
[C---:B------:R-:W-:Y:S08]  /*12b00*/  HMMA.1688.F32.TF32 R44, R164.reuse, R94, R44 ;  /* 0x0000005ea42c723c */ /* 0x040ff0000008102c */
[C---:B------:R-:W-:Y:S08]  /*12b10*/  HMMA.1688.F32.TF32 R48, R164.reuse, R90, R48 ;  /* 0x0000005aa430723c */ /* 0x040ff00000081030 */
[----:B------:R-:W-:Y:S08]  /*12b20*/  HMMA.1688.F32.TF32 R52, R164, R22, R52 ;  /* 0x00000016a434723c */ /* 0x000ff00000081034 */
[C---:B------:R-:W-:Y:S08]  /*12b30*/  HMMA.1688.F32.TF32 R64, R160.reuse, R6, R64 ;  /* 0x00000006a040723c */ /* 0x040ff00000081040 */
[C---:B------:R-:W-:Y:S08]  /*12b40*/  HMMA.1688.F32.TF32 R68, R160.reuse, R122, R68 ;  /* 0x0000007aa044723c */ /* 0x040ff00000081044 */
[C---:B------:R-:W-:Y:S08]  /*12b50*/  HMMA.1688.F32.TF32 R76, R160.reuse, R94, R76 ;  /* 0x0000005ea04c723c */ /* 0x040ff0000008104c */
[C---:B------:R-:W-:Y:S08]  /*12b60*/  HMMA.1688.F32.TF32 R80, R160.reuse, R90, R80 ;  /* 0x0000005aa050723c */ /* 0x040ff00000081050 */
[----:B------:R-:W-:Y:S08]  /*12b70*/  HMMA.1688.F32.TF32 R84, R160, R22, R84 ;  /* 0x00000016a054723c */ /* 0x000ff00000081054 */
[C---:B------:R-:W-:Y:S01]  /*12b80*/  HMMA.1688.F32.TF32 R172, R16.reuse, R6, R172 ;  /* 0x0000000610ac723c */ /* 0x040fe200000810ac */
[----:B------:R-:W-:Y:S04]  /*12b90*/  LDS R6, [R3+0x46980] ;  /* 0x0469800003067984 */ /* 0x000fe80000000800 */
[----:B------:R-:W2:Y:S03]  /*12ba0*/  LDS R7, [R2+0x46980] ;  /* 0x0469800002077984 */ /* 0x000ea60000000800 */
[----:B------:R-:W-:Y:S08]  /*12bb0*/  HMMA.1688.F32.TF32 R96, R16, R98, R136 ;  /* 0x000000621060723c */ /* 0x000ff00000081088 */
[-C--:B------:R-:W-:Y:S01]  /*12bc0*/  HMMA.1688.F32.TF32 R24, R164, R126.reuse, R24 ;  /* 0x0000007ea418723c */ /* 0x080fe20000081018 */
[----:B------:R-:W-:Y:S04]  /*12bd0*/  LDS R164, [R3+0x46000] ;  /* 0x0460000003a47984 */ /* 0x000fe80000000800 */
[----:B------:R-:W-:Y:S03]  /*12be0*/  LDS R166, [R3+0x46800] ;  /* 0x0468000003a67984 */ /* 0x000fe60000000800 */
[-C--:B------:R-:W-:Y:S01]  /*12bf0*/  HMMA.1688.F32.TF32 R56, R160, R126.reuse, R56 ;  /* 0x0000007ea038723c */ /* 0x080fe20000081038 */
[----:B------:R-:W-:Y:S04]  /*12c00*/  LDS R165, [R2+0x46000] ;  /* 0x0460000002a57984 */ /* 0x000fe80000000800 */
[----:B------:R-:W-:Y:S03]  /*12c10*/  LDS R167, [R2+0x46800] ;  /* 0x0468000002a77984 */ /* 0x000fe60000000800 */
[C---:B------:R-:W-:Y:S01]  /*12c20*/  HMMA.1688.F32.TF32 R184, R16.reuse, R126, R184 ;  /* 0x0000007e10b8723c */ /* 0x040fe200000810b8 */
[----:B------:R-:W3:Y:S04]  /*12c30*/  LDSM.16.M88.4 R124, [R193+0x4080] ;  /* 0x00408000c17c783b */ /* 0x000ee80000000200 */
[----:B------:R-:W-:Y:S03]  /*12c40*/  LDS R160, [R3+0x46080] ;  /* 0x0460800003a07984 */ /* 0x000fe60000000800 */
[C---:B------:R-:W-:Y:S01]  /*12c50*/  HMMA.1688.F32.TF32 R120, R16.reuse, R122, R144 ;  /* 0x0000007a1078723c */ /* 0x040fe20000081090 */
[----:B------:R-:W-:Y:S04]  /*12c60*/  LDSM.16.M88.4 R144, [R193+0x14080] ;  /* 0x01408000c190783b */ /* 0x000fe80000000200 */
[----:B------:R-:W-:Y:S03]  /*12c70*/  LDS R162, [R3+0x46880] ;  /* 0x0468800003a27984 */ /* 0x000fe60000000800 */
[C---:B------:R-:W-:Y:S01]  /*12c80*/  HMMA.1688.F32.TF32 R92, R16.reuse, R94, R132 ;  /* 0x0000005e105c723c */ /* 0x040fe20000081084 */
[----:B------:R-:W-:Y:S04]  /*12c90*/  LDS R161, [R2+0x46080] ;  /* 0x0460800002a17984 */ /* 0x000fe80000000800 */
[----:B------:R-:W-:Y:S03]  /*12ca0*/  LDS R163, [R2+0x46880] ;  /* 0x0468800002a37984 */ /* 0x000fe60000000800 */
[C---:B------:R-:W-:Y:S08]  /*12cb0*/  HMMA.1688.F32.TF32 R88, R16.reuse, R90, R100 ;  /* 0x0000005a1058723c */ /* 0x040ff00000081064 */
[----:B------:R-:W-:Y:S01]  /*12cc0*/  HMMA.1688.F32.TF32 R20, R16, R22, R12 ;  /* 0x000000161014723c */ /* 0x000fe2000008100c */
[----:B------:R-:W-:Y:S04]  /*12cd0*/  LDSM.16.M88.4 R16, [R193+0x18080] ;  /* 0x01808000c110783b */ /* 0x000fe80000000200 */
[----:B------:R-:W-:Y:S03]  /*12ce0*/  LDSM.16.M88.4 R12, [R193+0x1c080] ;  /* 0x01c08000c10c783b */ /* 0x000fe60000000200 */
[C---:B-1----:R-:W-:Y:S01]  /*12cf0*/  HMMA.1688.F32.TF32 R136, R156.reuse, R8, R148 ;  /* 0x000000089c88723c */ /* 0x042fe20000081094 */
[----:B------:R-:W1:Y:S07]  /*12d00*/  LDSM.16.M88.4 R148, [R193+0x10080] ;  /* 0x01008000c194783b */ /* 0x000e6e0000000200 */
[-C--:B------:R-:W-:Y:S08]  /*12d10*/  HMMA.1688.F32.TF32 R100, R156, R128.reuse, R176 ;  /* 0x000000809c64723c */ /* 0x080ff000000810b0 */
[----:B--2---:R-:W-:Y:S08]  /*12d20*/  HMMA.1688.F32.TF32 R188, R4, R128, R184 ;  /* 0x0000008004bc723c */ /* 0x004ff000000810b8 */
[-C--:B---3--:R-:W-:Y:S08]  /*12d30*/  HMMA.1688.F32.TF32 R132, R156, R124.reuse, R168 ;  /* 0x0000007c9c84723c */ /* 0x088ff000000810a8 */
[C---:B------:R-:W-:Y:S08]  /*12d40*/  HMMA.1688.F32.TF32 R184, R4.reuse, R124, R180 ;  /* 0x0000007c04b8723c */ /* 0x040ff000000810b4 */
[----:B------:R-:W-:Y:S08]  /*12d50*/  HMMA.1688.F32.TF32 R176, R4, R8, R172 ;  /* 0x0000000804b0723c */ /* 0x000ff000000810ac */
[C---:B------:R-:W-:Y:S08]  /*12d60*/  HMMA.1688.F32.TF32 R140, R156.reuse, R152, R140 ;  /* 0x000000989c8c723c */ /* 0x040ff0000008108c */
[C---:B-1----:R-:W-:Y:S08]  /*12d70*/  HMMA.1688.F32.TF32 R104, R156.reuse, R148, R104 ;  /* 0x000000949c68723c */ /* 0x042ff00000081068 */
        /* <DEDUP_REMOVED lines=42> */
[----:B-1----:R-:W-:Y:S08]  /*13020*/  HMMA.1688.F32.TF32 R180, R156, R130, R100 ;  /* 0x000000829cb4723c */ /* 0x002ff00000081064 */
[-C--:B--2---:R-:W-:Y:S08]  /*13030*/  HMMA.1688.F32.TF32 R28, R164, R126.reuse, R28 ;  /* 0x0000007ea41c723c */ /* 0x084ff0000008101c */
[-C--:B------:R-:W-:Y:S01]  /*13040*/  HMMA.1688.F32.TF32 R172, R156, R126.reuse, R132 ;  /* 0x0000007e9cac723c */ /* 0x080fe20000081084 */
[----:B------:R-:W-:Y:S07]  /*13050*/  LDSM.16.M88.4 R132, [R198+0x8100] ;  /* 0x00810000c684783b */ /* 0x000fee0000000200 */
[----:B---3--:R-:W-:Y:S08]  /*13060*/  HMMA.1688.F32.TF32 R60, R160, R126, R60 ;  /* 0x0000007ea03c723c */ /* 0x008ff0000008103c */
[C---:B------:R-:W-:Y:S01]  /*13070*/  HMMA.1688.F32.TF32 R168, R156.reuse, R10, R136 ;  /* 0x0000000a9ca8723c */ /* 0x040fe20000081088 */
[----:B------:R-:W-:Y:S07]  /*13080*/  LDSM.16.M88.4 R136, [R198+0x4100] ;  /* 0x00410000c688783b */ /* 0x000fee0000000200 */
        /* <DEDUP_REMOVED lines=11> */
[-C--:B------:R-:W-:Y:S08]  /*13140*/  HMMA.1688.F32.TF32 R32, R164, R10.reuse, R32 ;  /* 0x0000000aa420723c */ /* 0x080ff00000081020 */
[-C--:B------:R-:W-:Y:S08]  /*13150*/  HMMA.1688.F32.TF32 R64, R160, R10.reuse, R64 ;  /* 0x0000000aa040723c */ /* 0x080ff00000081040 */
[----:B------:R-:W-:Y:S01]  /*13160*/  HMMA.1688.F32.TF32 R124, R20, R10, R176 ;  /* 0x0000000a147c723c */ /* 0x000fe200000810b0 */
[----:B------:R-:W-:Y:S04]  /*13170*/  LDS R10, [R3+0x48980] ;  /* 0x04898000030a7984 */ /* 0x000fe80000000800 */
[----:B------:R-:W2:Y:S03]  /*13180*/  LDS R11, [R2+0x48980] ;  /* 0x04898000020b7984 */ /* 0x000ea60000000800 */
[-C--:B------:R-:W-:Y:S08]  /*13190*/  HMMA.1688.F32.TF32 R40, R164, R150.reuse, R40 ;  /* 0x00000096a428723c */ /* 0x080ff00000081028 */
[-C--:B------:R-:W-:Y:S08]  /*131a0*/  HMMA.1688.F32.TF32 R72, R160, R150.reuse, R72 ;  /* 0x00000096a048723c */ /* 0x080ff00000081048 */
[----:B------:R-:W-:Y:S08]  /*131b0*/  HMMA.1688.F32.TF32 R148, R20, R150, R96 ;  /* 0x000000961494723c */ /* 0x000ff00000081060 */
[C---:B------:R-:W-:Y:S08]  /*131c0*/  HMMA.1688.F32.TF32 R36, R164.reuse, R154, R36 ;  /* 0x0000009aa424723c */ /* 0x040ff00000081024 */
[C---:B------:R-:W-:Y:S08]  /*131d0*/  HMMA.1688.F32.TF32 R44, R164.reuse, R146, R44 ;  /* 0x00000092a42c723c */ /* 0x040ff0000008102c */
[C---:B------:R-:W-:Y:S08]  /*131e0*/  HMMA.1688.F32.TF32 R48, R164.reuse, R18, R48 ;  /* 0x00000012a430723c */ /* 0x040ff00000081030 */
[----:B------:R-:W-:Y:S08]  /*131f0*/  HMMA.1688.F32.TF32 R52, R164, R14, R52 ;  /* 0x0000000ea434723c */ /* 0x000ff00000081034 */
[C---:B------:R-:W-:Y:S08]  /*13200*/  HMMA.1688.F32.TF32 R68, R160.reuse, R154, R68 ;  /* 0x0000009aa044723c */ /* 0x040ff00000081044 */
[C---:B------:R-:W-:Y:S08]  /*13210*/  HMMA.1688.F32.TF32 R76, R160.reuse, R146, R76 ;  /* 0x00000092a04c723c */ /* 0x040ff0000008104c */
[C---:B------:R-:W-:Y:S08]  /*13220*/  HMMA.1688.F32.TF32 R80, R160.reuse, R18, R80 ;  /* 0x00000012a050723c */ /* 0x040ff00000081050 */
[----:B------:R-:W-:Y:S08]  /*13230*/  HMMA.1688.F32.TF32 R84, R160, R14, R84 ;  /* 0x0000000ea054723c */ /* 0x000ff00000081054 */
[----:B-1----:R-:W-:Y:S08]  /*13240*/  HMMA.1688.F32.TF32 R96, R156, R132, R168 ;  /* 0x000000849c60723c */ /* 0x002ff000000810a8 */
[-C--:B------:R-:W-:Y:S01]  /*13250*/  HMMA.1688.F32.TF32 R24, R164, R130.reuse, R24 ;  /* 0x00000082a418723c */ /* 0x080fe20000081018 */
[----:B------:R-:W-:Y:S04]  /*13260*/  LDS R164, [R3+0x48000] ;  /* 0x0480000003a47984 */ /* 0x000fe80000000800 */
[----:B------:R-:W-:Y:S03]  /*13270*/  LDS R166, [R3+0x48800] ;  /* 0x0488000003a67984 */ /* 0x000fe60000000800 */
[-C--:B------:R-:W-:Y:S01]  /*13280*/  HMMA.1688.F32.TF32 R56, R160, R130.reuse, R56 ;  /* 0x00000082a038723c */ /* 0x080fe20000081038 */
[----:B------:R-:W-:Y:S04]  /*13290*/  LDS R165, [R2+0x48000] ;  /* 0x0480000002a57984 */ /* 0x000fe80000000800 */
[----:B------:R-:W1:Y:S03]  /*132a0*/  LDS R167, [R2+0x48800] ;  /* 0x0488000002a77984 */ /* 0x000e660000000800 */
[C---:B------:R-:W-:Y:S01]  /*132b0*/  HMMA.1688.F32.TF32 R188, R20.reuse, R130, R188 ;  /* 0x0000008214bc723c */ /* 0x040fe200000810bc */
[----:B------:R-:W-:Y:S04]  /*132c0*/  LDS R160, [R3+0x48080] ;  /* 0x0480800003a07984 */ /* 0x000fe80000000800 */
[----:B------:R-:W-:Y:S03]  /*132d0*/  LDS R162, [R3+0x48880] ;  /* 0x0488800003a27984 */ /* 0x000fe60000000800 */
[C---:B------:R-:W-:Y:S01]  /*132e0*/  HMMA.1688.F32.TF32 R152, R20.reuse, R154, R120 ;  /* 0x0000009a1498723c */ /* 0x040fe20000081078 */
[----:B------:R-:W-:Y:S04]  /*132f0*/  LDS R161, [R2+0x48080] ;  /* 0x0480800002a17984 */ /* 0x000fe80000000800 */
[----:B------:R-:W3:Y:S03]  /*13300*/  LDS R163, [R2+0x48880] ;  /* 0x0488800002a37984 */ /* 0x000ee60000000800 */
[C---:B------:R-:W-:Y:S01]  /*13310*/  HMMA.1688.F32.TF32 R144, R20.reuse, R146, R92 ;  /* 0x000000921490723c */ /* 0x040fe2000008105c */
[----:B------:R-:W4:Y:S04]  /*13320*/  LDSM.16.M88.4 R128, [R198+0xc100] ;  /* 0x00c10000c680783b */ /* 0x000f280000000200 */
[----:B------:R-:W-:Y:S03]  /*13330*/  LDSM.16.M88.4 R120, [R198+0x14100] ;  /* 0x01410000c678783b */ /* 0x000fe60000000200 */
[C---:B------:R-:W-:Y:S08]  /*13340*/  HMMA.1688.F32.TF32 R16, R20.reuse, R18, R88 ;  /* 0x000000121410723c */ /* 0x040ff00000081058 */
[----:B------:R-:W-:Y:S01]  /*13350*/  HMMA.1688.F32.TF32 R12, R20, R14, R4 ;  /* 0x0000000e140c723c */ /* 0x000fe20000081004 */
[----:B------:R-:W-:Y:S04]  /*13360*/  LDSM.16.M88.4 R20, [R198+0x18100] ;  /* 0x01810000c614783b */ /* 0x000fe80000000200 */
[----:B------:R-:W-:Y:S03]  /*13370*/  LDSM.16.M88.4 R4, [R198+0x1c100] ;  /* 0x01c10000c604783b */ /* 0x000fe60000000200 */
[----:B--2---:R-:W-:Y:S01]  /*13380*/  HMMA.1688.F32.TF32 R168, R8, R132, R124 ;  /* 0x0000008408a8723c */ /* 0x004fe2000008107c */
[----:B------:R-:W2:Y:S07]  /*13390*/  LDSM.16.M88.4 R124, [R198+0x10100] ;  /* 0x01010000c67c783b */ /* 0x000eae0000000200 */
[----:B------:R-:W-:Y:S08]  /*133a0*/  HMMA.1688.F32.TF32 R92, R156, R136, R172 ;  /* 0x000000889c5c723c */ /* 0x000ff000000810ac */
[-C--:B-1----:R-:W-:Y:S08]  /*133b0*/  HMMA.1688.F32.TF32 R24, R164, R140.reuse, R24 ;  /* 0x0000008ca418723c */ /* 0x082ff00000081018 */
[-C--:B---3--:R-:W-:Y:S08]  /*133c0*/  HMMA.1688.F32.TF32 R56, R160, R140.reuse, R56 ;  /* 0x0000008ca038723c */ /* 0x088ff00000081038 */
[-C--:B------:R-:W-:Y:S08]  /*133d0*/  HMMA.1688.F32.TF32 R88, R156, R140.reuse, R180 ;  /* 0x0000008c9c58723c */ /* 0x080ff000000810b4 */
[----:B------:R-:W-:Y:S08]  /*133e0*/  HMMA.1688.F32.TF32 R176, R8, R140, R188 ;  /* 0x0000008c08b0723c */ /* 0x000ff000000810bc */
[-C--:B------:R-:W-:Y:S08]  /*133f0*/  HMMA.1688.F32.TF32 R28, R164, R136.reuse, R28 ;  /* 0x00000088a41c723c */ /* 0x080ff0000008101c */
[-C--:B------:R-:W-:Y:S08]  /*13400*/  HMMA.1688.F32.TF32 R60, R160, R136.reuse, R60 ;  /* 0x00000088a03c723c */ /* 0x080ff0000008103c */
[----:B------:R-:W-:Y:S08]  /*13410*/  HMMA.1688.F32.TF32 R172, R8, R136, R184 ;  /* 0x0000008808ac723c */ /* 0x000ff000000810b8 */
[-C--:B------:R-:W-:Y:S08]  /*13420*/  HMMA.1688.F32.TF32 R32, R164, R132.reuse, R32 ;  /* 0x00000084a420723c */ /* 0x080ff00000081020 */
[----:B------:R-:W-:Y:S08]  /*13430*/  HMMA.1688.F32.TF32 R64, R160, R132, R64 ;  /* 0x00000084a040723c */ /* 0x000ff00000081040 */
[C---:B----4-:R-:W-:Y:S08]  /*13440*/  HMMA.1688.F32.TF32 R36, R164.reuse, R128, R36 ;  /* 0x00000080a424723c */ /* 0x050ff00000081024 */
[C---:B--2---:R-:W-:Y:S08]  /*13450*/  HMMA.1688.F32.TF32 R40, R164.reuse, R124, R40 ;  /* 0x0000007ca428723c */ /* 0x044ff00000081028 */
        /* <DEDUP_REMOVED lines=25> */
[----:B------:R-:W3:Y:S03]  /*135f0*/  LDS R159, [R2+0x49900] ;  /* 0x04990000029f7984 */ /* 0x000ee60000000800 */
[C---:B------:R-:W-:Y:S08]  /*13600*/  HMMA.1688.F32.TF32 R148, R8.reuse, R124, R148 ;  /* 0x0000007c0894723c */ /* 0x040ff00000081094 */
[C---:B------:R-:W-:Y:S08]  /*13610*/  HMMA.1688.F32.TF32 R144, R8.reuse, R120, R144 ;  /* 0x000000780890723c */ /* 0x040ff00000081090 */
[C---:B------:R-:W-:Y:S08]  /*13620*/  HMMA.1688.F32.TF32 R16, R8.reuse, R20, R16 ;  /* 0x000000140810723c */ /* 0x040ff00000081010 */
[----:B------:R-:W-:Y:S01]  /*13630*/  HMMA.1688.F32.TF32 R8, R8, R4, R12 ;  /* 0x000000040808723c */ /* 0x000fe2000008100c */
        /* <DEDUP_REMOVED lines=9> */
[C---:B------:R-:W-:Y:S08]  /*136d0*/  HMMA.1688.F32.TF32 R44, R164.reuse, R122, R44 ;  /* 0x0000007aa42c723c */ /* 0x040ff0000008102c */
[C---:B------:R-:W-:Y:S08]  /*136e0*/  HMMA.1688.F32.TF32 R48, R164.reuse, R22, R48 ;  /* 0x00000016a430723c */ /* 0x040ff00000081030 */
[----:B------:R-:W-:Y:S01]  /*136f0*/  HMMA.1688.F32.TF32 R52, R164, R6, R52 ;  /* 0x00000006a434723c */ /* 0x000fe20000081034 */
[----:B------:R-:W-:Y:S07]  /*13700*/  LDSM.16.M88.4 R164, [R193+0x100] ;  /* 0x00010000c1a4783b */ /* 0x000fee0000000200 */
[C---:B--2---:R-:W-:Y:S08]  /*13710*/  HMMA.1688.F32.TF32 R56, R160.reuse, R142, R56 ;  /* 0x0000008ea038723c */ /* 0x044ff00000081038 */
        /* <DEDUP_REMOVED lines=8> */
[C---:B---3--:R-:W-:Y:S08]  /*137a0*/  HMMA.1688.F32.TF32 R88, R156.reuse, R142, R88 ;  /* 0x0000008e9c58723c */ /* 0x048ff00000081058 */
        /* <DEDUP_REMOVED lines=8> */
[C---:B----4-:R-:W-:Y:S01]  /*13830*/  HMMA.1688.F32.TF32 R140, R12.reuse, R142, R176 ;  /* 0x0000008e0c8c723c */ /* 0x050fe200000810b0 */
        /* <DEDUP_REMOVED lines=10> */
[----:B------:R-:W1:Y:S03]  /*138e0*/  LDS R171, [R2+0x4a800] ;  /* 0x04a8000002ab7984 */ /* 0x000e660000000800 */
[C---:B------:R-:W-:Y:S01]  /*138f0*/  HMMA.1688.F32.TF32 R124, R12.reuse, R126, R148 ;  /* 0x0000007e0c7c723c */ /* 0x040fe20000081094 */
[----:B------:R-:W2:Y:S04]  /*13900*/  LDSM.16.M88.4 R152, [R193+0xc100] ;  /* 0x00c10000c198783b */ /* 0x000ea80000000200 */
[----:B------:R-:W3:Y:S03]  /*13910*/  LDSM.16.M88.4 R148, [R193+0x10100] ;  /* 0x01010000c194783b */ /* 0x000ee60000000200 */
[C---:B------:R-:W-:Y:S01]  /*13920*/  HMMA.1688.F32.TF32 R120, R12.reuse, R122, R144 ;  /* 0x0000007a0c78723c */ /* 0x040fe20000081090 */
[----:B------:R-:W4:Y:S04]  /*13930*/  LDSM.16.M88.4 R144, [R193+0x14100] ;  /* 0x01410000c190783b */ /* 0x000f280000000200 */
[----:B------:R-:W-:Y:S03]  /*13940*/  LDS R172, [R3+0x4b080] ;  /* 0x04b0800003ac7984 */ /* 0x000fe60000000800 */
[C---:B------:R-:W-:Y:S01]  /*13950*/  HMMA.1688.F32.TF32 R20, R12.reuse, R22, R16 ;  /* 0x000000160c14723c */ /* 0x040fe20000081010 */
[----:B------:R-:W-:Y:S04]  /*13960*/  LDSM.16.M88.4 R16, [R193+0x1c100] ;  /* 0x01c10000c110783b */ /* 0x000fe80000000200 */
[----:B------:R-:W-:Y:S03]  /*13970*/  LDS R174, [R3+0x4b880] ;  /* 0x04b8800003ae7984 */ /* 0x000fe60000000800 */
[----:B------:R-:W-:Y:S01]  /*13980*/  HMMA.1688.F32.TF32 R4, R12, R6, R8 ;  /* 0x000000060c04723c */ /* 0x000fe20000081008 */
[----:B------:R-:W5:Y:S04]  /*13990*/  LDSM.16.M88.4 R12, [R193+0x18100] ;  /* 0x01810000c10c783b */ /* 0x000f680000000200 */
[----:B------:R-:W-:Y:S04]  /*139a0*/  LDS R8, [R3+0x4a080] ;  /* 0x04a0800003087984 */ /* 0x000fe80000000800 */
[----:B------:R-:W-:Y:S04]  /*139b0*/  LDS R10, [R3+0x4a880] ;  /* 0x04a88000030a7984 */ /* 0x000fe80000000800 */
[----:B------:R-:W-:Y:S04]  /*139c0*/  LDS R9, [R2+0x4a080] ;  /* 0x04a0800002097984 */ /* 0x000fe80000000800 */
[----:B------:R-:W4:Y:S01]  /*139d0*/  LDS R11, [R2+0x4a880] ;  /* 0x04a88000020b7984 */ /* 0x000f220000000800 */
[C---:B-1----:R-:W-:Y:S03]  /*139e0*/  HMMA.1688.F32.TF32 R24, R168.reuse, R164, R24 ;  /* 0x000000a4a818723c */ /* 0x042fe60000081018 */
[----:B------:R-:W-:Y:S04]  /*139f0*/  LDS R173, [R2+0x4b080] ;  /* 0x04b0800002ad7984 */ /* 0x000fe80000000800 */
[----:B------:R-:W-:Y:S01]  /*13a00*/  LDS R175, [R2+0x4b880] ;  /* 0x04b8800002af7984 */ /* 0x000fe20000000800 */
[C---:B------:R-:W-:Y:S08]  /*13a10*/  HMMA.1688.F32.TF32 R28, R168.reuse, R160, R28 ;  /* 0x000000a0a81c723c */ /* 0x040ff0000008101c */
[C---:B------:R-:W-:Y:S08]  /*13a20*/  HMMA.1688.F32.TF32 R32, R168.reuse, R156, R32 ;  /* 0x0000009ca820723c */ /* 0x040ff00000081020 */
[C---:B--2---:R-:W-:Y:S08]  /*13a30*/  HMMA.1688.F32.TF32 R36, R168.reuse, R152, R36 ;  /* 0x00000098a824723c */ /* 0x044ff00000081024 */
[C---:B---3--:R-:W-:Y:S08]  /*13a40*/  HMMA.1688.F32.TF32 R40, R168.reuse, R148, R40 ;  /* 0x00000094a828723c */ /* 0x048ff00000081028 */
[C---:B----4-:R-:W-:Y:S08]  /*13a50*/  HMMA.1688.F32.TF32 R44, R168.reuse, R144, R44 ;  /* 0x00000090a82c723c */ /* 0x050ff0000008102c */
[C---:B-----5:R-:W-:Y:S08]  /*13a60*/  HMMA.1688.F32.TF32 R48, R168.reuse, R12, R48 ;  /* 0x0000000ca830723c */ /* 0x060ff00000081030 */
        /* <DEDUP_REMOVED lines=14> */
[----:B------:R-:W-:Y:S04]  /*13b50*/  LDS R10, [R3+0x4a980] ;  /* 0x04a98000030a7984 */ /* 0x000fe80000000800 */
[----:B------:R-:W-:Y:S04]  /*13b60*/  LDS R9, [R2+0x4a180] ;  /* 0x04a1800002097984 */ /* 0x000fe80000000800 */
[----:B------:R-:W2:Y:S01]  /*13b70*/  LDS R11, [R2+0x4a980] ;  /* 0x04a98000020b7984 */ /* 0x000ea20000000800 */
        /* <DEDUP_REMOVED lines=10> */
[C---:B--2---:R-:W-:Y:S01]  /*13c20*/  HMMA.1688.F32.TF32 R140, R8.reuse, R164, R140 ;  /* 0x000000a4088c723c */ /* 0x044fe2000008108c */
        /* <DEDUP_REMOVED lines=13> */
[C---:B------:R-:W-:Y:S08]  /*13d00*/  HMMA.1688.F32.TF32 R24, R176.reuse, R166, R24 ;  /* 0x000000a6b018723c */ /* 0x040ff00000081018 */
        /* <DEDUP_REMOVED lines=11> */
[----:B------:R-:W-:Y:S03]  /*13dc0*/  LDS R179, [R2+0x4d800] ;  /* 0x04d8000002b37984 */ /* 0x000fe60000000800 */
        /* <DEDUP_REMOVED lines=9> */
[C---:B-1----:R-:W-:Y:S01]  /*13e60*/  HMMA.1688.F32.TF32 R88, R168.reuse, R166, R88 ;  /* 0x000000a6a858723c */ /* 0x042fe20000081058 */
        /* <DEDUP_REMOVED lines=13> */
[----:B------:R-:W-:Y:S03]  /*13f40*/  LDS R171, [R2+0x4c800] ;  /* 0x04c8000002ab7984 */ /* 0x000fe60000000800 */
[C---:B------:R-:W-:Y:S01]  /*13f50*/  HMMA.1688.F32.TF32 R160, R8.reuse, R162, R136 ;  /* 0x000000a208a0723c */ /* 0x040fe20000081088 */
[----:B------:R-:W-:Y:S04]  /*13f60*/  LDSM.16.M88.4 R136, [R198+0x10180] ;  /* 0x01018000c688783b */ /* 0x000fe80000000200 */
[----:B------:R-:W-:Y:S03]  /*13f70*/  LDSM.16.M88.4 R140, [R198+0x14180] ;  /* 0x01418000c68c783b */ /* 0x000fe60000000200 */
[C---:B------:R-:W-:Y:S01]  /*13f80*/  HMMA.1688.F32.TF32 R156, R8.reuse, R158, R132 ;  /* 0x0000009e089c723c */ /* 0x040fe20000081084 */
[----:B------:R-:W-:Y:S07]  /*13f90*/  LDSM.16.M88.4 R132, [R198+0xc180] ;  /* 0x00c18000c684783b */ /* 0x000fee0000000200 */
[C---:B------:R-:W-:Y:S01]  /*13fa0*/  HMMA.1688.F32.TF32 R152, R8.reuse, R154, R128 ;  /* 0x0000009a0898723c */ /* 0x040fe20000081080 */
[----:B------:R-:W1:Y:S07]  /*13fb0*/  LDSM.16.M88.4 R128, [R198+0x8180] ;  /* 0x00818000c680783b */ /* 0x000e6e0000000200 */
[C---:B------:R-:W-:Y:S01]  /*13fc0*/  HMMA.1688.F32.TF32 R148, R8.reuse, R150, R124 ;  /* 0x000000960894723c */ /* 0x040fe2000008107c */
[----:B------:R-:W2:Y:S07]  /*13fd0*/  LDSM.16.M88.4 R124, [R198+0x4180] ;  /* 0x00418000c67c783b */ /* 0x000eae0000000200 */
[C---:B------:R-:W-:Y:S01]  /*13fe0*/  HMMA.1688.F32.TF32 R144, R8.reuse, R146, R120 ;  /* 0x000000920890723c */ /* 0x040fe20000081078 */
[----:B------:R-:W3:Y:S07]  /*13ff0*/  LDSM.16.M88.4 R120, [R198+0x180] ;  /* 0x00018000c678783b */ /* 0x000eee0000000200 */
[C---:B------:R-:W-:Y:S01]  /*14000*/  HMMA.1688.F32.TF32 R12, R8.reuse, R14, R20 ;  /* 0x0000000e080c723c */ /* 0x040fe20000081014 */
[----:B------:R-:W-:Y:S04]  /*14010*/  LDS R20, [R3+0x4c080] ;  /* 0x04c0800003147984 */ /* 0x000fe80000000800 */
[----:B------:R-:W-:Y:S03]  /*14020*/  LDS R22, [R3+0x4c880] ;  /* 0x04c8800003167984 */ /* 0x000fe60000000800 */
[----:B------:R-:W-:Y:S01]  /*14030*/  HMMA.1688.F32.TF32 R16, R8, R18, R4 ;  /* 0x000000120810723c */ /* 0x000fe20000081004 */
[----:B------:R-:W4:Y:S04]  /*14040*/  LDSM.16.M88.4 R8, [R198+0x18180] ;  /* 0x01818000c608783b */ /* 0x000f280000000200 */
[----:B------:R-:W5:Y:S04]  /*14050*/  LDSM.16.M88.4 R4, [R198+0x1c180] ;  /* 0x01c18000c604783b */ /* 0x000f680000000200 */
[----:B------:R-:W-:Y:S04]  /*14060*/  LDS R21, [R2+0x4c080] ;  /* 0x04c0800002157984 */ /* 0x000fe80000000800 */
[----:B------:R-:W4:Y:S01]  /*14070*/  LDS R23, [R2+0x4c880] ;  /* 0x04c8800002177984 */ /* 0x000f220000000800 */
[C---:B-1----:R-:W-:Y:S08]  /*14080*/  HMMA.1688.F32.TF32 R32, R168.reuse, R128, R32 ;  /* 0x00000080a820723c */ /* 0x042ff00000081020 */
[C---:B--2---:R-:W-:Y:S08]  /*14090*/  HMMA.1688.F32.TF32 R28, R168.reuse, R124, R28 ;  /* 0x0000007ca81c723c */ /* 0x044ff0000008101c */
[C---:B---3--:R-:W-:Y:S08]  /*140a0*/  HMMA.1688.F32.TF32 R24, R168.reuse, R120, R24 ;  /* 0x00000078a818723c */ /* 0x048ff00000081018 */
[C---:B------:R-:W-:Y:S08]  /*140b0*/  HMMA.1688.F32.TF32 R36, R168.reuse, R132, R36 ;  /* 0x00000084a824723c */ /* 0x040ff00000081024 */
[C---:B------:R-:W-:Y:S08]  /*140c0*/  HMMA.1688.F32.TF32 R40, R168.reuse, R136, R40 ;  /* 0x00000088a828723c */ /* 0x040ff00000081028 */
[C---:B------:R-:W-:Y:S08]  /*140d0*/  HMMA.1688.F32.TF32 R44, R168.reuse, R140, R44 ;  /* 0x0000008ca82c723c */ /* 0x040ff0000008102c */
[C---:B----4-:R-:W-:Y:S08]  /*140e0*/  HMMA.1688.F32.TF32 R48, R168.reuse, R8, R48 ;  /* 0x00000008a830723c */ /* 0x050ff00000081030 */
[----:B-----5:R-:W-:Y:S01]  /*140f0*/  HMMA.1688.F32.TF32 R52, R168, R4, R52 ;  /* 0x00000004a834723c */ /* 0x020fe20000081034 */
        /* <DEDUP_REMOVED lines=34> */
[C---:B------:R-:W-:Y:S01]  /*14320*/  HMMA.1688.F32.TF32 R12, R20.reuse, R8, R12 ;  /* 0x00000008140c723c */ /* 0x040fe2000008100c */
[----:B------:R-:W-:Y:S04]  /*14330*/  LDS R8, [R3+0x4e100] ;  /* 0x04e1000003087984 */ /* 0x000fe80000000800 */
[----:B------:R-:W-:Y:S03]  /*14340*/  LDS R9, [R2+0x4e100] ;  /* 0x04e1000002097984 */ /* 0x000fe60000000800 */
[----:B------:R-:W-:Y:S01]  /*14350*/  HMMA.1688.F32.TF32 R16, R20, R4, R16 ;  /* 0x000000041410723c */ /* 0x000fe20000081010 */
[----:B------:R-:W-:Y:S04]  /*14360*/  LDS R20, [R3+0x4d180] ;  /* 0x04d1800003147984 */ /* 0x000fe80000000800 */
[----:B------:R-:W-:Y:S04]  /*14370*/  LDS R22, [R3+0x4d980] ;  /* 0x04d9800003167984 */ /* 0x000fe80000000800 */
[----:B------:R-:W-:Y:S04]  /*14380*/  LDS R21, [R2+0x4d180] ;  /* 0x04d1800002157984 */ /* 0x000fe80000000800 */
[----:B------:R-:W2:Y:S01]  /*14390*/  LDS R23, [R2+0x4d980] ;  /* 0x04d9800002177984 */ /* 0x000ea20000000800 */
[C---:B------:R-:W-:Y:S03]  /*143a0*/  HMMA.1688.F32.TF32 R24, R176.reuse, R122, R24 ;  /* 0x0000007ab018723c */ /* 0x040fe60000081018 */
[----:B------:R-:W-:Y:S04]  /*143b0*/  LDS R4, [R3+0x4e180] ;  /* 0x04e1800003047984 */ /* 0x000fe80000000800 */
[----:B------:R-:W-:Y:S01]  /*143c0*/  LDS R5, [R2+0x4e180] ;  /* 0x04e1800002057984 */ /* 0x000fe20000000800 */
        /* <DEDUP_REMOVED lines=9> */
[C---:B------:R-:W-:Y:S08]  /*14460*/  HMMA.1688.F32.TF32 R72, R172.reuse, R138, R72 ;  /* 0x0000008aac48723c */ /* 0x040ff00000081048 */
[----:B------:R-:W-:Y:S08]  /*14470*/  HMMA.1688.F32.TF32 R76, R172, R142, R76 ;  /* 0x0000008eac4c723c */ /* 0x000ff0000008104c */
[C---:B-1----:R-:W-:Y:S08]  /*14480*/  HMMA.1688.F32.TF32 R88, R168.reuse, R122, R88 ;  /* 0x0000007aa858723c */ /* 0x042ff00000081058 */
[C---:B------:R-:W-:Y:S08]  /*14490*/  HMMA.1688.F32.TF32 R92, R168.reuse, R126, R92 ;  /* 0x0000007ea85c723c */ /* 0x040ff0000008105c */
[C---:B------:R-:W-:Y:S08]  /*144a0*/  HMMA.1688.F32.TF32 R96, R168.reuse, R130, R96 ;  /* 0x00000082a860723c */ /* 0x040ff00000081060 */
[C---:B------:R-:W-:Y:S08]  /*144b0*/  HMMA.1688.F32.TF32 R100, R168.reuse, R134, R100 ;  /* 0x00000086a864723c */ /* 0x040ff00000081064 */
[C---:B------:R-:W-:Y:S08]  /*144c0*/  HMMA.1688.F32.TF32 R104, R168.reuse, R138, R104 ;  /* 0x0000008aa868723c */ /* 0x040ff00000081068 */
[----:B------:R-:W-:Y:S08]  /*144d0*/  HMMA.1688.F32.TF32 R108, R168, R142, R108 ;  /* 0x0000008ea86c723c */ /* 0x000ff0000008106c */
[C---:B------:R-:W-:Y:S08]  /*144e0*/  HMMA.1688.F32.TF32 R48, R176.reuse, R10, R48 ;  /* 0x0000000ab030723c */ /* 0x040ff00000081030 */
[----:B------:R-:W-:Y:S01]  /*144f0*/  HMMA.1688.F32.TF32 R52, R176, R6, R52 ;  /* 0x00000006b034723c */ /* 0x000fe20000081034 */
[----:B------:R-:W-:Y:S04]  /*14500*/  LDS R176, [R3+0x4e000] ;  /* 0x04e0000003b07984 */ /* 0x000fe80000000800 */
[----:B------:R-:W-:Y:S03]  /*14510*/  LDS R178, [R3+0x4e800] ;  /* 0x04e8000003b27984 */ /* 0x000fe60000000800 */
[C---:B------:R-:W-:Y:S01]  /*14520*/  HMMA.1688.F32.TF32 R80, R172.reuse, R10, R80 ;  /* 0x0000000aac50723c */ /* 0x040fe20000081050 */
[----:B------:R-:W-:Y:S04]  /*14530*/  LDS R177, [R2+0x4e000] ;  /* 0x04e0000002b17984 */ /* 0x000fe80000000800 */
[----:B------:R-:W-:Y:S03]  /*14540*/  LDS R179, [R2+0x4e800] ;  /* 0x04e8000002b37984 */ /* 0x000fe60000000800 */
[----:B------:R-:W-:Y:S01]  /*14550*/  HMMA.1688.F32.TF32 R84, R172, R6, R84 ;  /* 0x00000006ac54723c */ /* 0x000fe20000081054 */
[----:B------:R-:W1:Y:S07]  /*14560*/  LDSM.16.M88.4 R172, [R193+0x180] ;  /* 0x00018000c1ac783b */ /* 0x000e6e0000000200 */
[C---:B------:R-:W-:Y:S08]  /*14570*/  HMMA.1688.F32.TF32 R112, R168.reuse, R10, R112 ;  /* 0x0000000aa870723c */ /* 0x040ff00000081070 */
[----:B------:R-:W-:Y:S01]  /*14580*/  HMMA.1688.F32.TF32 R116, R168, R6, R116 ;  /* 0x00000006a874723c */ /* 0x000fe20000081074 */
[----:B------:R-:W3:Y:S07]  /*14590*/  LDSM.16.M88.4 R168, [R193+0x4180] ;  /* 0x00418000c1a8783b */ /* 0x000eee0000000200 */
[C---:B--2---:R-:W-:Y:S01]  /*145a0*/  HMMA.1688.F32.TF32 R120, R20.reuse, R122, R164 ;  /* 0x0000007a1478723c */ /* 0x044fe200000810a4 */
[----:B------:R-:W2:Y:S07]  /*145b0*/  LDSM.16.M88.4 R164, [R193+0x8180] ;  /* 0x00818000c1a4783b */ /* 0x000eae0000000200 */
[C---:B------:R-:W-:Y:S01]  /*145c0*/  HMMA.1688.F32.TF32 R124, R20.reuse, R126, R160 ;  /* 0x0000007e147c723c */ /* 0x040fe200000810a0 */
[----:B------:R-:W4:Y:S07]  /*145d0*/  LDSM.16.M88.4 R160, [R193+0xc180] ;  /* 0x00c18000c1a0783b */ /* 0x000f2e0000000200 */
[C---:B------:R-:W-:Y:S01]  /*145e0*/  HMMA.1688.F32.TF32 R128, R20.reuse, R130, R156 ;  /* 0x000000821480723c */ /* 0x040fe2000008109c */
[----:B------:R-:W5:Y:S07]  /*145f0*/  LDSM.16.M88.4 R156, [R193+0x10180] ;  /* 0x01018000c19c783b */ /* 0x000f6e0000000200 */
[C---:B------:R-:W-:Y:S01]  /*14600*/  HMMA.1688.F32.TF32 R132, R20.reuse, R134, R152 ;  /* 0x000000861484723c */ /* 0x040fe20000081098 */
[----:B------:R-:W1:Y:S07]  /*14610*/  LDSM.16.M88.4 R152, [R193+0x14180] ;  /* 0x01418000c198783b */ /* 0x000e6e0000000200 */
[C---:B------:R-:W-:Y:S01]  /*14620*/  HMMA.1688.F32.TF32 R136, R20.reuse, R138, R148 ;  /* 0x0000008a1488723c */ /* 0x040fe20000081094 */
[----:B------:R-:W1:Y:S07]  /*14630*/  LDSM.16.M88.4 R148, [R193+0x18180] ;  /* 0x01818000c194783b */ /* 0x000e6e0000000200 */
[C---:B------:R-:W-:Y:S01]  /*14640*/  HMMA.1688.F32.TF32 R140, R20.reuse, R142, R144 ;  /* 0x0000008e148c723c */ /* 0x040fe20000081090 */
[----:B------:R-:W2:Y:S07]  /*14650*/  LDSM.16.M88.4 R144, [R193+0x1c180] ;  /* 0x01c18000c190783b */ /* 0x000eae0000000200 */
[C---:B------:R-:W-:Y:S01]  /*14660*/  HMMA.1688.F32.TF32 R12, R20.reuse, R10, R12 ;  /* 0x0000000a140c723c */ /* 0x040fe2000008100c */
[----:B------:R-:W-:Y:S04]  /*14670*/  LDS R10, [R3+0x4e900] ;  /* 0x04e90000030a7984 */ /* 0x000fe80000000800 */
[----:B------:R-:W-:Y:S03]  /*14680*/  LDS R11, [R2+0x4e900] ;  /* 0x04e90000020b7984 */ /* 0x000fe60000000800 */
[----:B------:R-:W-:Y:S01]  /*14690*/  HMMA.1688.F32.TF32 R16, R20, R6, R16 ;  /* 0x000000061410723c */ /* 0x000fe20000081010 */
[----:B------:R-:W-:Y:S04]  /*146a0*/  LDS R20, [R3+0x4e080] ;  /* 0x04e0800003147984 */ /* 0x000fe80000000800 */
[----:B------:R-:W-:Y:S04]  /*146b0*/  LDS R22, [R3+0x4e880] ;  /* 0x04e8800003167984 */ /* 0x000fe80000000800 */
[----:B------:R-:W-:Y:S04]  /*146c0*/  LDS R21, [R2+0x4e080] ;  /* 0x04e0800002157984 */ /* 0x000fe80000000800 */
[----:B------:R-:W5:Y:S04]  /*146d0*/  LDS R23, [R2+0x4e880] ;  /* 0x04e8800002177984 */ /* 0x000f680000000800 */
[----:B------:R-:W-:Y:S04]  /*146e0*/  LDS R6, [R3+0x4e980] ;  /* 0x04e9800003067984 */ /* 0x000fe80000000800 */
[----:B------:R-:W5:Y:S01]  /*146f0*/  LDS R7, [R2+0x4e980] ;  /* 0x04e9800002077984 */ /* 0x000f620000000800 */
[----:B------:R-:W-:Y:S01]  /*14700*/  IMAD.MOV.U32 R183, RZ, RZ, 0x7f ;  /* 0x0000007fffb77424 */ /* 0x000fe200078e00ff */
[----:B-1----:R-:W-:Y:S04]  /*14710*/  HMMA.1688.F32.TF32 R24, R176, R172, R24 ;  /* 0x000000acb018723c */ /* 0x002fe80000081018 */
[----:B------:R-:W-:-:S04]  /*14720*/  IADD3 R183, R183, c[0x0][0x180], RZ ;  /* 0x00006000b7b77a10 */ /* 0x000fc80007ffe0ff */
[C---:B---3--:R-:W-:Y:S08]  /*14730*/  HMMA.1688.F32.TF32 R28, R176.reuse, R168, R28 ;  /* 0x000000a8b01c723c */ /* 0x048ff0000008101c */
[C---:B--2---:R-:W-:Y:S08]  /*14740*/  HMMA.1688.F32.TF32 R32, R176.reuse, R164, R32 ;  /* 0x000000a4b020723c */ /* 0x044ff00000081020 */
[C---:B----4-:R-:W-:Y:S08]  /*14750*/  HMMA.1688.F32.TF32 R36, R176.reuse, R160, R36 ;  /* 0x000000a0b024723c */ /* 0x050ff00000081024 */
[C---:B-----5:R-:W-:Y:S08]  /*14760*/  HMMA.1688.F32.TF32 R40, R176.reuse, R156, R40 ;  /* 0x0000009cb028723c */ /* 0x060ff00000081028 */
        /* <DEDUP_REMOVED lines=42> */
[----:B------:R3:W4:Y:S01]  /*14a10*/  LDS R7, [R2+0x4f900] ;  /* 0x04f9000002077984 */ /* 0x0007220000000800 */
[----:B------:R-:W-:Y:S01]  /*14a20*/  SHF.R.S32.HI R182, RZ, 0x1f, R183 ;  /* 0x0000001fffb67819 */ /* 0x000fe200000114b7 */
[----:B------:R-:W-:-:S03]  /*14a30*/  UIMAD UR6, UR4, -0x80, UR5 ;  /* 0xffffff80040678a4 */ /* 0x000fc6000f8e0205 */
[----:B------:R-:W-:-:S04]  /*14a40*/  LEA.HI R182, R182, R183, RZ, 0x7 ;  /* 0x000000b7b6b67211 */ /* 0x000fc800078f38ff */
[----:B------:R-:W-:Y:S02]  /*14a50*/  SHF.R.S32.HI R182, RZ, 0x7, R182 ;  /* 0x00000007ffb67819 */ /* 0x000fe400000114b6 */
[C---:B------:R-:W-:Y:S02]  /*14a60*/  ISETP.GE.AND P1, PT, R197.reuse, UR6, PT ;  /* 0x00000006c5007c0c */ /* 0x040fe4000bf26270 */
[----:B------:R-:W-:Y:S02]  /*14a70*/  IADD3 R182, R182, -0x2, RZ ;  /* 0xfffffffeb6b67810 */ /* 0x000fe40007ffe0ff */
[----:B---3--:R-:W-:Y:S02]  /*14a80*/  SEL R2, RZ, 0x4, P1 ;  /* 0x00000004ff027807 */ /* 0x008fe40000800000 */
[----:B------:R-:W-:Y:S02]  /*14a90*/  ISETP.LE.AND P0, PT, R182, UR4, PT ;  /* 0x00000004b6007c0c */ /* 0x000fe4000bf03270 */
[----:B------:R-:W-:-:S02]  /*14aa0*/  LOP3.LUT R183, R197, 0x4, RZ, 0xfc, !PT ;  /* 0x00000004c5b77812 */ /* 0x000fc400078efcff */
[----:B------:R-:W-:Y:S02]  /*14ab0*/  SEL R2, R2, RZ, !P0 ;  /* 0x000000ff02027207 */ /* 0x000fe40004000000 */
[----:B------:R-:W-:Y:S02]  /*14ac0*/  ISETP.GE.AND P1, PT, R183, UR6, PT ;  /* 0x00000006b7007c0c */ /* 0x000fe4000bf26270 */
[----:B------:R-:W-:Y:S02]  /*14ad0*/  IADD3 R195, R195, 0x1, RZ ;  /* 0x00000001c3c37810 */ /* 0x000fe40007ffe0ff */
[----:B------:R-:W-:Y:S02]  /*14ae0*/  ISETP.NE.U32.AND P2, PT, R2, RZ, PT ;  /* 0x000000ff0200720c */ /* 0x000fe40003f45070 */
[----:B------:R-:W-:Y:S02]  /*14af0*/  SEL R2, RZ, 0x4, P1 ;  /* 0x00000004ff027807 */ /* 0x000fe40000800000 */
[----:B------:R-:W-:-:S02]  /*14b00*/  ISETP.GT.AND P1, PT, R195, 0x1, PT ;  /* 0x00000001c300780c */ /* 0x000fc40003f24270 */
[-C--:B------:R-:W-:Y:S02]  /*14b10*/  IADD3 R204, P4, R204, R200.reuse, RZ ;  /* 0x000000c8cccc7210 */ /* 0x080fe40007f9e0ff */
[----:B------:R-:W-:Y:S02]  /*14b20*/  SEL R2, R2, RZ, !P0 ;  /* 0x000000ff02027207 */ /* 0x000fe40004000000 */
[----:B------:R-:W-:Y:S01]  /*14b30*/  LOP3.LUT R182, R197, 0x8, RZ, 0xfc, !PT ;  /* 0x00000008c5b67812 */ /* 0x000fe200078efcff */
[----:B------:R-:W-:Y:S01]  /*14b40*/  IMAD.X R203, R203, 0x1, R192, P4 ;  /* 0x00000001cbcb7824 */ /* 0x000fe200020e06c0 */
[----:B------:R-:W-:Y:S01]  /*14b50*/  SEL R195, R195, RZ, !P1 ;  /* 0x000000ffc3c37207 */ /* 0x000fe20004800000 */
[----:B-1----:R-:W-:Y:S01]  /*14b60*/  HMMA.1688.F32.TF32 R40, R176, R158, R40 ;  /* 0x0000009eb028723c */ /* 0x002fe20000081028 */
[----:B------:R-:W-:Y:S02]  /*14b70*/  IADD3 R208, P5, R208, R200, RZ ;  /* 0x000000c8d0d07210 */ /* 0x000fe40007fbe0ff */
[----:B------:R-:W-:-:S02]  /*14b80*/  ISETP.NE.U32.AND P3, PT, R2, RZ, PT ;  /* 0x000000ff0200720c */ /* 0x000fc40003f65070 */
[----:B------:R-:W-:Y:S01]  /*14b90*/  ISETP.GE.AND P1, PT, R182, UR6, PT ;  /* 0x00000006b6007c0c */ /* 0x000fe2000bf26270 */
[----:B------:R-:W-:Y:S02]  /*14ba0*/  IMAD R2, R195, 0x10000, R201 ;  /* 0x00010000c3027824 */ /* 0x000fe400078e02c9 */
[----:B--2---:R-:W-:Y:S01]  /*14bb0*/  HMMA.1688.F32.TF32 R72, R20, R158, R72 ;  /* 0x0000009e1448723c */ /* 0x004fe20000081048 */
[----:B------:R-:W-:Y:S01]  /*14bc0*/  IMAD.X R207, R207, 0x1, R192, P5 ;  /* 0x00000001cfcf7824 */ /* 0x000fe200028e06c0 */
[----:B------:R-:W-:-:S06]  /*14bd0*/  SEL R3, RZ, 0x4, P1 ;  /* 0x00000004ff037807 */ /* 0x000fcc0000800000 */
[----:B----4-:R-:W-:Y:S01]  /*14be0*/  HMMA.1688.F32.TF32 R104, R4, R158, R104 ;  /* 0x0000009e0468723c */ /* 0x010fe20000081068 */
[----:B------:R-:W-:-:S07]  /*14bf0*/  LOP3.LUT R183, R197, 0xc, RZ, 0xfc, !PT ;  /* 0x0000000cc5b77812 */ /* 0x000fce00078efcff */
[C---:B------:R-:W-:Y:S08]  /*14c00*/  HMMA.1688.F32.TF32 R184, R8.reuse, R170, R124 ;  /* 0x000000aa08b8723c */ /* 0x040ff0000008107c */
[----:B------:R-:W-:Y:S01]  /*14c10*/  HMMA.1688.F32.TF32 R136, R8, R158, R136 ;  /* 0x0000009e0888723c */ /* 0x000fe20000081088 */
[----:B------:R-:W-:-:S07]  /*14c20*/  SEL R3, R3, RZ, !P0 ;  /* 0x000000ff03037207 */ /* 0x000fce0004000000 */
[C---:B------:R-:W-:Y:S08]  /*14c30*/  HMMA.1688.F32.TF32 R120, R8.reuse, R174, R120 ;  /* 0x000000ae0878723c */ /* 0x040ff00000081078 */
[C---:B------:R-:W-:Y:S08]  /*14c40*/  HMMA.1688.F32.TF32 R128, R8.reuse, R166, R128 ;  /* 0x000000a60880723c */ /* 0x040ff00000081080 */
[C---:B------:R-:W-:Y:S08]  /*14c50*/  HMMA.1688.F32.TF32 R132, R8.reuse, R162, R132 ;  /* 0x000000a20884723c */ /* 0x040ff00000081084 */
[C---:B------:R-:W-:Y:S08]  /*14c60*/  HMMA.1688.F32.TF32 R140, R8.reuse, R154, R140 ;  /* 0x0000009a088c723c */ /* 0x040ff0000008108c */
[C---:B------:R-:W-:Y:S08]  /*14c70*/  HMMA.1688.F32.TF32 R124, R8.reuse, R150, R12 ;  /* 0x00000096087c723c */ /* 0x040ff0000008100c */
[----:B------:R-:W-:Y:S07]  /*14c80*/  HMMA.1688.F32.TF32 R156, R8, R146, R16 ;  /* 0x00000092089c723c */ /* 0x000fee0000081010 */
[----:B------:R-:W-:-:S02]  /*14c90*/  IMAD.MOV.U32 R8, RZ, RZ, R204 ;  /* 0x000000ffff087224 */ /* 0x000fc400078e00cc */
[----:B------:R-:W-:Y:S01]  /*14ca0*/  IMAD.MOV.U32 R9, RZ, RZ, R203 ;  /* 0x000000ffff097224 */ /* 0x000fe200078e00cb */
[----:B------:R-:W-:Y:S01]  /*14cb0*/  BAR.SYNC.DEFER_BLOCKING 0x0 ;  /* 0x0000000000007b1d */ /* 0x000fe20000010000 */
[----:B------:R-:W-:Y:S02]  /*14cc0*/  ISETP.GE.AND P1, PT, R183, UR6, PT ;  /* 0x00000006b7007c0c */ /* 0x000fe4000bf26270 */
[----:B------:R-:W-:-:S03]  /*14cd0*/  IADD3 R216, P4, R216, R200, RZ ;  /* 0x000000c8d8d87210 */ /* 0x000fc60007f9e0ff */
[----:B------:R-:W-:Y:S01]  /*14ce0*/  @!PT LDS RZ, [RZ] ;  /* 0x00000000fffff984 */ /* 0x000fe20000000800 */
[----:B------:R-:W-:Y:S01]  /*14cf0*/  @!PT LDS RZ, [RZ] ;  /* 0x00000000fffff984 */ /* 0x000fe20000000800 */
[----:B------:R-:W-:Y:S01]  /*14d00*/  @!PT LDS RZ, [RZ] ;  /* 0x00000000fffff984 */ /* 0x000fe20000000800 */
[----:B------:R1:W-:Y:S01]  /*14d10*/  LDGSTS.E [R2+0x40000], [R8.64], P2 ;  /* 0x4000000008027fae */ /* 0x0003e20009121848 */
[----:B------:R-:W-:Y:S02]  /*14d20*/  ISETP.NE.U32.AND P2, PT, R3, RZ, PT ;  /* 0x000000ff0300720c */ /* 0x000fe40003f45070 */
[----:B------:R-:W-:Y:S01]  /*14d30*/  SEL R3, RZ, 0x4, P1 ;  /* 0x00000004ff037807 */ /* 0x000fe20000800000 */
[----:B-1----:R-:W-:Y:S02]  /*14d40*/  IMAD.MOV.U32 R8, RZ, RZ, R208 ;  /* 0x000000ffff087224 */ /* 0x002fe400078e00d0 */
[----:B------:R-:W-:Y:S01]  /*14d50*/  IMAD.MOV.U32 R9, RZ, RZ, R207 ;  /* 0x000000ffff097224 */ /* 0x000fe200078e00cf */
[----:B------:R-:W-:-:S04]  /*14d60*/  SEL R3, R3, RZ, !P0 ;  /* 0x000000ff03037207 */ /* 0x000fc80004000000 */
[----:B------:R1:W-:Y:S01]  /*14d70*/  LDGSTS.E [R2+0x40800], [R8.64], P3 ;  /* 0x4080000008027fae */ /* 0x0003e20009921848 */
[----:B------:R-:W-:Y:S02]  /*14d80*/  IADD3 R212, P3, R212, R200, RZ ;  /* 0x000000c8d4d47210 */ /* 0x000fe40007f7e0ff */
[----:B------:R-:W-:-:S03]  /*14d90*/  ISETP.NE.U32.AND P1, PT, R3, RZ, PT ;  /* 0x000000ff0300720c */ /* 0x000fc60003f25070 */
[--C-:B------:R-:W-:Y:S02]  /*14da0*/  IMAD.X R211, R211, 0x1, R192.reuse, P3 ;  /* 0x00000001d3d37824 */ /* 0x100fe400018e06c0 */
[----:B------:R-:W-:Y:S02]  /*14db0*/  IMAD.X R215, R215, 0x1, R192, P4 ;  /* 0x00000001d7d77824 */ /* 0x000fe400020e06c0 */
[----:B-1----:R-:W-:Y:S02]  /*14dc0*/  IMAD.MOV.U32 R8, RZ, RZ, R212 ;  /* 0x000000ffff087224 */ /* 0x002fe400078e00d4 */
[----:B------:R-:W-:Y:S01]  /*14dd0*/  IMAD.MOV.U32 R9, RZ, RZ, R211 ;  /* 0x000000ffff097224 */ /* 0x000fe200078e00d3 */
[----:B------:R-:W-:-:S04]  /*14de0*/  LOP3.LUT R11, R197, 0x10, RZ, 0xfc, !PT ;  /* 0x00000010c50b7812 */ /* 0x000fc800078efcff */
[----:B------:R1:W-:Y:S01]  /*14df0*/  LDGSTS.E [R2+0x41000], [R8.64], P2 ;  /* 0x4100000008027fae */ /* 0x0003e20009121848 */
[----:B------:R-:W-:Y:S01]  /*14e00*/  LOP3.LUT R10, R197, 0x14, RZ, 0xfc, !PT ;  /* 0x00000014c50a7812 */ /* 0x000fe200078efcff */
[----:B-1----:R-:W-:Y:S02]  /*14e10*/  IMAD.MOV.U32 R8, RZ, RZ, R216 ;  /* 0x000000ffff087224 */ /* 0x002fe400078e00d8 */
[----:B------:R-:W-:-:S05]  /*14e20*/  IMAD.MOV.U32 R9, RZ, RZ, R215 ;  /* 0x000000ffff097224 */ /* 0x000fca00078e00d7 */
[----:B------:R1:W-:Y:S01]  /*14e30*/  LDGSTS.E [R2+0x41800], [R8.64], P1 ;  /* 0x4180000008027fae */ /* 0x0003e20008921848 */
[----:B------:R-:W-:-:S04]  /*14e40*/  ISETP.GE.AND P1, PT, R11, UR6, PT ;  /* 0x000000060b007c0c */ /* 0x000fc8000bf26270 */
[----:B------:R-:W-:Y:S02]  /*14e50*/  SEL R3, RZ, 0x4, P1 ;  /* 0x00000004ff037807 */ /* 0x000fe40000800000 */
[----:B------:R-:W-:Y:S02]  /*14e60*/  ISETP.GE.AND P1, PT, R10, UR6, PT ;  /* 0x000000060a007c0c */ /* 0x000fe4000bf26270 */
[----:B------:R-:W-:Y:S02]  /*14e70*/  SEL R3, R3, RZ, !P0 ;  /* 0x000000ff03037207 */ /* 0x000fe40004000000 */
[----:B------:R-:W-:Y:S02]  /*14e80*/  IADD3 R220, P3, R220, R200, RZ ;  /* 0x000000c8dcdc7210 */ /* 0x000fe40007f7e0ff */
[----:B------:R-:W-:Y:S02]  /*14e90*/  ISETP.NE.U32.AND P2, PT, R3, RZ, PT ;  /* 0x000000ff0300720c */ /* 0x000fe40003f45070 */
[----:B------:R-:W-:Y:S01]  /*14ea0*/  SEL R3, RZ, 0x4, P1 ;  /* 0x00000004ff037807 */ /* 0x000fe20000800000 */
[----:B------:R-:W-:-:S03]  /*14eb0*/  IMAD.X R219, R219, 0x1, R192, P3 ;  /* 0x00000001dbdb7824 */ /* 0x000fc600018e06c0 */
[----:B------:R-:W-:Y:S02]  /*14ec0*/  SEL R3, R3, RZ, !P0 ;  /* 0x000000ff03037207 */ /* 0x000fe40004000000 */
[----:B------:R-:W-:Y:S02]  /*14ed0*/  IADD3 R224, P4, R224, R200, RZ ;  /* 0x000000c8e0e07210 */ /* 0x000fe40007f9e0ff */
[----:B------:R-:W-:Y:S01]  /*14ee0*/  ISETP.NE.U32.AND P1, PT, R3, RZ, PT ;  /* 0x000000ff0300720c */ /* 0x000fe20003f25070 */
[----:B-1----:R-:W-:Y:S02]  /*14ef0*/  IMAD.MOV.U32 R8, RZ, RZ, R220 ;  /* 0x000000ffff087224 */ /* 0x002fe400078e00dc */
[----:B------:R-:W-:Y:S02]  /*14f00*/  IMAD.MOV.U32 R9, RZ, RZ, R219 ;  /* 0x000000ffff097224 */ /* 0x000fe400078e00db */
[----:B------:R-:W-:-:S03]  /*14f10*/  IMAD.X R223, R223, 0x1, R192, P4 ;  /* 0x00000001dfdf7824 */ /* 0x000fc600020e06c0 */
[----:B------:R1:W-:Y:S01]  /*14f20*/  LDGSTS.E [R2+0x42000], [R8.64], P2 ;  /* 0x4200000008027fae */ /* 0x0003e20009121848 */
[----:B------:R-:W-:Y:S01]  /*14f30*/  LOP3.LUT R11, R197, 0x18, RZ, 0xfc, !PT ;  /* 0x00000018c50b7812 */ /* 0x000fe200078efcff */
[----:B-1----:R-:W-:Y:S02]  /*14f40*/  IMAD.MOV.U32 R8, RZ, RZ, R224 ;  /* 0x000000ffff087224 */ /* 0x002fe400078e00e0 */
[----:B------:R-:W-:-:S05]  /*14f50*/  IMAD.MOV.U32 R9, RZ, RZ, R223 ;  /* 0x000000ffff097224 */ /* 0x000fca00078e00df */
[----:B------:R1:W-:Y:S01]  /*14f60*/  LDGSTS.E [R2+0x42800], [R8.64], P1 ;  /* 0x4280000008027fae */ /* 0x0003e20008921848 */
[----:B------:R-:W-:Y:S02]  /*14f70*/  ISETP.GE.AND P1, PT, R11, UR6, PT ;  /* 0x000000060b007c0c */ /* 0x000fe4000bf26270 */
[----:B------:R-:W-:Y:S02]  /*14f80*/  LOP3.LUT R10, R197, 0x1c, RZ, 0xfc, !PT ;  /* 0x0000001cc50a7812 */ /* 0x000fe400078efcff */
[----:B------:R-:W-:Y:S02]  /*14f90*/  SEL R3, RZ, 0x4, P1 ;  /* 0x00000004ff037807 */ /* 0x000fe40000800000 */
[----:B------:R-:W-:Y:S02]  /*14fa0*/  ISETP.GE.AND P1, PT, R10, UR6, PT ;  /* 0x000000060a007c0c */ /* 0x000fe4000bf26270 */
[----:B------:R-:W-:Y:S02]  /*14fb0*/  SEL R3, R3, RZ, !P0 ;  /* 0x000000ff03037207 */ /* 0x000fe40004000000 */
[----:B------:R-:W-:-:S02]  /*14fc0*/  IADD3 R228, P3, R228, R200, RZ ;  /* 0x000000c8e4e47210 */ /* 0x000fc40007f7e0ff */
        /* <DEDUP_REMOVED lines=18> */
[----:B------:R-:W-:Y:S01]  /*150f0*/  SEL R3, R3, RZ, !P0 ;  /* 0x000000ff03037207 */ /* 0x000fe20004000000 */
[----:B------:R-:W2:Y:S01]  /*15100*/  LDL.LU R10, [R1+0xc] ;  /* 0x00000c00010a7983 */ /* 0x000ea20000300800 */
[----:B------:R-:W-:-:S02]  /*15110*/  IADD3 R236, P3, R236, R200, RZ ;  /* 0x000000c8ecec7210 */ /* 0x000fc40007f7e0ff */
[----:B------:R-:W-:Y:S01]  /*15120*/  ISETP.NE.U32.AND P2, PT, R3, RZ, PT ;  /* 0x000000ff0300720c */ /* 0x000fe20003f45070 */
[----:B------:R-:W3:Y:S01]  /*15130*/  LDL.LU R12, [R1+0x8] ;  /* 0x00000800010c7983 */ /* 0x000ee20000300800 */
[----:B------:R-:W-:Y:S01]  /*15140*/  SEL R3, RZ, 0x4, P1 ;  /* 0x00000004ff037807 */ /* 0x000fe20000800000 */
[----:B------:R-:W-:Y:S01]  /*15150*/  IMAD.X R235, R235, 0x1, R192, P3 ;  /* 0x00000001ebeb7824 */ /* 0x000fe200018e06c0 */
[----:B------:R-:W-:Y:S01]  /*15160*/  IADD3 R240, P4, R240, R200, RZ ;  /* 0x000000c8f0f07210 */ /* 0x000fe20007f9e0ff */
[----:B-1----:R-:W-:Y:S01]  /*15170*/  IMAD.MOV.U32 R8, RZ, RZ, R236 ;  /* 0x000000ffff087224 */ /* 0x002fe200078e00ec */
[----:B------:R-:W-:Y:S01]  /*15180*/  SEL R3, R3, RZ, !P0 ;  /* 0x000000ff03037207 */ /* 0x000fe20004000000 */
[----:B------:R-:W-:Y:S01]  /*15190*/  IMAD.MOV.U32 R9, RZ, RZ, R235 ;  /* 0x000000ffff097224 */ /* 0x000fe200078e00eb */
[----:B------:R-:W-:Y:S01]  /*151a0*/  LOP3.LUT R11, R197, 0x28, RZ, 0xfc, !PT ;  /* 0x00000028c50b7812 */ /* 0x000fe200078efcff */
[----:B------:R-:W4:Y:S01]  /*151b0*/  LDL.LU R16, [R1+0x1c] ;  /* 0x00001c0001107983 */ /* 0x000f220000300800 */
[----:B------:R-:W-:Y:S01]  /*151c0*/  ISETP.NE.U32.AND P1, PT, R3, RZ, PT ;  /* 0x000000ff0300720c */ /* 0x000fe20003f25070 */
[----:B------:R-:W-:-:S02]  /*151d0*/  IMAD.X R239, R239, 0x1, R192, P4 ;  /* 0x00000001efef7824 */ /* 0x000fc400020e06c0 */
[----:B------:R1:W-:Y:S02]  /*151e0*/  LDGSTS.E [R2+0x44000], [R8.64], P2 ;  /* 0x4400000008027fae */ /* 0x0003e40009121848 */
[----:B-1----:R-:W-:Y:S02]  /*151f0*/  IMAD.MOV.U32 R8, RZ, RZ, R240 ;  /* 0x000000ffff087224 */ /* 0x002fe400078e00f0 */
[----:B------:R-:W-:-:S06]  /*15200*/  IMAD.MOV.U32 R9, RZ, RZ, R239 ;  /* 0x000000ffff097224 */ /* 0x000fcc00078e00ef */
[----:B------:R1:W-:Y:S01]  /*15210*/  LDGSTS.E [R2+0x44800], [R8.64], P1 ;  /* 0x4480000008027fae */ /* 0x0003e20008921848 */
[----:B------:R-:W-:Y:S02]  /*15220*/  ISETP.GE.AND P1, PT, R11, UR6, PT ;  /* 0x000000060b007c0c */ /* 0x000fe4000bf26270 */
[----:B------:R-:W-:Y:S02]  /*15230*/  LOP3.LUT R11, R197, 0x2c, RZ, 0xfc, !PT ;  /* 0x0000002cc50b7812 */ /* 0x000fe400078efcff */
[----:B------:R-:W-:Y:S02]  /*15240*/  SEL R3, RZ, 0x4, P1 ;  /* 0x00000004ff037807 */ /* 0x000fe40000800000 */
[----:B------:R-:W-:Y:S02]  /*15250*/  ISETP.GE.AND P1, PT, R11, UR6, PT ;  /* 0x000000060b007c0c */ /* 0x000fe4000bf26270 */
[----:B------:R-:W-:Y:S01]  /*15260*/  SEL R3, R3, RZ, !P0 ;  /* 0x000000ff03037207 */ /* 0x000fe20004000000 */
[----:B------:R-:W5:Y:S01]  /*15270*/  LDL.LU R11, [R1+0x2c] ;  /* 0x00002c00010b7983 */ /* 0x000f620000300800 */
[----:B------:R-:W-:-:S02]  /*15280*/  IADD3 R244, P3, R244, R200, RZ ;  /* 0x000000c8f4f47210 */ /* 0x000fc40007f7e0ff */
[----:B------:R-:W-:Y:S01]  /*15290*/  ISETP.NE.U32.AND P2, PT, R3, RZ, PT ;  /* 0x000000ff0300720c */ /* 0x000fe20003f45070 */
[----:B------:R-:W5:Y:S01]  /*152a0*/  LDL.LU R17, [R1+0x18] ;  /* 0x0000180001117983 */ /* 0x000f620000300800 */
[----:B------:R-:W-:Y:S01]  /*152b0*/  SEL R3, RZ, 0x4, P1 ;  /* 0x00000004ff037807 */ /* 0x000fe20000800000 */
[----:B------:R-:W-:-:S03]  /*152c0*/  IMAD.X R243, R243, 0x1, R192, P3 ;  /* 0x00000001f3f37824 */ /* 0x000fc600018e06c0 */
[----:B------:R-:W-:Y:S02]  /*152d0*/  SEL R3, R3, RZ, !P0 ;  /* 0x000000ff03037207 */ /* 0x000fe40004000000 */
[----:B------:R-:W-:Y:S02]  /*152e0*/  IADD3 R248, P4, R248, R200, RZ ;  /* 0x000000c8f8f87210 */ /* 0x000fe40007f9e0ff */
[----:B------:R-:W-:Y:S01]  /*152f0*/  ISETP.NE.U32.AND P1, PT, R3, RZ, PT ;  /* 0x000000ff0300720c */ /* 0x000fe20003f25070 */
[----:B-1----:R-:W-:Y:S02]  /*15300*/  IMAD.MOV.U32 R8, RZ, RZ, R244 ;  /* 0x000000ffff087224 */ /* 0x002fe400078e00f4 */
[----:B------:R-:W-:Y:S02]  /*15310*/  IMAD.MOV.U32 R9, RZ, RZ, R243 ;  /* 0x000000ffff097224 */ /* 0x000fe400078e00f3 */
[----:B------:R-:W-:Y:S01]  /*15320*/  IMAD.X R247, R247, 0x1, R192, P4 ;  /* 0x00000001f7f77824 */ /* 0x000fe200020e06c0 */
[----:B------:R-:W-:-:S02]  /*15330*/  LOP3.LUT R13, R197, 0x30, RZ, 0xfc, !PT ;  /* 0x00000030c50d7812 */ /* 0x000fc400078efcff */
[----:B------:R1:W-:Y:S02]  /*15340*/  LDGSTS.E [R2+0x45000], [R8.64], P2 ;  /* 0x4500000008027fae */ /* 0x0003e40009121848 */
[----:B-1----:R-:W-:Y:S02]  /*15350*/  IMAD.MOV.U32 R8, RZ, RZ, R248 ;  /* 0x000000ffff087224 */ /* 0x002fe400078e00f8 */
[----:B------:R-:W-:-:S05]  /*15360*/  IMAD.MOV.U32 R9, RZ, RZ, R247 ;  /* 0x000000ffff097224 */ /* 0x000fca00078e00f7 */
[----:B------:R1:W-:Y:S01]  /*15370*/  LDGSTS.E [R2+0x45800], [R8.64], P1 ;  /* 0x4580000008027fae */ /* 0x0003e20008921848 */
[----:B------:R-:W-:-:S03]  /*15380*/  ISETP.GE.AND P1, PT, R13, UR6, PT ;  /* 0x000000060d007c0c */ /* 0x000fc6000bf26270 */
[----:B------:R-:W5:Y:S01]  /*15390*/  LDL.LU R13, [R1+0x28] ;  /* 0x00002800010d7983 */ /* 0x000f620000300800 */
[----:B------:R-:W-:Y:S02]  /*153a0*/  SEL R3, RZ, 0x4, P1 ;  /* 0x00000004ff037807 */ /* 0x000fe40000800000 */
[----:B------:R-:W-:Y:S02]  /*153b0*/  LOP3.LUT R14, R197, 0x34, RZ, 0xfc, !PT ;  /* 0x00000034c50e7812 */ /* 0x000fe400078efcff */
[----:B------:R-:W-:Y:S02]  /*153c0*/  SEL R3, R3, RZ, !P0 ;  /* 0x000000ff03037207 */ /* 0x000fe40004000000 */
[----:B------:R-:W-:Y:S02]  /*153d0*/  ISETP.GE.AND P1, PT, R14, UR6, PT ;  /* 0x000000060e007c0c */ /* 0x000fe4000bf26270 */
[----:B------:R-:W-:Y:S02]  /*153e0*/  ISETP.NE.U32.AND P2, PT, R3, RZ, PT ;  /* 0x000000ff0300720c */ /* 0x000fe40003f45070 */
[----:B------:R-:W-:-:S02]  /*153f0*/  SEL R3, RZ, 0x4, P1 ;  /* 0x00000004ff037807 */ /* 0x000fc40000800000 */
[----:B------:R-:W-:Y:S02]  /*15400*/  IADD3 R252, P3, R252, R200, RZ ;  /* 0x000000c8fcfc7210 */ /* 0x000fe40007f7e0ff */
[----:B------:R-:W-:-:S03]  /*15410*/  SEL R3, R3, RZ, !P0 ;  /* 0x000000ff03037207 */ /* 0x000fc60004000000 */
[----:B------:R-:W-:Y:S01]  /*15420*/  IMAD.X R251, R251, 0x1, R192, P3 ;  /* 0x00000001fbfb7824 */ /* 0x000fe200018e06c0 */
[----:B------:R-:W-:Y:S01]  /*15430*/  ISETP.NE.U32.AND P1, PT, R3, RZ, PT ;  /* 0x000000ff0300720c */ /* 0x000fe20003f25070 */
[----:B-1----:R-:W-:Y:S02]  /*15440*/  IMAD.MOV.U32 R8, RZ, RZ, R252 ;  /* 0x000000ffff087224 */ /* 0x002fe400078e00fc */
[----:B------:R-:W-:-:S05]  /*15450*/  IMAD.MOV.U32 R9, RZ, RZ, R251 ;  /* 0x000000ffff097224 */ /* 0x000fca00078e00fb */
[----:B------:R1:W-:Y:S01]  /*15460*/  LDGSTS.E [R2+0x46000], [R8.64], P2 ;  /* 0x4600000008027fae */ /* 0x0003e20009121848 */
[----:B------:R-:W-:Y:S02]  /*15470*/  LOP3.LUT R18, R197, 0x3c, RZ, 0xfc, !PT ;  /* 0x0000003cc5127812 */ /* 0x000fe400078efcff */
[----:B--2---:R-:W-:-:S05]  /*15480*/  IADD3 R10, P4, R10, R200, RZ ;  /* 0x000000c80a0a7210 */ /* 0x004fca0007f9e0ff */
[----:B---3--:R-:W-:Y:S01]  /*15490*/  IMAD.X R12, R12, 0x1, R192, P4 ;  /* 0x000000010c0c7824 */ /* 0x008fe200020e06c0 */
[----:B------:R2:W-:Y:S01]  /*154a0*/  STL [R1+0xc], R10 ;  /* 0x00000c0a01007387 */ /* 0x0005e20000100800 */
[----:B-1----:R-:W-:Y:S02]  /*154b0*/  IMAD.MOV.U32 R8, RZ, RZ, R10 ;  /* 0x000000ffff087224 */ /* 0x002fe400078e000a */
[----:B------:R-:W-:Y:S01]  /*154c0*/  IMAD.MOV.U32 R9, RZ, RZ, R12 ;  /* 0x000000ffff097224 */ /* 0x000fe200078e000c */
[----:B------:R1:W-:Y:S04]  /*154d0*/  STL [R1+0x8], R12 ;  /* 0x0000080c01007387 */ /* 0x0003e80000100800 */
[----:B------:R-:W3:Y:S04]  /*154e0*/  LDL.LU R14, [R1+0x3c] ;  /* 0x00003c00010e7983 */ /* 0x000ee80000300800 */
[----:B--2---:R-:W2:Y:S01]  /*154f0*/  LDL.LU R10, [R1+0x4c] ;  /* 0x00004c00010a7983 */ /* 0x004ea20000300800 */
[----:B-1----:R-:W-:-:S03]  /*15500*/  LOP3.LUT R12, R197, 0x38, RZ, 0xfc, !PT ;  /* 0x00000038c50c7812 */ /* 0x002fc600078efcff */
[----:B------:R1:W-:Y:S01]  /*15510*/  LDGSTS.E [R2+0x46800], [R8.64], P1 ;  /* 0x4680000008027fae */ /* 0x0003e20008921848 */
[----:B------:R-:W-:-:S03]  /*15520*/  ISETP.GE.AND P1, PT, R12, UR6, PT ;  /* 0x000000060c007c0c */ /* 0x000fc6000bf26270 */
[----:B------:R-:W2:Y:S04]  /*15530*/  LDL.LU R15, [R1+0x38] ;  /* 0x00003800010f7983 */ /* 0x000ea80000300800 */
[----:B------:R-:W2:Y:S01]  /*15540*/  LDL.LU R12, [R1+0x48] ;  /* 0x00004800010c7983 */ /* 0x000ea20000300800 */
[----:B------:R-:W-:Y:S02]  /*15550*/  SEL R3, RZ, 0x4, P1 ;  /* 0x00000004ff037807 */ /* 0x000fe40000800000 */
[----:B------:R-:W-:Y:S02]  /*15560*/  ISETP.GE.AND P1, PT, R18, UR6, PT ;  /* 0x0000000612007c0c */ /* 0x000fe4000bf26270 */
[----:B------:R-:W-:Y:S02]  /*15570*/  SEL R3, R3, RZ, !P0 ;  /* 0x000000ff03037207 */ /* 0x000fe40004000000 */
[----:B----4-:R-:W-:-:S02]  /*15580*/  IADD3 R16, P3, R16, R200, RZ ;  /* 0x000000c810107210 */ /* 0x010fc40007f7e0ff */
[----:B------:R-:W-:Y:S02]  /*15590*/  ISETP.NE.U32.AND P2, PT, R3, RZ, PT ;  /* 0x000000ff0300720c */ /* 0x000fe40003f45070 */
[----:B------:R-:W-:Y:S02]  /*155a0*/  SEL R3, RZ, 0x4, P1 ;  /* 0x00000004ff037807 */ /* 0x000fe40000800000 */
[----:B-----5:R-:W-:Y:S02]  /*155b0*/  IADD3 R11, P4, R11, R200, RZ ;  /* 0x000000c80b0b7210 */ /* 0x020fe40007f9e0ff */
[----:B------:R-:W-:Y:S01]  /*155c0*/  SEL R3, R3, RZ, !P0 ;  /* 0x000000ff03037207 */ /* 0x000fe20004000000 */
[----:B------:R-:W-:Y:S01]  /*155d0*/  IMAD.X R17, R17, 0x1, R192, P3 ;  /* 0x0000000111117824 */ /* 0x000fe200018e06c0 */
[----:B------:R4:W-:Y:S02]  /*155e0*/  STL [R1+0x1c], R16 ;  /* 0x00001c1001007387 */ /* 0x0009e40000100800 */
[----:B------:R-:W-:Y:S01]  /*155f0*/  ISETP.NE.U32.AND P1, PT, R3, RZ, PT ;  /* 0x000000ff0300720c */ /* 0x000fe20003f25070 */
[----:B-1----:R-:W-:Y:S01]  /*15600*/  IMAD.MOV.U32 R8, RZ, RZ, R16 ;  /* 0x000000ffff087224 */ /* 0x002fe200078e0010 */
[----:B------:R-:W-:Y:S01]  /*15610*/  STL [R1+0x18], R17 ;  /* 0x0000181101007387 */ /* 0x000fe20000100800 */
[----:B------:R-:W-:-:S03]  /*15620*/  IMAD.MOV.U32 R9, RZ, RZ, R17 ;  /* 0x000000ffff097224 */ /* 0x000fc600078e0011 */
[----:B------:R1:W-:Y:S04]  /*15630*/  STL [R1+0x2c], R11 ;  /* 0x00002c0b01007387 */ /* 0x0003e80000100800 */
[----:B------:R5:W-:Y:S02]  /*15640*/  LDGSTS.E [R2+0x47000], [R8.64], P2 ;  /* 0x4700000008027fae */ /* 0x000be40009121848 */
[----:B-----5:R-:W-:Y:S02]  /*15650*/  IMAD.MOV.U32 R8, RZ, RZ, R11 ;  /* 0x000000ffff087224 */ /* 0x020fe400078e000b */
[----:B------:R-:W-:-:S05]  /*15660*/  IMAD.X R13, R13, 0x1, R192, P4 ;  /* 0x000000010d0d7824 */ /* 0x000fca00020e06c0 */
[----:B------:R5:W-:Y:S01]  /*15670*/  STL [R1+0x28], R13 ;  /* 0x0000280d01007387 */ /* 0x000be20000100800 */
[----:B------:R-:W-:-:S03]  /*15680*/  IMAD.MOV.U32 R9, RZ, RZ, R13 ;  /* 0x000000ffff097224 */ /* 0x000fc600078e000d */
[----:B----4-:R-:W4:Y:S04]  /*15690*/  LDL.LU R16, [R1+0x4d4] ;  /* 0x0004d40001107983 */ /* 0x010f280000300800 */
[----:B-1----:R-:W4:Y:S01]  /*156a0*/  LDL.LU R11, [R1+0x4dc] ;  /* 0x0004dc00010b7983 */ /* 0x002f220000300800 */
[----:B-----5:R-:W-:-:S03]  /*156b0*/  LOP3.LUT R13, R197, 0x40, RZ, 0xfc, !PT ;  /* 0x00000040c50d7812 */ /* 0x020fc600078efcff */
[----:B------:R-:W5:Y:S04]  /*156c0*/  LDL.LU R17, [R1+0x4d0] ;  /* 0x0004d00001117983 */ /* 0x000f680000300800 */
        /* <DEDUP_REMOVED lines=8> */
[----:B------:R-:W-:-:S04]  /*15750*/  SEL R3, RZ, 0x4, P1 ;  /* 0x00000004ff037807 */ /* 0x000fc80000800000 */
[----:B------:R-:W-:-:S04]  /*15760*/  SEL R3, R3, RZ, !P0 ;  /* 0x000000ff03037207 */ /* 0x000fc80004000000 */
[----:B------:R-:W-:Y:S02]  /*15770*/  ISETP.NE.U32.AND P1, PT, R3, RZ, PT ;  /* 0x000000ff0300720c */ /* 0x000fe40003f25070 */
[----:B------:R-:W-:Y:S02]  /*15780*/  LOP3.LUT R18, R197, 0x4c, RZ, 0xfc, !PT ;  /* 0x0000004cc5127812 */ /* 0x000fe400078efcff */
[-C--:B---3--:R-:W-:Y:S02]  /*15790*/  IADD3 R14, P3, R14, R200.reuse, RZ ;  /* 0x000000c80e0e7210 */ /* 0x088fe40007f7e0ff */
[----:B--2---:R-:W-:-:S03]  /*157a0*/  IADD3 R10, P4, R10, R200, RZ ;  /* 0x000000c80a0a7210 */ /* 0x004fc60007f9e0ff */
[----:B------:R2:W-:Y:S01]  /*157b0*/  STL [R1+0x3c], R14 ;  /* 0x00003c0e01007387 */ /* 0x0005e20000100800 */
[----:B-1----:R-:W-:Y:S02]  /*157c0*/  IMAD.MOV.U32 R8, RZ, RZ, R14 ;  /* 0x000000ffff087224 */ /* 0x002fe400078e000e */
[--C-:B------:R-:W-:Y:S02]  /*157d0*/  IMAD.X R15, R15, 0x1, R192.reuse, P3 ;  /* 0x000000010f0f7824 */ /* 0x100fe400018e06c0 */
[----:B------:R-:W-:-:S03]  /*157e0*/  IMAD.X R12, R12, 0x1, R192, P4 ;  /* 0x000000010c0c7824 */ /* 0x000fc600020e06c0 */
[----:B------:R-:W-:Y:S01]  /*157f0*/  STL [R1+0x38], R15 ;  /* 0x0000380f01007387 */ /* 0x000fe20000100800 */
[----:B------:R-:W-:-:S03]  /*15800*/  IMAD.MOV.U32 R9, RZ, RZ, R15 ;  /* 0x000000ffff097224 */ /* 0x000fc600078e000f */
[----:B------:R-:W-:Y:S04]  /*15810*/  STL [R1+0x4c], R10 ;  /* 0x00004c0a01007387 */ /* 0x000fe80000100800 */
[----:B------:R1:W-:Y:S04]  /*15820*/  STL [R1+0x48], R12 ;  /* 0x0000480c01007387 */ /* 0x0003e80000100800 */
[----:B--2---:R-:W2:Y:S04]  /*15830*/  LDL.LU R14, [R1+0x4e4] ;  /* 0x0004e400010e7983 */ /* 0x004ea80000300800 */
[----:B------:R3:W-:Y:S02]  /*15840*/  LDGSTS.E [R2+0x48000], [R8.64], P2 ;  /* 0x4800000008027fae */ /* 0x0007e40009121848 */
[----:B---3--:R-:W-:-:S02]  /*15850*/  IMAD.MOV.U32 R8, RZ, RZ, R10 ;  /* 0x000000ffff087224 */ /* 0x008fc400078e000a */
[----:B------:R-:W-:Y:S01]  /*15860*/  IMAD.MOV.U32 R9, RZ, RZ, R12 ;  /* 0x000000ffff097224 */ /* 0x000fe200078e000c */
[----:B-1----:R-:W-:Y:S01]  /*15870*/  LOP3.LUT R12, R197, 0x48, RZ, 0xfc, !PT ;  /* 0x00000048c50c7812 */ /* 0x002fe200078efcff */
[----:B------:R-:W3:Y:S04]  /*15880*/  LDL.LU R10, [R1+0x4ec] ;  /* 0x0004ec00010a7983 */ /* 0x000ee80000300800 */
[----:B------:R-:W3:Y:S04]  /*15890*/  LDL.LU R15, [R1+0x4e0] ;  /* 0x0004e000010f7983 */ /* 0x000ee80000300800 */
[----:B------:R1:W-:Y:S01]  /*158a0*/  LDGSTS.E [R2+0x48800], [R8.64], P1 ;  /* 0x4880000008027fae */ /* 0x0003e20008921848 */
[----:B------:R-:W-:-:S03]  /*158b0*/  ISETP.GE.AND P1, PT, R12, UR6, PT ;  /* 0x000000060c007c0c */ /* 0x000fc6000bf26270 */
[----:B------:R-:W3:Y:S01]  /*158c0*/  LDL.LU R12, [R1+0x4e8] ;  /* 0x0004e800010c7983 */ /* 0x000ee20000300800 */
[----:B------:R-:W-:-:S04]  /*158d0*/  SEL R3, RZ, 0x4, P1 ;  /* 0x00000004ff037807 */ /* 0x000fc80000800000 */
[----:B------:R-:W-:Y:S02]  /*158e0*/  SEL R3, R3, RZ, !P0 ;  /* 0x000000ff03037207 */ /* 0x000fe40004000000 */
[----:B------:R-:W-:Y:S02]  /*158f0*/  ISETP.GE.AND P1, PT, R18, UR6, PT ;  /* 0x0000000612007c0c */ /* 0x000fe4000bf26270 */
[----:B------:R-:W-:Y:S02]  /*15900*/  ISETP.NE.U32.AND P2, PT, R3, RZ, PT ;  /* 0x000000ff0300720c */ /* 0x000fe40003f45070 */
[----:B------:R-:W-:-:S04]  /*15910*/  SEL R3, RZ, 0x4, P1 ;  /* 0x00000004ff037807 */ /* 0x000fc80000800000 */
[----:B------:R-:W-:Y:S02]  /*15920*/  SEL R3, R3, RZ, !P0 ;  /* 0x000000ff03037207 */ /* 0x000fe40004000000 */
[-C--:B----4-:R-:W-:Y:S02]  /*15930*/  IADD3 R16, P3, R16, R200.reuse, RZ ;  /* 0x000000c810107210 */ /* 0x090fe40007f7e0ff */
[----:B------:R-:W-:-:S03]  /*15940*/  IADD3 R11, P4, R11, R200, RZ ;  /* 0x000000c80b0b7210 */ /* 0x000fc60007f9e0ff */
[----:B-----5:R-:W-:Y:S02]  /*15950*/  IMAD.X R17, R17, 0x1, R192, P3 ;  /* 0x0000000111117824 */ /* 0x020fe400018e06c0 */
[----:B-1----:R-:W-:Y:S02]  /*15960*/  IMAD.MOV.U32 R8, RZ, RZ, R16 ;  /* 0x000000ffff087224 */ /* 0x002fe400078e0010 */
[----:B------:R-:W-:Y:S01]  /*15970*/  IMAD.MOV.U32 R9, RZ, RZ, R17 ;  /* 0x000000ffff097224 */ /* 0x000fe200078e0011 */
[----:B------:R-:W-:Y:S01]  /*15980*/  ISETP.NE.U32.AND P1, PT, R3, RZ, PT ;  /* 0x000000ff0300720c */ /* 0x000fe20003f25070 */
[----:B------:R1:W-:Y:S01]  /*15990*/  STL [R1+0x4d4], R16 ;  /* 0x0004d41001007387 */ /* 0x0003e20000100800 */
[----:B------:R-:W-:-:S03]  /*159a0*/  IMAD.X R13, R13, 0x1, R192, P4 ;  /* 0x000000010d0d7824 */ /* 0x000fc600020e06c0 */
[----:B------:R-:W-:Y:S04]  /*159b0*/  STL [R1+0x4d0], R17 ;  /* 0x0004d01101007387 */ /* 0x000fe80000100800 */
[----:B------:R4:W-:Y:S04]  /*159c0*/  STL [R1+0x4dc], R11 ;  /* 0x0004dc0b01007387 */ /* 0x0009e80000100800 */
[----:B------:R5:W-:Y:S04]  /*159d0*/  LDGSTS.E [R2+0x49000], [R8.64], P2 ;  /* 0x4900000008027fae */ /* 0x000be80009121848 */
[----:B------:R4:W-:Y:S01]  /*159e0*/  STL [R1+0x4d8], R13 ;  /* 0x0004d80d01007387 */ /* 0x0009e20000100800 */
[----:B-1----:R-:W-:Y:S01]  /*159f0*/  LOP3.LUT R16, R197, 0x50, RZ, 0xfc, !PT ;  /* 0x00000050c5107812 */ /* 0x002fe200078efcff */
[----:B-----5:R-:W-:-:S02]  /*15a00*/  IMAD.MOV.U32 R8, RZ, RZ, R11 ;  /* 0x000000ffff087224 */ /* 0x020fc400078e000b */
[----:B----4-:R-:W4:Y:S01]  /*15a10*/  LDL.LU R11, [R1+0x4f4] ;  /* 0x0004f400010b7983 */ /* 0x010f220000300800 */
[----:B------:R-:W-:-:S03]  /*15a20*/  IMAD.MOV.U32 R9, RZ, RZ, R13 ;  /* 0x000000ffff097224 */ /* 0x000fc600078e000d */
[----:B------:R-:W4:Y:S04]  /*15a30*/  LDL.LU R13, [R1+0x534] ;  /* 0x00053400010d7983 */ /* 0x000f280000300800 */
[----:B------:R-:W4:Y:S04]  /*15a40*/  LDL.LU R17, [R1+0x4f0] ;  /* 0x0004f00001117983 */ /* 0x000f280000300800 */
[----:B------:R1:W-:Y:S01]  /*15a50*/  LDGSTS.E [R2+0x49800], [R8.64], P1 ;  /* 0x4980000008027fae */ /* 0x0003e20008921848 */
[----:B------:R-:W-:-:S03]  /*15a60*/  ISETP.GE.AND P1, PT, R16, UR6, PT ;  /* 0x0000000610007c0c */ /* 0x000fc6000bf26270 */
[----:B------:R-:W4:Y:S01]  /*15a70*/  LDL.LU R16, [R1+0x4f8] ;  /* 0x0004f80001107983 */ /* 0x000f220000300800 */
        /* <DEDUP_REMOVED lines=8> */
[----:B------:R-:W-:Y:S01]  /*15b00*/  LOP3.LUT R18, R197, 0x5c, RZ, 0xfc, !PT ;  /* 0x0000005cc5127812 */ /* 0x000fe200078efcff */
[C---:B------:R-:W-:Y:S08]  /*15b10*/  HMMA.1688.F32.TF32 R56, R20.reuse, R174, R56 ;  /* 0x000000ae1438723c */ /* 0x040ff00000081038 */
[C---:B------:R-:W-:Y:S08]  /*15b20*/  HMMA.1688.F32.TF32 R60, R20.reuse, R170, R60 ;  /* 0x000000aa143c723c */ /* 0x040ff0000008103c */
[C---:B------:R-:W-:Y:S08]  /*15b30*/  HMMA.1688.F32.TF32 R64, R20.reuse, R166, R64 ;  /* 0x000000a61440723c */ /* 0x040ff00000081040 */
[C---:B------:R-:W-:Y:S08]  /*15b40*/  HMMA.1688.F32.TF32 R68, R20.reuse, R162, R68 ;  /* 0x000000a21444723c */ /* 0x040ff00000081044 */
[C---:B------:R-:W-:Y:S08]  /*15b50*/  HMMA.1688.F32.TF32 R76, R20.reuse, R154, R76 ;  /* 0x0000009a144c723c */ /* 0x040ff0000008104c */
[C---:B------:R-:W-:Y:S08]  /*15b60*/  HMMA.1688.F32.TF32 R80, R20.reuse, R150, R80 ;  /* 0x000000961450723c */ /* 0x040ff00000081050 */
[----:B------:R-:W-:Y:S08]  /*15b70*/  HMMA.1688.F32.TF32 R84, R20, R146, R84 ;  /* 0x000000921454723c */ /* 0x000ff00000081054 */
[----:B------:R-:W-:Y:S01]  /*15b80*/  HMMA.1688.F32.TF32 R20, R4, R174, R88 ;  /* 0x000000ae0414723c */ /* 0x000fe20000081058 */
[----:B--2---:R-:W-:-:S05]  /*15b90*/  IADD3 R14, P3, R14, R200, RZ ;  /* 0x000000c80e0e7210 */ /* 0x004fca0007f7e0ff */
[----:B-1----:R-:W-:Y:S01]  /*15ba0*/  IMAD.MOV.U32 R8, RZ, RZ, R14 ;  /* 0x000000ffff087224 */ /* 0x002fe200078e000e */
[----:B------:R1:W-:Y:S01]  /*15bb0*/  STL [R1+0x4e4], R14 ;  /* 0x0004e40e01007387 */ /* 0x0003e20000100800 */
[----:B---3--:R-:W-:Y:S01]  /*15bc0*/  IADD3 R10, P4, R10, R200, RZ ;  /* 0x000000c80a0a7210 */ /* 0x008fe20007f9e0ff */
[----:B------:R-:W-:-:S04]  /*15bd0*/  IMAD.X R15, R15, 0x1, R192, P3 ;  /* 0x000000010f0f7824 */ /* 0x000fc800018e06c0 */
[----:B------:R-:W-:Y:S01]  /*15be0*/  IMAD.MOV.U32 R9, RZ, RZ, R15 ;  /* 0x000000ffff097224 */ /* 0x000fe200078e000f */
[----:B------:R-:W-:Y:S01]  /*15bf0*/  STL [R1+0x4e0], R15 ;  /* 0x0004e00f01007387 */ /* 0x000fe20000100800 */
[----:B------:R-:W-:-:S03]  /*15c00*/  IMAD.X R12, R12, 0x1, R192, P4 ;  /* 0x000000010c0c7824 */ /* 0x000fc600020e06c0 */
[----:B------:R-:W-:Y:S04]  /*15c10*/  STL [R1+0x4ec], R10 ;  /* 0x0004ec0a01007387 */ /* 0x000fe80000100800 */
[----:B------:R2:W-:Y:S04]  /*15c20*/  LDGSTS.E [R2+0x4a000], [R8.64], P2 ;  /* 0x4a00000008027fae */ /* 0x0005e80009121848 */
[----:B------:R3:W-:Y:S04]  /*15c30*/  STL [R1+0x4e8], R12 ;  /* 0x0004e80c01007387 */ /* 0x0007e80000100800 */
[----:B-1----:R-:W5:Y:S01]  /*15c40*/  LDL.LU R14, [R1+0x530] ;  /* 0x00053000010e7983 */ /* 0x002f620000300800 */
[----:B--2---:R-:W-:-:S02]  /*15c50*/  IMAD.MOV.U32 R8, RZ, RZ, R10 ;  /* 0x000000ffff087224 */ /* 0x004fc400078e000a */
[----:B------:R-:W-:Y:S01]  /*15c60*/  IMAD.MOV.U32 R9, RZ, RZ, R12 ;  /* 0x000000ffff097224 */ /* 0x000fe200078e000c */
[----:B---3--:R-:W-:Y:S01]  /*15c70*/  LOP3.LUT R12, R197, 0x58, RZ, 0xfc, !PT ;  /* 0x00000058c50c7812 */ /* 0x008fe200078efcff */
[----:B------:R-:W2:Y:S04]  /*15c80*/  LDL.LU R10, [R1+0x52c] ;  /* 0x00052c00010a7983 */ /* 0x000ea80000300800 */
[----:B------:R1:W-:Y:S01]  /*15c90*/  LDGSTS.E [R2+0x4a800], [R8.64], P1 ;  /* 0x4a80000008027fae */ /* 0x0003e20008921848 */
[----:B------:R-:W-:-:S03]  /*15ca0*/  ISETP.GE.AND P1, PT, R12, UR6, PT ;  /* 0x000000060c007c0c */ /* 0x000fc6000bf26270 */
[----:B------:R-:W3:Y:S01]  /*15cb0*/  LDL.LU R15, [R1+0x4fc] ;  /* 0x0004fc00010f7983 */ /* 0x000ee20000300800 */
[----:B------:R-:W-:-:S03]  /*15cc0*/  SEL R3, RZ, 0x4, P1 ;  /* 0x00000004ff037807 */ /* 0x000fc60000800000 */
[----:B------:R-:W3:Y:S01]  /*15cd0*/  LDL.LU R12, [R1+0x500] ;  /* 0x00050000010c7983 */ /* 0x000ee20000300800 */
[----:B------:R-:W-:Y:S02]  /*15ce0*/  SEL R3, R3, RZ, !P0 ;  /* 0x000000ff03037207 */ /* 0x000fe40004000000 */
[----:B------:R-:W-:Y:S02]  /*15cf0*/  ISETP.GE.AND P1, PT, R18, UR6, PT ;  /* 0x0000000612007c0c */ /* 0x000fe4000bf26270 */
[----:B------:R-:W-:Y:S02]  /*15d00*/  ISETP.NE.U32.AND P2, PT, R3, RZ, PT ;  /* 0x000000ff0300720c */ /* 0x000fe40003f45070 */
[----:B------:R-:W-:-:S04]  /*15d10*/  SEL R3, RZ, 0x4, P1 ;  /* 0x00000004ff037807 */ /* 0x000fc80000800000 */
[----:B------:R-:W-:-:S04]  /*15d20*/  SEL R3, R3, RZ, !P0 ;  /* 0x000000ff03037207 */ /* 0x000fc80004000000 */
[----:B------:R-:W-:Y:S02]  /*15d30*/  ISETP.NE.U32.AND P1, PT, R3, RZ, PT ;  /* 0x000000ff0300720c */ /* 0x000fe40003f25070 */
[-C--:B----4-:R-:W-:Y:S02]  /*15d40*/  IADD3 R11, P3, R11, R200.reuse, RZ ;  /* 0x000000c80b0b7210 */ /* 0x090fe40007f7e0ff */
[----:B------:R-:W-:-:S03]  /*15d50*/  IADD3 R13, P4, R13, R200, RZ ;  /* 0x000000c80d0d7210 */ /* 0x000fc60007f9e0ff */
[--C-:B------:R-:W-:Y:S02]  /*15d60*/  IMAD.X R17, R17, 0x1, R192.reuse, P3 ;  /* 0x0000000111117824 */ /* 0x100fe400018e06c0 */
[----:B-1----:R-:W-:Y:S02]  /*15d70*/  IMAD.MOV.U32 R8, RZ, RZ, R11 ;  /* 0x000000ffff087224 */ /* 0x002fe400078e000b */
[----:B------:R-:W-:Y:S02]  /*15d80*/  IMAD.MOV.U32 R9, RZ, RZ, R17 ;  /* 0x000000ffff097224 */ /* 0x000fe400078e0011 */
[----:B------:R-:W-:-:S03]  /*15d90*/  IMAD.X R16, R16, 0x1, R192, P4 ;  /* 0x0000000110107824 */ /* 0x000fc600020e06c0 */
[----:B------:R1:W-:Y:S04]  /*15da0*/  LDGSTS.E [R2+0x4b000], [R8.64], P2 ;  /* 0x4b00000008027fae */ /* 0x0003e80009121848 */
[----:B------:R4:W-:Y:S04]  /*15db0*/  STL [R1+0x4f4], R11 ;  /* 0x0004f40b01007387 */ /* 0x0009e80000100800 */
[----:B------:R-:W-:Y:S01]  /*15dc0*/  STL [R1+0x4f0], R17 ;  /* 0x0004f01101007387 */ /* 0x000fe20000100800 */
[----:B-1----:R-:W-:Y:S02]  /*15dd0*/  IMAD.MOV.U32 R8, RZ, RZ, R13 ;  /* 0x000000ffff087224 */ /* 0x002fe400078e000d */
[----:B------:R-:W-:Y:S01]  /*15de0*/  IMAD.MOV.U32 R9, RZ, RZ, R16 ;  /* 0x000000ffff097224 */ /* 0x000fe200078e0010 */
[----:B----4-:R-:W-:Y:S01]  /*15df0*/  LOP3.LUT R11, R197, 0x60, RZ, 0xfc, !PT ;  /* 0x00000060c50b7812 */ /* 0x010fe200078efcff */
[----:B------:R1:W-:Y:S04]  /*15e00*/  STL [R1+0x534], R13 ;  /* 0x0005340d01007387 */ /* 0x0003e80000100800 */
[----:B------:R4:W-:Y:S01]  /*15e10*/  LDGSTS.E [R2+0x4b800], [R8.64], P1 ;  /* 0x4b80000008027fae */ /* 0x0009e20008921848 */
[----:B------:R-:W-:-:S03]  /*15e20*/  ISETP.GE.AND P1, PT, R11, UR6, PT ;  /* 0x000000060b007c0c */ /* 0x000fc6000bf26270 */
[----:B------:R-:W-:Y:S01]  /*15e30*/  STL [R1+0x4f8], R16 ;  /* 0x0004f81001007387 */ /* 0x000fe20000100800 */
[----:B-1----:R-:W-:-:S03]  /*15e40*/  LOP3.LUT R13, R197, 0x64, RZ, 0xfc, !PT ;  /* 0x00000064c50d7812 */ /* 0x002fc600078efcff */
[----:B------:R-:W4:Y:S01]  /*15e50*/  LDL.LU R11, [R1+0x528] ;  /* 0x00052800010b7983 */ /* 0x000f220000300800 */
[----:B------:R-:W-:Y:S02]  /*15e60*/  SEL R3, RZ, 0x4, P1 ;  /* 0x00000004ff037807 */ /* 0x000fe40000800000 */
[----:B------:R-:W-:Y:S01]  /*15e70*/  ISETP.GE.AND P1, PT, R13, UR6, PT ;  /* 0x000000060d007c0c */ /* 0x000fe2000bf26270 */
[----:B------:R-:W4:Y:S04]  /*15e80*/  LDL.LU R18, [R1+0x524] ;  /* 0x0005240001127983 */ /* 0x000f280000300800 */
[----:B------:R-:W4:Y:S04]  /*15e90*/  LDL.LU R13, [R1+0x504] ;  /* 0x00050400010d7983 */ /* 0x000f280000300800 */
[----:B------:R-:W4:Y:S01]  /*15ea0*/  LDL.LU R88, [R1+0x508] ;  /* 0x0005080001587983 */ /* 0x000f220000300800 */
[----:B------:R-:W-:-:S04]  /*15eb0*/  SEL R3, R3, RZ, !P0 ;  /* 0x000000ff03037207 */ /* 0x000fc80004000000 */
[----:B------:R-:W-:Y:S02]  /*15ec0*/  ISETP.NE.U32.AND P2, PT, R3, RZ, PT ;  /* 0x000000ff0300720c */ /* 0x000fe40003f45070 */
[----:B------:R-:W-:-:S04]  /*15ed0*/  SEL R3, RZ, 0x4, P1 ;  /* 0x00000004ff037807 */ /* 0x000fc80000800000 */
[----:B------:R-:W-:-:S04]  /*15ee0*/  SEL R3, R3, RZ, !P0 ;  /* 0x000000ff03037207 */ /* 0x000fc80004000000 */
[----:B------:R-:W-:Y:S02]  /*15ef0*/  ISETP.NE.U32.AND P1, PT, R3, RZ, PT ;  /* 0x000000ff0300720c */ /* 0x000fe40003f25070 */
[-C--:B-----5:R-:W-:Y:S02]  /*15f00*/  IADD3 R14, P3, R14, R200.reuse, RZ ;  /* 0x000000c80e0e7210 */ /* 0x0a0fe40007f7e0ff */
[----:B--2---:R-:W-:-:S03]  /*15f10*/  IADD3 R10, P4, R10, R200, RZ ;  /* 0x000000c80a0a7210 */ /* 0x004fc60007f9e0ff */
[----:B------:R-:W-:Y:S01]  /*15f20*/  STL [R1+0x530], R14 ;  /* 0x0005300e01007387 */ /* 0x000fe20000100800 */
[--C-:B---3--:R-:W-:Y:S02]  /*15f30*/  IMAD.X R15, R15, 0x1, R192.reuse, P3 ;  /* 0x000000010f0f7824 */ /* 0x108fe400018e06c0 */
[----:B------:R-:W-:-:S03]  /*15f40*/  IMAD.X R12, R12, 0x1, R192, P4 ;  /* 0x000000010c0c7824 */ /* 0x000fc600020e06c0 */
[----:B------:R1:W-:Y:S01]  /*15f50*/  STL [R1+0x4fc], R15 ;  /* 0x0004fc0f01007387 */ /* 0x0003e20000100800 */
[----:B----4-:R-:W-:-:S03]  /*15f60*/  IMAD.MOV.U32 R9, RZ, RZ, R15 ;  /* 0x000000ffff097224 */ /* 0x010fc600078e000f */
[----:B------:R2:W-:Y:S04]  /*15f70*/  STL [R1+0x52c], R10 ;  /* 0x00052c0a01007387 */ /* 0x0005e80000100800 */
[----:B------:R3:W-:Y:S01]  /*15f80*/  STL [R1+0x500], R12 ;  /* 0x0005000c01007387 */ /* 0x0007e20000100800 */
[----:B------:R-:W-:-:S03]  /*15f90*/  IMAD.MOV.U32 R8, RZ, RZ, R14 ;  /* 0x000000ffff087224 */ /* 0x000fc600078e000e */
[----:B-1----:R-:W4:Y:S04]  /*15fa0*/  LDL.LU R15, [R1+0x520] ;  /* 0x00052000010f7983 */ /* 0x002f280000300800 */
[----:B------:R-:W5:Y:S04]  /*15fb0*/  LDL.LU R14, [R1+0x51c] ;  /* 0x00051c00010e7983 */ /* 0x000f680000300800 */
[----:B------:R-:W5:Y:S04]  /*15fc0*/  LDL.LU R17, [R1+0x50c] ;  /* 0x00050c0001117983 */ /* 0x000f680000300800 */
[----:B------:R-:W5:Y:S04]  /*15fd0*/  LDL.LU R16, [R1+0x510] ;  /* 0x0005100001107983 */ /* 0x000f680000300800 */
[----:B------:R1:W-:Y:S02]  /*15fe0*/  LDGSTS.E [R2+0x4c000], [R8.64], P2 ;  /* 0x4c00000008027fae */ /* 0x0003e40009121848 */
[----:B-1----:R-:W-:-:S02]  /*15ff0*/  IMAD.MOV.U32 R8, RZ, RZ, R10 ;  /* 0x000000ffff087224 */ /* 0x002fc400078e000a */
[----:B------:R-:W-:Y:S01]  /*16000*/  IMAD.MOV.U32 R9, RZ, RZ, R12 ;  /* 0x000000ffff097224 */ /* 0x000fe200078e000c */
[----:B--2---:R-:W-:-:S04]  /*16010*/  LOP3.LUT R10, R197, 0x68, RZ, 0xfc, !PT ;  /* 0x00000068c50a7812 */ /* 0x004fc800078efcff */
[----:B------:R1:W-:Y:S01]  /*16020*/  LDGSTS.E [R2+0x4c800], [R8.64], P1 ;  /* 0x4c80000008027fae */ /* 0x0003e20008921848 */
[----:B------:R-:W-:Y:S02]  /*16030*/  ISETP.GE.AND P1, PT, R10, UR6, PT ;  /* 0x000000060a007c0c */ /* 0x000fe4000bf26270 */
[----:B------:R-:W-:Y:S02]  /*16040*/  LOP3.LUT R10, R197, 0x6c, RZ, 0xfc, !PT ;  /* 0x0000006cc50a7812 */ /* 0x000fe400078efcff */
[----:B------:R-:W-:Y:S02]  /*16050*/  SEL R3, RZ, 0x4, P1 ;  /* 0x00000004ff037807 */ /* 0x000fe40000800000 */
[----:B------:R-:W-:Y:S02]  /*16060*/  ISETP.GE.AND P1, PT, R10, UR6, PT ;  /* 0x000000060a007c0c */ /* 0x000fe4000bf26270 */
[----:B------:R-:W2:Y:S04]  /*16070*/  LDL.LU R10, [R1+0x518] ;  /* 0x00051800010a7983 */ /* 0x000ea80000300800 */
[----:B---3--:R-:W3:Y:S01]  /*16080*/  LDL.LU R12, [R1+0xa4] ;  /* 0x0000a400010c7983 */ /* 0x008ee20000300800 */
[----:B------:R-:W-:-:S02]  /*16090*/  IADD3 R11, P3, R11, R200, RZ ;  /* 0x000000c80b0b7210 */ /* 0x000fc40007f7e0ff */
[----:B------:R-:W-:-:S03]  /*160a0*/  IADD3 R18, P4, R18, R200, RZ ;  /* 0x000000c812127210 */ /* 0x000fc60007f9e0ff */
[--C-:B------:R-:W-:Y:S01]  /*160b0*/  IMAD.X R13, R13, 0x1, R192.reuse, P3 ;  /* 0x000000010d0d7824 */ /* 0x100fe200018e06c0 */
[----:B------:R1:W-:Y:S02]  /*160c0*/  STL [R1+0x528], R11 ;  /* 0x0005280b01007387 */ /* 0x0003e40000100800 */
[----:B-1----:R-:W-:Y:S02]  /*160d0*/  IMAD.MOV.U32 R8, RZ, RZ, R11 ;  /* 0x000000ffff087224 */ /* 0x002fe400078e000b */
[----:B------:R1:W-:Y:S01]  /*160e0*/  STL [R1+0x504], R13 ;  /* 0x0005040d01007387 */ /* 0x0003e20000100800 */
[----:B------:R-:W-:-:S03]  /*160f0*/  IMAD.X R88, R88, 0x1, R192, P4 ;  /* 0x0000000158587824 */ /* 0x000fc600020e06c0 */
[----:B------:R1:W-:Y:S04]  /*16100*/  STL [R1+0x524], R18 ;  /* 0x0005241201007387 */ /* 0x0003e80000100800 */
[----:B------:R-:W3:Y:S01]  /*16110*/  LDL.LU R11, [R1+0x514] ;  /* 0x00051400010b7983 */ /* 0x000ee20000300800 */
[----:B------:R-:W-:-:S03]  /*16120*/  IMAD.MOV.U32 R9, RZ, RZ, R13 ;  /* 0x000000ffff097224 */ /* 0x000fc600078e000d */
[----:B------:R-:W-:Y:S04]  /*16130*/  STL [R1+0x508], R88 ;  /* 0x0005085801007387 */ /* 0x000fe80000100800 */
[----:B-1----:R-:W3:Y:S01]  /*16140*/  LDL.LU R13, [R1+0xa0] ;  /* 0x0000a000010d7983 */ /* 0x002ee20000300800 */
[----:B------:R-:W-:-:S04]  /*16150*/  SEL R3, R3, RZ, !P0 ;  /* 0x000000ff03037207 */ /* 0x000fc80004000000 */
[----:B------:R-:W-:Y:S02]  /*16160*/  ISETP.NE.U32.AND P2, PT, R3, RZ, PT ;  /* 0x000000ff0300720c */ /* 0x000fe40003f45070 */
[----:B------:R-:W-:-:S04]  /*16170*/  SEL R3, RZ, 0x4, P1 ;  /* 0x00000004ff037807 */ /* 0x000fc80000800000 */
[----:B------:R-:W-:-:S04]  /*16180*/  SEL R3, R3, RZ, !P0 ;  /* 0x000000ff03037207 */ /* 0x000fc80004000000 */
[----:B------:R-:W-:-:S03]  /*16190*/  ISETP.NE.U32.AND P1, PT, R3, RZ, PT ;  /* 0x000000ff0300720c */ /* 0x000fc60003f25070 */
[----:B------:R1:W-:Y:S01]  /*161a0*/  LDGSTS.E [R2+0x4d000], [R8.64], P2 ;  /* 0x4d00000008027fae */ /* 0x0003e20009121848 */
[----:B------:R-:W-:Y:S01]  /*161b0*/  LOP3.LUT R19, R197, 0x70, RZ, 0xfc, !PT ;  /* 0x00000070c5137812 */ /* 0x000fe200078efcff */
[----:B-1----:R-:W-:Y:S02]  /*161c0*/  IMAD.MOV.U32 R8, RZ, RZ, R18 ;  /* 0x000000ffff087224 */ /* 0x002fe400078e0012 */
[----:B------:R-:W-:-:S06]  /*161d0*/  IMAD.MOV.U32 R9, RZ, RZ, R88 ;  /* 0x000000ffff097224 */ /* 0x000fcc00078e0058 */
[----:B------:R1:W-:Y:S01]  /*161e0*/  LDGSTS.E [R2+0x4d800], [R8.64], P1 ;  /* 0x4d80000008027fae */ /* 0x0003e20008921848 */
[----:B------:R-:W-:Y:S02]  /*161f0*/  ISETP.GE.AND P1, PT, R19, UR6, PT ;  /* 0x0000000613007c0c */ /* 0x000fe4000bf26270 */
[----:B------:R-:W-:Y:S02]  /*16200*/  LOP3.LUT R18, R197, 0x74, RZ, 0xfc, !PT ;  /* 0x00000074c5127812 */ /* 0x000fe400078efcff */
[----:B------:R-:W-:Y:S02]  /*16210*/  SEL R3, RZ, 0x4, P1 ;  /* 0x00000004ff037807 */ /* 0x000fe40000800000 */
[----:B------:R-:W-:Y:S02]  /*16220*/  ISETP.GE.AND P1, PT, R18, UR6, PT ;  /* 0x0000000612007c0c */ /* 0x000fe4000bf26270 */
[----:B------:R-:W-:-:S04]  /*16230*/  SEL R3, R3, RZ, !P0 ;  /* 0x000000ff03037207 */ /* 0x000fc80004000000 */
[----:B------:R-:W-:Y:S02]  /*16240*/  ISETP.NE.U32.AND P2, PT, R3, RZ, PT ;  /* 0x000000ff0300720c */ /* 0x000fe40003f45070 */
[----:B------:R-:W-:-:S04]  /*16250*/  SEL R3, RZ, 0x4, P1 ;  /* 0x00000004ff037807 */ /* 0x000fc80000800000 */
[----:B------:R-:W-:-:S04]  /*16260*/  SEL R3, R3, RZ, !P0 ;  /* 0x000000ff03037207 */ /* 0x000fc80004000000 */
[----:B------:R-:W-:Y:S02]  /*16270*/  ISETP.NE.U32.AND P1, PT, R3, RZ, PT ;  /* 0x000000ff0300720c */ /* 0x000fe40003f25070 */
[-C--:B----4-:R-:W-:Y:S02]  /*16280*/  IADD3 R15, P3, R15, R200.reuse, RZ ;  /* 0x000000c80f0f7210 */ /* 0x090fe40007f7e0ff */
[----:B-----5:R-:W-:-:S03]  /*16290*/  IADD3 R14, P4, R14, R200, RZ ;  /* 0x000000c80e0e7210 */ /* 0x020fc60007f9e0ff */
[--C-:B------:R-:W-:Y:S02]  /*162a0*/  IMAD.X R17, R17, 0x1, R192.reuse, P3 ;  /* 0x0000000111117824 */ /* 0x100fe400018e06c0 */
[----:B-1----:R-:W-:Y:S02]  /*162b0*/  IMAD.MOV.U32 R8, RZ, RZ, R15 ;  /* 0x000000ffff087224 */ /* 0x002fe400078e000f */
[----:B------:R-:W-:Y:S02]  /*162c0*/  IMAD.MOV.U32 R9, RZ, RZ, R17 ;  /* 0x000000ffff097224 */ /* 0x000fe400078e0011 */
[----:B------:R-:W-:Y:S01]  /*162d0*/  IMAD.X R16, R16, 0x1, R192, P4 ;  /* 0x0000000110107824 */ /* 0x000fe200020e06c0 */
[----:B------:R1:W-:Y:S04]  /*162e0*/  STL [R1+0x520], R15 ;  /* 0x0005200f01007387 */ /* 0x0003e80000100800 */
[----:B------:R4:W-:Y:S01]  /*162f0*/  LDGSTS.E [R2+0x4e000], [R8.64], P2 ;  /* 0x4e00000008027fae */ /* 0x0009e20009121848 */
[----:B-1----:R-:W-:Y:S01]  /*16300*/  LOP3.LUT R15, R197, 0x78, RZ, 0xfc, !PT ;  /* 0x00000078c50f7812 */ /* 0x002fe200078efcff */
[----:B----4-:R-:W-:-:S02]  /*16310*/  IMAD.MOV.U32 R8, RZ, RZ, R14 ;  /* 0x000000ffff087224 */ /* 0x010fc400078e000e */
[----:B------:R-:W-:Y:S01]  /*16320*/  IMAD.MOV.U32 R9, RZ, RZ, R16 ;  /* 0x000000ffff097224 */ /* 0x000fe200078e0010 */
[----:B------:R-:W-:Y:S04]  /*16330*/  STL [R1+0x50c], R17 ;  /* 0x00050c1101007387 */ /* 0x000fe80000100800 */
[----:B------:R1:W-:Y:S01]  /*16340*/  LDGSTS.E [R2+0x4e800], [R8.64], P1 ;  /* 0x4e80000008027fae */ /* 0x0003e20008921848 */
[----:B------:R-:W-:-:S03]  /*16350*/  ISETP.GE.AND P1, PT, R15, UR6, PT ;  /* 0x000000060f007c0c */ /* 0x000fc6000bf26270 */
[----:B------:R4:W-:Y:S01]  /*16360*/  STL [R1+0x51c], R14 ;  /* 0x00051c0e01007387 */ /* 0x0009e20000100800 */
[----:B------:R-:W-:-:S04]  /*16370*/  SEL R3, RZ, 0x4, P1 ;  /* 0x00000004ff037807 */ /* 0x000fc80000800000 */
[----:B------:R-:W-:Y:S02]  /*16380*/  SEL R3, R3, RZ, !P0 ;  /* 0x000000ff03037207 */ /* 0x000fe40004000000 */
[----:B----4-:R-:W-:-:S04]  /*16390*/  LOP3.LUT R14, R197, 0x7c, RZ, 0xfc, !PT ;  /* 0x0000007cc50e7812 */ /* 0x010fc800078efcff */
[----:B------:R-:W-:Y:S02]  /*163a0*/  ISETP.GE.AND P1, PT, R14, UR6, PT ;  /* 0x000000060e007c0c */ /* 0x000fe4000bf26270 */
[----:B------:R-:W-:Y:S02]  /*163b0*/  ISETP.NE.U32.AND P2, PT, R3, RZ, PT ;  /* 0x000000ff0300720c */ /* 0x000fe40003f45070 */
[----:B------:R-:W-:Y:S02]  /*163c0*/  SEL R3, RZ, 0x4, P1 ;  /* 0x00000004ff037807 */ /* 0x000fe40000800000 */
[-C--:B--2---:R-:W-:Y:S02]  /*163d0*/  IADD3 R10, P3, R10, R200.reuse, RZ ;  /* 0x000000c80a0a7210 */ /* 0x084fe40007f7e0ff */
[----:B------:R-:W-:Y:S02]  /*163e0*/  SEL R3, R3, RZ, !P0 ;  /* 0x000000ff03037207 */ /* 0x000fe40004000000 */
[----:B---3--:R-:W-:-:S02]  /*163f0*/  IADD3 R12, P4, R12, R200, RZ ;  /* 0x000000c80c0c7210 */ /* 0x008fc40007f9e0ff */
[----:B------:R-:W-:Y:S01]  /*16400*/  ISETP.NE.U32.AND P1, PT, R3, RZ, PT ;  /* 0x000000ff0300720c */ /* 0x000fe20003f25070 */
[----:B-1----:R-:W-:Y:S01]  /*16410*/  IMAD.MOV.U32 R8, RZ, RZ, R10 ;  /* 0x000000ffff087224 */ /* 0x002fe200078e000a */
[----:B------:R-:W-:Y:S01]  /*16420*/  STL [R1+0x510], R16 ;  /* 0x0005101001007387 */ /* 0x000fe20000100800 */
[----:B------:R-:W-:-:S04]  /*16430*/  IMAD.X R11, R11, 0x1, R192, P3 ;  /* 0x000000010b0b7824 */ /* 0x000fc800018e06c0 */
[----:B------:R-:W-:Y:S02]  /*16440*/  IMAD.MOV.U32 R9, RZ, RZ, R11 ;  /* 0x000000ffff097224 */ /* 0x000fe400078e000b */
[----:B------:R-:W-:-:S03]  /*16450*/  IMAD.X R13, R13, 0x1, R192, P4 ;  /* 0x000000010d0d7824 */ /* 0x000fc600020e06c0 */
[----:B------:R1:W-:Y:S04]  /*16460*/  LDGSTS.E [R2+0x4f000], [R8.64], P2 ;  /* 0x4f00000008027fae */ /* 0x0003e80009121848 */
[----:B------:R-:W-:Y:S04]  /*16470*/  STL [R1+0x518], R10 ;  /* 0x0005180a01007387 */ /* 0x000fe80000100800 */
[----:B------:R2:W-:Y:S01]  /*16480*/  STL [R1+0x514], R11 ;  /* 0x0005140b01007387 */ /* 0x0005e20000100800 */
[----:B-1----:R-:W-:Y:S02]  /*16490*/  IMAD.MOV.U32 R8, RZ, RZ, R12 ;  /* 0x000000ffff087224 */ /* 0x002fe400078e000c */
[----:B------:R-:W-:Y:S01]  /*164a0*/  IMAD.MOV.U32 R9, RZ, RZ, R13 ;  /* 0x000000ffff097224 */ /* 0x000fe200078e000d */
[----:B--2---:R-:W-:-:S04]  /*164b0*/  LOP3.LUT R11, R197, 0x2, RZ, 0xfc, !PT ;  /* 0x00000002c50b7812 */ /* 0x004fc800078efcff */
[----:B------:R1:W-:Y:S01]  /*164c0*/  LDGSTS.E [R2+0x4f800], [R8.64], P1 ;  /* 0x4f80000008027fae */ /* 0x0003e20008921848 */
[----:B------:R-:W-:Y:S02]  /*164d0*/  ISETP.GE.AND P1, PT, R11, UR6, PT ;  /* 0x000000060b007c0c */ /* 0x000fe4000bf26270 */
[----:B------:R-:W-:Y:S02]  /*164e0*/  LOP3.LUT R10, R197, 0x6, RZ, 0xfc, !PT ;  /* 0x00000006c50a7812 */ /* 0x000fe400078efcff */
[----:B------:R-:W-:Y:S02]  /*164f0*/  SEL R3, RZ, 0x4, P1 ;  /* 0x00000004ff037807 */ /* 0x000fe40000800000 */
[----:B------:R-:W-:Y:S02]  /*16500*/  ISETP.GE.AND P2, PT, R10, UR6, PT ;  /* 0x000000060a007c0c */ /* 0x000fe4000bf46270 */
[----:B------:R-:W-:Y:S02]  /*16510*/  SEL R3, R3, RZ, !P0 ;  /* 0x000000ff03037207 */ /* 0x000fe40004000000 */
[----:B-1----:R-:W-:-:S02]  /*16520*/  SEL R2, RZ, 0x4, P2 ;  /* 0x00000004ff027807 */ /* 0x002fc40001000000 */
[----:B------:R-:W-:Y:S02]  /*16530*/  IADD3 R206, P3, R206, R200, RZ ;  /* 0x000000c8cece7210 */ /* 0x000fe40007f7e0ff */
[----:B------:R-:W-:Y:S02]  /*16540*/  ISETP.NE.U32.AND P1, PT, R3, RZ, PT ;  /* 0x000000ff0300720c */ /* 0x000fe40003f25070 */
[----:B------:R-:W-:Y:S01]  /*16550*/  SEL R2, R2, RZ, !P0 ;  /* 0x000000ff02027207 */ /* 0x000fe20004000000 */
[----:B------:R-:W-:Y:S01]  /*16560*/  IMAD.X R205, R205, 0x1, R192, P3 ;  /* 0x00000001cdcd7824 */ /* 0x000fe200018e06c0 */
[----:B------:R-:W-:Y:S01]  /*16570*/  LOP3.LUT R10, R201, 0x40, RZ, 0x3c, !PT ;  /* 0x00000040c90a7812 */ /* 0x000fe200078e3cff */
[----:B------:R-:W-:Y:S01]  /*16580*/  IMAD.MOV.U32 R8, RZ, RZ, R206 ;  /* 0x000000ffff087224 */ /* 0x000fe200078e00ce */
[----:B------:R-:W-:Y:S01]  /*16590*/  ISETP.NE.U32.AND P2, PT, R2, RZ, PT ;  /* 0x000000ff0200720c */ /* 0x000fe20003f45070 */
[----:B------:R-:W-:Y:S02]  /*165a0*/  IMAD.MOV.U32 R9, RZ, RZ, R205 ;  /* 0x000000ffff097224 */ /* 0x000fe400078e00cd */
[----:B------:R-:W-:Y:S01]  /*165b0*/  IMAD R2, R195, 0x10000, R10 ;  /* 0x00010000c3027824 */ /* 0x000fe200078e020a */
[----:B------:R-:W-:-:S02]  /*165c0*/  LOP3.LUT R11, R197, 0xa, RZ, 0xfc, !PT ;  /* 0x0000000ac50b7812 */ /* 0x000fc400078efcff */
[----:B------:R-:W-:Y:S02]  /*165d0*/  IADD3 R210, P4, R210, R200, RZ ;  /* 0x000000c8d2d27210 */ /* 0x000fe40007f9e0ff */
[----:B------:R1:W-:Y:S01]  /*165e0*/  LDGSTS.E [R2+0x40400], [R8.64], P1 ;  /* 0x4040000008027fae */ /* 0x0003e20008921848 */
[----:B------:R-:W-:Y:S02]  /*165f0*/  ISETP.GE.AND P1, PT, R11, UR6, PT ;  /* 0x000000060b007c0c */ /* 0x000fe4000bf26270 */
[----:B------:R-:W-:Y:S01]  /*16600*/  IMAD.X R209, R209, 0x1, R192, P4 ;  /* 0x00000001d1d17824 */ /* 0x000fe200020e06c0 */
[----:B------:R-:W-:Y:S02]  /*16610*/  LOP3.LUT R10, R197, 0xe, RZ, 0xfc, !PT ;  /* 0x0000000ec50a7812 */ /* 0x000fe400078efcff */
[----:B------:R-:W-:Y:S02]  /*16620*/  SEL R3, RZ, 0x4, P1 ;  /* 0x00000004ff037807 */ /* 0x000fe40000800000 */
[----:B------:R-:W-:-:S02]  /*16630*/  ISETP.GE.AND P1, PT, R10, UR6, PT ;  /* 0x000000060a007c0c */ /* 0x000fc4000bf26270 */
[----:B------:R-:W-:Y:S01]  /*16640*/  SEL R3, R3, RZ, !P0 ;  /* 0x000000ff03037207 */ /* 0x000fe20004000000 */
[----:B-1----:R-:W-:Y:S02]  /*16650*/  IMAD.MOV.U32 R8, RZ, RZ, R210 ;  /* 0x000000ffff087224 */ /* 0x002fe400078e00d2 */
[----:B------:R-:W-:Y:S01]  /*16660*/  IMAD.MOV.U32 R9, RZ, RZ, R209 ;  /* 0x000000ffff097224 */ /* 0x000fe200078e00d1 */
[----:B------:R-:W-:-:S04]  /*16670*/  IADD3 R214, P3, R214, R200, RZ ;  /* 0x000000c8d6d67210 */ /* 0x000fc80007f7e0ff */
[----:B------:R1:W-:Y:S01]  /*16680*/  LDGSTS.E [R2+0x40c00], [R8.64], P2 ;  /* 0x40c0000008027fae */ /* 0x0003e20009121848 */
        /* <DEDUP_REMOVED lines=67> */
[----:B------:R-:W-:Y:S01]  /*16ac0*/  IMAD.MOV.U32 R9, RZ, RZ, R237 ;  /* 0x000000ffff097224 */ /* 0x000fe200078e00ed */
[----:B------:R1:W-:Y:S01]  /*16ad0*/  STL [R1+0xa4], R12 ;  /* 0x0000a40c01007387 */ /* 0x0003e20000100800 */
[----:B------:R-:W-:-:S03]  /*16ae0*/  IMAD.X R241, R241, 0x1, R192, P4 ;  /* 0x00000001f1f17824 */ /* 0x000fc600020e06c0 */
[----:B------:R2:W-:Y:S04]  /*16af0*/  STL [R1+0xa0], R13 ;  /* 0x0000a00d01007387 */ /* 0x0005e80000100800 */
[----:B------:R-:W3:Y:S01]  /*16b00*/  LDL.LU R16, [R1+0x4] ;  /* 0x0000040001107983 */ /* 0x000ee20000300800 */
[----:B------:R-:W-:-:S03]  /*16b10*/  LOP3.LUT R10, R197, 0x2a, RZ, 0xfc, !PT ;  /* 0x0000002ac50a7812 */ /* 0x000fc600078efcff */
[----:B------:R4:W-:Y:S04]  /*16b20*/  LDGSTS.E [R2+0x44400], [R8.64], P2 ;  /* 0x4440000008027fae */ /* 0x0009e80009121848 */
[----:B-1----:R-:W5:Y:S04]  /*16b30*/  LDL.LU R12, [R1+0x14] ;  /* 0x00001400010c7983 */ /* 0x002f680000300800 */
[----:B------:R-:W5:Y:S01]  /*16b40*/  LDL.LU R17, [R1] ;  /* 0x0000000001117983 */ /* 0x000f620000300800 */
[----:B----4-:R-:W-:-:S03]  /*16b50*/  IMAD.MOV.U32 R8, RZ, RZ, R242 ;  /* 0x000000ffff087224 */ /* 0x010fc600078e00f2 */
[----:B--2---:R-:W2:Y:S01]  /*16b60*/  LDL.LU R13, [R1+0x10] ;  /* 0x00001000010d7983 */ /* 0x004ea20000300800 */
[----:B------:R-:W-:Y:S01]  /*16b70*/  IMAD.MOV.U32 R9, RZ, RZ, R241 ;  /* 0x000000ffff097224 */ /* 0x000fe200078e00f1 */
[-C--:B------:R-:W-:Y:S02]  /*16b80*/  IADD3 R246, P3, R246, R200.reuse, RZ ;  /* 0x000000c8f6f67210 */ /* 0x080fe40007f7e0ff */
[----:B------:R-:W-:Y:S01]  /*16b90*/  IADD3 R250, P4, R250, R200, RZ ;  /* 0x000000c8fafa7210 */ /* 0x000fe20007f9e0ff */
[----:B------:R-:W4:Y:S04]  /*16ba0*/  LDL.LU R14, [R1+0x24] ;  /* 0x00002400010e7983 */ /* 0x000f280000300800 */
[----:B------:R1:W-:Y:S01]  /*16bb0*/  LDGSTS.E [R2+0x44c00], [R8.64], P1 ;  /* 0x44c0000008027fae */ /* 0x0003e20008921848 */
[----:B------:R-:W-:-:S02]  /*16bc0*/  ISETP.GE.AND P1, PT, R10, UR6, PT ;  /* 0x000000060a007c0c */ /* 0x000fc4000bf26270 */
[----:B------:R-:W-:Y:S02]  /*16bd0*/  LOP3.LUT R10, R197, 0x2e, RZ, 0xfc, !PT ;  /* 0x0000002ec50a7812 */ /* 0x000fe400078efcff */
[----:B------:R-:W-:Y:S02]  /*16be0*/  SEL R3, RZ, 0x4, P1 ;  /* 0x00000004ff037807 */ /* 0x000fe40000800000 */
[----:B------:R-:W-:Y:S02]  /*16bf0*/  ISETP.GE.AND P1, PT, R10, UR6, PT ;  /* 0x000000060a007c0c */ /* 0x000fe4000bf26270 */
[----:B------:R-:W-:Y:S01]  /*16c00*/  SEL R3, R3, RZ, !P0 ;  /* 0x000000ff03037207 */ /* 0x000fe20004000000 */
[----:B------:R-:W-:Y:S01]  /*16c10*/  IMAD.X R245, R245, 0x1, R192, P3 ;  /* 0x00000001f5f57824 */ /* 0x000fe200018e06c0 */
[----:B------:R-:W-:Y:S01]  /*16c20*/  LOP3.LUT R11, R197, 0x32, RZ, 0xfc, !PT ;  /* 0x00000032c50b7812 */ /* 0x000fe200078efcff */
[----:B-1----:R-:W-:Y:S01]  /*16c30*/  IMAD.MOV.U32 R8, RZ, RZ, R246 ;  /* 0x000000ffff087224 */ /* 0x002fe200078e00f6 */
[----:B------:R-:W-:Y:S01]  /*16c40*/  ISETP.NE.U32.AND P2, PT, R3, RZ, PT ;  /* 0x000000ff0300720c */ /* 0x000fe20003f45070 */
[----:B------:R-:W-:Y:S01]  /*16c50*/  IMAD.X R249, R249, 0x1, R192, P4 ;  /* 0x00000001f9f97824 */ /* 0x000fe200020e06c0 */
[----:B------:R-:W-:Y:S01]  /*16c60*/  SEL R3, RZ, 0x4, P1 ;  /* 0x00000004ff037807 */ /* 0x000fe20000800000 */
[----:B------:R-:W4:Y:S03]  /*16c70*/  LDL.LU R10, [R1+0x34] ;  /* 0x00003400010a7983 */ /* 0x000f260000300800 */
[----:B------:R-:W-:Y:S01]  /*16c80*/  SEL R3, R3, RZ, !P0 ;  /* 0x000000ff03037207 */ /* 0x000fe20004000000 */
[----:B------:R-:W-:Y:S01]  /*16c90*/  IMAD.MOV.U32 R9, RZ, RZ, R245 ;  /* 0x000000ffff097224 */ /* 0x000fe200078e00f5 */
[----:B------:R-:W4:Y:S02]  /*16ca0*/  LDL.LU R15, [R1+0x20] ;  /* 0x00002000010f7983 */ /* 0x000f240000300800 */
[----:B------:R-:W-:-:S03]  /*16cb0*/  ISETP.NE.U32.AND P1, PT, R3, RZ, PT ;  /* 0x000000ff0300720c */ /* 0x000fc60003f25070 */
[----:B------:R1:W-:Y:S02]  /*16cc0*/  LDGSTS.E [R2+0x45400], [R8.64], P2 ;  /* 0x4540000008027fae */ /* 0x0003e40009121848 */
[----:B-1----:R-:W-:Y:S02]  /*16cd0*/  IMAD.MOV.U32 R8, RZ, RZ, R250 ;  /* 0x000000ffff087224 */ /* 0x002fe400078e00fa */
[----:B------:R-:W-:-:S06]  /*16ce0*/  IMAD.MOV.U32 R9, RZ, RZ, R249 ;  /* 0x000000ffff097224 */ /* 0x000fcc00078e00f9 */
        /* <DEDUP_REMOVED lines=13> */
[----:B-----5:R-:W-:-:S03]  /*16dc0*/  IADD3 R12, P4, R12, R200, RZ ;  /* 0x000000c80c0c7210 */ /* 0x020fc60007f9e0ff */
[----:B------:R-:W-:Y:S02]  /*16dd0*/  IMAD.X R17, R17, 0x1, R192, P3 ;  /* 0x0000000111117824 */ /* 0x000fe400018e06c0 */
[----:B-1----:R-:W-:Y:S02]  /*16de0*/  IMAD.MOV.U32 R8, RZ, RZ, R16 ;  /* 0x000000ffff087224 */ /* 0x002fe400078e0010 */
[----:B------:R-:W-:Y:S02]  /*16df0*/  IMAD.MOV.U32 R9, RZ, RZ, R17 ;  /* 0x000000ffff097224 */ /* 0x000fe400078e0011 */
[----:B--2---:R-:W-:Y:S01]  /*16e00*/  IMAD.X R13, R13, 0x1, R192, P4 ;  /* 0x000000010d0d7824 */ /* 0x004fe200020e06c0 */
[----:B------:R1:W-:Y:S04]  /*16e10*/  STL [R1+0x4], R16 ;  /* 0x0000041001007387 */ /* 0x0003e80000100800 */
[----:B------:R-:W-:Y:S04]  /*16e20*/  STL [R1], R17 ;  /* 0x0000001101007387 */ /* 0x000fe80000100800 */
        /* <DEDUP_REMOVED lines=16> */
[----:B------:R-:W-:Y:S02]  /*16f30*/  SEL R3, RZ, 0x4, P1 ;  /* 0x00000004ff037807 */ /* 0x000fe40000800000 */
[----:B----4-:R-:W-:Y:S02]  /*16f40*/  IADD3 R14, P3, R14, R200, RZ ;  /* 0x000000c80e0e7210 */ /* 0x010fe40007f7e0ff */
[----:B------:R-:W-:-:S02]  /*16f50*/  SEL R3, R3, RZ, !P0 ;  /* 0x000000ff03037207 */ /* 0x000fc40004000000 */
[----:B------:R-:W-:Y:S01]  /*16f60*/  IADD3 R10, P4, R10, R200, RZ ;  /* 0x000000c80a0a7210 */ /* 0x000fe20007f9e0ff */
[----:B------:R-:W-:Y:S01]  /*16f70*/  IMAD.X R15, R15, 0x1, R192, P3 ;  /* 0x000000010f0f7824 */ /* 0x000fe200018e06c0 */
[----:B------:R-:W-:Y:S01]  /*16f80*/  ISETP.NE.U32.AND P1, PT, R3, RZ, PT ;  /* 0x000000ff0300720c */ /* 0x000fe20003f25070 */
[----:B-1----:R-:W-:Y:S02]  /*16f90*/  IMAD.MOV.U32 R8, RZ, RZ, R14 ;  /* 0x000000ffff087224 */ /* 0x002fe400078e000e */
[----:B------:R-:W-:Y:S02]  /*16fa0*/  IMAD.X R11, R11, 0x1, R192, P4 ;  /* 0x000000010b0b7824 */ /* 0x000fe400020e06c0 */
[----:B------:R-:W-:Y:S01]  /*16fb0*/  IMAD.MOV.U32 R9, RZ, RZ, R15 ;  /* 0x000000ffff097224 */ /* 0x000fe200078e000f */
[----:B------:R1:W-:Y:S04]  /*16fc0*/  STL [R1+0x24], R14 ;  /* 0x0000240e01007387 */ /* 0x0003e80000100800 */
[----:B------:R-:W-:Y:S04]  /*16fd0*/  STL [R1+0x20], R15 ;  /* 0x0000200f01007387 */ /* 0x000fe80000100800 */
[----:B------:R-:W-:Y:S04]  /*16fe0*/  STL [R1+0x34], R10 ;  /* 0x0000340a01007387 */ /* 0x000fe80000100800 */
[----:B------:R4:W-:Y:S04]  /*16ff0*/  LDGSTS.E [R2+0x47400], [R8.64], P2 ;  /* 0x4740000008027fae */ /* 0x0009e80009121848 */
[----:B------:R4:W-:Y:S04]  /*17000*/  STL [R1+0x30], R11 ;  /* 0x0000300b01007387 */ /* 0x0009e80000100800 */
[----:B-1----:R-:W3:Y:S01]  /*17010*/  LDL.LU R14, [R1+0x4cc] ;  /* 0x0004cc00010e7983 */ /* 0x002ee20000300800 */
[----:B----4-:R-:W-:-:S02]  /*17020*/  IMAD.MOV.U32 R8, RZ, RZ, R10 ;  /* 0x000000ffff087224 */ /* 0x010fc400078e000a */
[----:B------:R-:W-:Y:S01]  /*17030*/  IMAD.MOV.U32 R9, RZ, RZ, R11 ;  /* 0x000000ffff097224 */ /* 0x000fe200078e000b */
[----:B------:R-:W-:Y:S01]  /*17040*/  LOP3.LUT R11, R197, 0x42, RZ, 0xfc, !PT ;  /* 0x00000042c50b7812 */ /* 0x000fe200078efcff */
[----:B------:R-:W4:Y:S04]  /*17050*/  LDL.LU R10, [R1+0x4c8] ;  /* 0x0004c800010a7983 */ /* 0x000f280000300800 */
[----:B------:R1:W-:Y:S01]  /*17060*/  LDGSTS.E [R2+0x47c00], [R8.64], P1 ;  /* 0x47c0000008027fae */ /* 0x0003e20008921848 */
[----:B------:R-:W-:-:S03]  /*17070*/  ISETP.GE.AND P1, PT, R11, UR6, PT ;  /* 0x000000060b007c0c */ /* 0x000fc6000bf26270 */
[----:B------:R-:W4:Y:S04]  /*17080*/  LDL.LU R15, [R1+0x58] ;  /* 0x00005800010f7983 */ /* 0x000f280000300800 */
[----:B------:R-:W4:Y:S01]  /*17090*/  LDL.LU R11, [R1+0x5c] ;  /* 0x00005c00010b7983 */ /* 0x000f220000300800 */
[----:B------:R-:W-:Y:S02]  /*170a0*/  SEL R3, RZ, 0x4, P1 ;  /* 0x00000004ff037807 */ /* 0x000fe40000800000 */
[----:B------:R-:W-:Y:S02]  /*170b0*/  LOP3.LUT R18, R197, 0x46, RZ, 0xfc, !PT ;  /* 0x00000046c5127812 */ /* 0x000fe400078efcff */
[----:B------:R-:W-:Y:S02]  /*170c0*/  SEL R3, R3, RZ, !P0 ;  /* 0x000000ff03037207 */ /* 0x000fe40004000000 */
[----:B------:R-:W-:-:S02]  /*170d0*/  ISETP.GE.AND P1, PT, R18, UR6, PT ;  /* 0x0000000612007c0c */ /* 0x000fc4000bf26270 */
[----:B------:R-:W-:Y:S02]  /*170e0*/  ISETP.NE.U32.AND P2, PT, R3, RZ, PT ;  /* 0x000000ff0300720c */ /* 0x000fe40003f45070 */
[----:B------:R-:W-:-:S04]  /*170f0*/  SEL R3, RZ, 0x4, P1 ;  /* 0x00000004ff037807 */ /* 0x000fc80000800000 */
[----:B------:R-:W-:-:S04]  /*17100*/  SEL R3, R3, RZ, !P0 ;  /* 0x000000ff03037207 */ /* 0x000fc80004000000 */
[----:B------:R-:W-:Y:S02]  /*17110*/  ISETP.NE.U32.AND P1, PT, R3, RZ, PT ;  /* 0x000000ff0300720c */ /* 0x000fe40003f25070 */
[----:B------:R-:W-:Y:S02]  /*17120*/  LOP3.LUT R18, R197, 0x4e, RZ, 0xfc, !PT ;  /* 0x0000004ec5127812 */ /* 0x000fe400078efcff */
[-C--:B-----5:R-:W-:Y:S02]  /*17130*/  IADD3 R16, P3, R16, R200.reuse, RZ ;  /* 0x000000c810107210 */ /* 0x0a0fe40007f7e0ff */
[----:B--2---:R-:W-:-:S03]  /*17140*/  IADD3 R12, P4, R12, R200, RZ ;  /* 0x000000c80c0c7210 */ /* 0x004fc60007f9e0ff */
[----:B-1----:R-:W-:Y:S01]  /*17150*/  IMAD.MOV.U32 R8, RZ, RZ, R16 ;  /* 0x000000ffff087224 */ /* 0x002fe200078e0010 */
[----:B------:R1:W-:Y:S01]  /*17160*/  STL [R1+0x44], R16 ;  /* 0x0000441001007387 */ /* 0x0003e20000100800 */
[--C-:B---3--:R-:W-:Y:S02]  /*17170*/  IMAD.X R17, R17, 0x1, R192.reuse, P3 ;  /* 0x0000000111117824 */ /* 0x108fe400018e06c0 */
[----:B------:R-:W-:Y:S02]  /*17180*/  IMAD.X R13, R13, 0x1, R192, P4 ;  /* 0x000000010d0d7824 */ /* 0x000fe400020e06c0 */
[----:B------:R-:W-:Y:S01]  /*17190*/  IMAD.MOV.U32 R9, RZ, RZ, R17 ;  /* 0x000000ffff097224 */ /* 0x000fe200078e0011 */
[----:B------:R-:W-:Y:S04]  /*171a0*/  STL [R1+0x40], R17 ;  /* 0x0000401101007387 */ /* 0x000fe80000100800 */
        /* <DEDUP_REMOVED lines=17> */
[-C--:B------:R-:W-:Y:S02]  /*172c0*/  IADD3 R14, P3, R14, R200.reuse, RZ ;  /* 0x000000c80e0e7210 */ /* 0x080fe40007f7e0ff */
[----:B----4-:R-:W-:-:S02]  /*172d0*/  IADD3 R10, P4, R10, R200, RZ ;  /* 0x000000c80a0a7210 */ /* 0x010fc40007f9e0ff */
[----:B------:R-:W-:Y:S01]  /*172e0*/  SEL R3, R3, RZ, !P0 ;  /* 0x000000ff03037207 */ /* 0x000fe20004000000 */
[----:B------:R4:W-:Y:S01]  /*172f0*/  STL [R1+0x4cc], R14 ;  /* 0x0004cc0e01007387 */ /* 0x0009e20000100800 */
[--C-:B------:R-:W-:Y:S02]  /*17300*/  IMAD.X R15, R15, 0x1, R192.reuse, P3 ;  /* 0x000000010f0f7824 */ /* 0x100fe400018e06c0 */
[----:B------:R-:W-:Y:S01]  /*17310*/  ISETP.NE.U32.AND P1, PT, R3, RZ, PT ;  /* 0x000000ff0300720c */ /* 0x000fe20003f25070 */
[----:B------:R-:W-:Y:S02]  /*17320*/  IMAD.X R11, R11, 0x1, R192, P4 ;  /* 0x000000010b0b7824 */ /* 0x000fe400020e06c0 */
[----:B------:R-:W-:Y:S01]  /*17330*/  STL [R1+0x58], R15 ;  /* 0x0000580f01007387 */ /* 0x000fe20000100800 */
[----:B-1----:R-:W-:Y:S02]  /*17340*/  IMAD.MOV.U32 R8, RZ, RZ, R14 ;  /* 0x000000ffff087224 */ /* 0x002fe400078e000e */
[----:B------:R-:W-:Y:S01]  /*17350*/  IMAD.MOV.U32 R9, RZ, RZ, R15 ;  /* 0x000000ffff097224 */ /* 0x000fe200078e000f */
[----:B------:R-:W-:Y:S04]  /*17360*/  STL [R1+0x4c8], R10 ;  /* 0x0004c80a01007387 */ /* 0x000fe80000100800 */
[----:B------:R1:W-:Y:S04]  /*17370*/  STL [R1+0x5c], R11 ;  /* 0x00005c0b01007387 */ /* 0x0003e80000100800 */
[----:B----4-:R-:W4:Y:S04]  /*17380*/  LDL.LU R14, [R1+0x4b8] ;  /* 0x0004b800010e7983 */ /* 0x010f280000300800 */
[----:B------:R1:W-:Y:S02]  /*17390*/  LDGSTS.E [R2+0x49400], [R8.64], P2 ;  /* 0x4940000008027fae */ /* 0x0003e40009121848 */
[----:B-1----:R-:W-:-:S02]  /*173a0*/  IMAD.MOV.U32 R8, RZ, RZ, R10 ;  /* 0x000000ffff087224 */ /* 0x002fc400078e000a */
[----:B------:R-:W-:Y:S01]  /*173b0*/  IMAD.MOV.U32 R9, RZ, RZ, R11 ;  /* 0x000000ffff097224 */ /* 0x000fe200078e000b */
[----:B------:R-:W-:Y:S01]  /*173c0*/  LOP3.LUT R11, R197, 0x52, RZ, 0xfc, !PT ;  /* 0x00000052c50b7812 */ /* 0x000fe200078efcff */
        /* <DEDUP_REMOVED lines=14> */
[-C--:B-----5:R-:W-:Y:S02]  /*174b0*/  IADD3 R16, P3, R16, R200.reuse, RZ ;  /* 0x000000c810107210 */ /* 0x0a0fe40007f7e0ff */
[----:B--2---:R-:W-:-:S03]  /*174c0*/  IADD3 R12, P4, R12, R200, RZ ;  /* 0x000000c80c0c7210 */ /* 0x004fc60007f9e0ff */
[----:B------:R2:W-:Y:S01]  /*174d0*/  STL [R1+0x4c4], R16 ;  /* 0x0004c41001007387 */ /* 0x0005e20000100800 */
[----:B-1----:R-:W-:Y:S02]  /*174e0*/  IMAD.MOV.U32 R8, RZ, RZ, R16 ;  /* 0x000000ffff087224 */ /* 0x002fe400078e0010 */
[--C-:B---3--:R-:W-:Y:S02]  /*174f0*/  IMAD.X R17, R17, 0x1, R192.reuse, P3 ;  /* 0x0000000111117824 */ /* 0x108fe400018e06c0 */
        /* <DEDUP_REMOVED lines=11> */
[----:B------:R-:W5:Y:S04]  /*175b0*/  LDL.LU R17, [R1+0x6c] ;  /* 0x00006c0001117983 */ /* 0x000f680000300800 */
[----:B------:R1:W-:Y:S01]  /*175c0*/  LDGSTS.E [R2+0x4ac00], [R8.64], P1 ;  /* 0x4ac0000008027fae */ /* 0x0003e20008921848 */
[----:B------:R-:W-:-:S03]  /*175d0*/  ISETP.GE.AND P1, PT, R13, UR6, PT ;  /* 0x000000060d007c0c */ /* 0x000fc6000bf26270 */
[----:B------:R-:W5:Y:S01]  /*175e0*/  LDL.LU R13, [R1+0x70] ;  /* 0x00007000010d7983 */ /* 0x000f620000300800 */
[----:B------:R-:W-:-:S04]  /*175f0*/  SEL R3, RZ, 0x4, P1 ;  /* 0x00000004ff037807 */ /* 0x000fc80000800000 */
[----:B------:R-:W-:Y:S02]  /*17600*/  SEL R3, R3, RZ, !P0 ;  /* 0x000000ff03037207 */ /* 0x000fe40004000000 */
[----:B------:R-:W-:Y:S02]  /*17610*/  ISETP.GE.AND P1, PT, R18, UR6, PT ;  /* 0x0000000612007c0c */ /* 0x000fe4000bf26270 */
[-C--:B----4-:R-:W-:Y:S02]  /*17620*/  IADD3 R14, P3, R14, R200.reuse, RZ ;  /* 0x000000c80e0e7210 */ /* 0x090fe40007f7e0ff */
[----:B------:R-:W-:Y:S02]  /*17630*/  ISETP.NE.U32.AND P2, PT, R3, RZ, PT ;  /* 0x000000ff0300720c */ /* 0x000fe40003f45070 */
[----:B------:R-:W-:Y:S01]  /*17640*/  SEL R3, RZ, 0x4, P1 ;  /* 0x00000004ff037807 */ /* 0x000fe20000800000 */
[----:B------:R-:W-:Y:S01]  /*17650*/  IMAD.X R15, R15, 0x1, R192, P3 ;  /* 0x000000010f0f7824 */ /* 0x000fe200018e06c0 */
[----:B------:R-:W-:Y:S01]  /*17660*/  IADD3 R10, P4, R10, R200, RZ ;  /* 0x000000c80a0a7210 */ /* 0x000fe20007f9e0ff */
[----:B-1----:R-:W-:Y:S01]  /*17670*/  IMAD.MOV.U32 R8, RZ, RZ, R14 ;  /* 0x000000ffff087224 */ /* 0x002fe200078e000e */
[----:B------:R-:W-:Y:S01]  /*17680*/  SEL R3, R3, RZ, !P0 ;  /* 0x000000ff03037207 */ /* 0x000fe20004000000 */
[----:B------:R-:W-:Y:S01]  /*17690*/  IMAD.MOV.U32 R9, RZ, RZ, R15 ;  /* 0x000000ffff097224 */ /* 0x000fe200078e000f */
[----:B------:R1:W-:Y:S01]  /*176a0*/  STL [R1+0x4b8], R14 ;  /* 0x0004b80e01007387 */ /* 0x0003e20000100800 */
[----:B------:R-:W-:Y:S01]  /*176b0*/  IMAD.X R11, R11, 0x1, R192, P4 ;  /* 0x000000010b0b7824 */ /* 0x000fe200020e06c0 */
[----:B------:R-:W-:-:S02]  /*176c0*/  ISETP.NE.U32.AND P1, PT, R3, RZ, PT ;  /* 0x000000ff0300720c */ /* 0x000fc40003f25070 */
[----:B------:R-:W-:Y:S04]  /*176d0*/  STL [R1+0x64], R15 ;  /* 0x0000640f01007387 */ /* 0x000fe80000100800 */
[----:B------:R4:W-:Y:S04]  /*176e0*/  STL [R1+0x4b4], R10 ;  /* 0x0004b40a01007387 */ /* 0x0009e80000100800 */
[----:B------:R4:W-:Y:S04]  /*176f0*/  LDGSTS.E [R2+0x4b400], [R8.64], P2 ;  /* 0x4b40000008027fae */ /* 0x0009e80009121848 */
[----:B------:R4:W-:Y:S01]  /*17700*/  STL [R1+0x68], R11 ;  /* 0x0000680b01007387 */ /* 0x0009e20000100800 */
[----:B-1----:R-:W-:Y:S01]  /*17710*/  LOP3.LUT R14, R197, 0x62, RZ, 0xfc, !PT ;  /* 0x00000062c50e7812 */ /* 0x002fe200078efcff */
[----:B----4-:R-:W-:-:S02]  /*17720*/  IMAD.MOV.U32 R8, RZ, RZ, R10 ;  /* 0x000000ffff087224 */ /* 0x010fc400078e000a */
[----:B------:R-:W4:Y:S01]  /*17730*/  LDL.LU R10, [R1+0x7c] ;  /* 0x00007c00010a7983 */ /* 0x000f220000300800 */
        /* <DEDUP_REMOVED lines=15> */
[----:B--2---:R-:W-:-:S05]  /*17830*/  IADD3 R16, P3, R16, R200, RZ ;  /* 0x000000c810107210 */ /* 0x004fca0007f7e0ff */
[----:B-1----:R-:W-:Y:S01]  /*17840*/  IMAD.MOV.U32 R8, RZ, RZ, R16 ;  /* 0x000000ffff087224 */ /* 0x002fe200078e0010 */
[----:B------:R1:W-:Y:S01]  /*17850*/  STL [R1+0x4b0], R16 ;  /* 0x0004b01001007387 */ /* 0x0003e20000100800 */
[----:B---3--:R-:W-:Y:S01]  /*17860*/  IADD3 R12, P4, R12, R200, RZ ;  /* 0x000000c80c0c7210 */ /* 0x008fe20007f9e0ff */
[----:B-----5:R-:W-:-:S04]  /*17870*/  IMAD.X R17, R17, 0x1, R192, P3 ;  /* 0x0000000111117824 */ /* 0x020fc800018e06c0 */
[----:B------:R-:W-:Y:S02]  /*17880*/  IMAD.MOV.U32 R9, RZ, RZ, R17 ;  /* 0x000000ffff097224 */ /* 0x000fe400078e0011 */
[----:B------:R-:W-:-:S03]  /*17890*/  IMAD.X R13, R13, 0x1, R192, P4 ;  /* 0x000000010d0d7824 */ /* 0x000fc600020e06c0 */
[----:B------:R2:W-:Y:S01]  /*178a0*/  LDGSTS.E [R2+0x4c400], [R8.64], P2 ;  /* 0x4c40000008027fae */ /* 0x0005e20009121848 */
[----:B-1----:R-:W-:-:S03]  /*178b0*/  LOP3.LUT R16, R197, 0x6a, RZ, 0xfc, !PT ;  /* 0x0000006ac5107812 */ /* 0x002fc600078efcff */
[----:B------:R-:W-:Y:S01]  /*178c0*/  STL [R1+0x6c], R17 ;  /* 0x00006c1101007387 */ /* 0x000fe20000100800 */
[----:B--2---:R-:W-:Y:S02]  /*178d0*/  IMAD.MOV.U32 R8, RZ, RZ, R12 ;  /* 0x000000ffff087224 */ /* 0x004fe400078e000c */
[----:B------:R-:W-:Y:S01]  /*178e0*/  IMAD.MOV.U32 R9, RZ, RZ, R13 ;  /* 0x000000ffff097224 */ /* 0x000fe200078e000d */
[----:B------:R1:W-:Y:S04]  /*178f0*/  STL [R1+0x74], R12 ;  /* 0x0000740c01007387 */ /* 0x0003e80000100800 */
[----:B------:R2:W-:Y:S01]  /*17900*/  LDGSTS.E [R2+0x4cc00], [R8.64], P1 ;  /* 0x4cc0000008027fae */ /* 0x0005e20008921848 */
[----:B------:R-:W-:-:S03]  /*17910*/  ISETP.GE.AND P1, PT, R16, UR6, PT ;  /* 0x0000000610007c0c */ /* 0x000fc6000bf26270 */
[----:B------:R3:W-:Y:S01]  /*17920*/  STL [R1+0x70], R13 ;  /* 0x0000700d01007387 */ /* 0x0007e20000100800 */
[----:B------:R-:W-:-:S03]  /*17930*/  SEL R3, RZ, 0x4, P1 ;  /* 0x00000004ff037807 */ /* 0x000fc60000800000 */
[----:B-1----:R-:W5:Y:S01]  /*17940*/  LDL.LU R12, [R1+0x8c] ;  /* 0x00008c00010c7983 */ /* 0x002f620000300800 */
[----:B------:R-:W-:-:S03]  /*17950*/  SEL R3, R3, RZ, !P0 ;  /* 0x000000ff03037207 */ /* 0x000fc60004000000 */
[----:B---3--:R-:W3:Y:S01]  /*17960*/  LDL.LU R13, [R1+0x94] ;  /* 0x00009400010d7983 */ /* 0x008ee20000300800 */
[----:B------:R-:W-:-:S03]  /*17970*/  ISETP.GE.AND P1, PT, R18, UR6, PT ;  /* 0x0000000612007c0c */ /* 0x000fc6000bf26270 */
[----:B------:R-:W3:Y:S01]  /*17980*/  LDL.LU R17, [R1+0x88] ;  /* 0x0000880001117983 */ /* 0x000ee20000300800 */
[----:B------:R-:W-:Y:S02]  /*17990*/  ISETP.NE.U32.AND P2, PT, R3, RZ, PT ;  /* 0x000000ff0300720c */ /* 0x000fe40003f45070 */
[----:B------:R-:W-:Y:S01]  /*179a0*/  SEL R3, RZ, 0x4, P1 ;  /* 0x00000004ff037807 */ /* 0x000fe20000800000 */
[----:B------:R-:W3:Y:S01]  /*179b0*/  LDL.LU R16, [R1+0x90] ;  /* 0x0000900001107983 */ /* 0x000ee20000300800 */
[-C--:B----4-:R-:W-:Y:S02]  /*179c0*/  IADD3 R10, P3, R10, R200.reuse, RZ ;  /* 0x000000c80a0a7210 */ /* 0x090fe40007f7e0ff */
[----:B------:R-:W-:Y:S02]  /*179d0*/  SEL R3, R3, RZ, !P0 ;  /* 0x000000ff03037207 */ /* 0x000fe40004000000 */
[----:B------:R-:W-:Y:S02]  /*179e0*/  IADD3 R11, P4, R11, R200, RZ ;  /* 0x000000c80b0b7210 */ /* 0x000fe40007f9e0ff */
[----:B------:R-:W-:Y:S01]  /*179f0*/  ISETP.NE.U32.AND P1, PT, R3, RZ, PT ;  /* 0x000000ff0300720c */ /* 0x000fe20003f25070 */
[----:B------:R-:W-:-:S02]  /*17a00*/  IMAD.X R15, R15, 0x1, R192, P3 ;  /* 0x000000010f0f7824 */ /* 0x000fc400018e06c0 */
[----:B--2---:R-:W-:Y:S02]  /*17a10*/  IMAD.MOV.U32 R8, RZ, RZ, R10 ;  /* 0x000000ffff087224 */ /* 0x004fe400078e000a */
[----:B------:R-:W-:Y:S02]  /*17a20*/  IMAD.MOV.U32 R9, RZ, RZ, R15 ;  /* 0x000000ffff097224 */ /* 0x000fe400078e000f */
[----:B------:R-:W-:-:S03]  /*17a30*/  IMAD.X R14, R14, 0x1, R192, P4 ;  /* 0x000000010e0e7824 */ /* 0x000fc600020e06c0 */
[----:B------:R1:W-:Y:S04]  /*17a40*/  LDGSTS.E [R2+0x4d400], [R8.64], P2 ;  /* 0x4d40000008027fae */ /* 0x0003e80009121848 */
[----:B------:R2:W-:Y:S04]  /*17a50*/  STL [R1+0x7c], R10 ;  /* 0x00007c0a01007387 */ /* 0x0005e80000100800 */
[----:B------:R-:W-:Y:S01]  /*17a60*/  STL [R1+0x78], R15 ;  /* 0x0000780f01007387 */ /* 0x000fe20000100800 */
[----:B-1----:R-:W-:Y:S02]  /*17a70*/  IMAD.MOV.U32 R8, RZ, RZ, R11 ;  /* 0x000000ffff087224 */ /* 0x002fe400078e000b */
[----:B------:R-:W-:Y:S01]  /*17a80*/  IMAD.MOV.U32 R9, RZ, RZ, R14 ;  /* 0x000000ffff097224 */ /* 0x000fe200078e000e */
[----:B--2---:R-:W-:Y:S01]  /*17a90*/  LOP3.LUT R10, R197, 0x72, RZ, 0xfc, !PT ;  /* 0x00000072c50a7812 */ /* 0x004fe200078efcff */
[----:B------:R1:W-:Y:S04]  /*17aa0*/  STL [R1+0x84], R11 ;  /* 0x0000840b01007387 */ /* 0x0003e80000100800 */
[----:B------:R2:W-:Y:S01]  /*17ab0*/  LDGSTS.E [R2+0x4dc00], [R8.64], P1 ;  /* 0x4dc0000008027fae */ /* 0x0005e20008921848 */
[----:B------:R-:W-:-:S03]  /*17ac0*/  ISETP.GE.AND P1, PT, R10, UR6, PT ;  /* 0x000000060a007c0c */ /* 0x000fc6000bf26270 */
[----:B------:R4:W-:Y:S04]  /*17ad0*/  STL [R1+0x80], R14 ;  /* 0x0000800e01007387 */ /* 0x0009e80000100800 */
[----:B------:R-:W3:Y:S04]  /*17ae0*/  LDL.LU R10, [R1+0x9c] ;  /* 0x00009c00010a7983 */ /* 0x000ee80000300800 */
[----:B-1----:R-:W3:Y:S01]  /*17af0*/  LDL.LU R11, [R1+0xac] ;  /* 0x0000ac00010b7983 */ /* 0x002ee20000300800 */
[----:B----4-:R-:W-:-:S03]  /*17b00*/  LOP3.LUT R14, R197, 0x76, RZ, 0xfc, !PT ;  /* 0x00000076c50e7812 */ /* 0x010fc600078efcff */
[----:B------:R-:W4:Y:S01]  /*17b10*/  LDL.LU R15, [R1+0x98] ;  /* 0x00009800010f7983 */ /* 0x000f220000300800 */
[----:B------:R-:W-:Y:S02]  /*17b20*/  SEL R3, RZ, 0x4, P1 ;  /* 0x00000004ff037807 */ /* 0x000fe40000800000 */
[----:B------:R-:W-:Y:S02]  /*17b30*/  ISETP.GE.AND P1, PT, R14, UR6, PT ;  /* 0x000000060e007c0c */ /* 0x000fe4000bf26270 */
[----:B------:R-:W4:Y:S01]  /*17b40*/  LDL.LU R14, [R1+0xa8] ;  /* 0x0000a800010e7983 */ /* 0x000f220000300800 */
[----:B------:R-:W-:-:S04]  /*17b50*/  SEL R3, R3, RZ, !P0 ;  /* 0x000000ff03037207 */ /* 0x000fc80004000000 */
[----:B------:R-:W-:Y:S02]  /*17b60*/  ISETP.NE.U32.AND P2, PT, R3, RZ, PT ;  /* 0x000000ff0300720c */ /* 0x000fe40003f45070 */
[----:B------:R-:W-:-:S04]  /*17b70*/  SEL R3, RZ, 0x4, P1 ;  /* 0x00000004ff037807 */ /* 0x000fc80000800000 */
[----:B------:R-:W-:-:S04]  /*17b80*/  SEL R3, R3, RZ, !P0 ;  /* 0x000000ff03037207 */ /* 0x000fc80004000000 */
[----:B------:R-:W-:Y:S01]  /*17b90*/  ISETP.NE.U32.AND P1, PT, R3, RZ, PT ;  /* 0x000000ff0300720c */ /* 0x000fe20003f25070 */
[----:B------:R-:W1:Y:S01]  /*17ba0*/  S2R R183, SR_TID.X ;  /* 0x0000000000b77919 */ /* 0x000e620000002100 */
[-C--:B-----5:R-:W-:Y:S02]  /*17bb0*/  IADD3 R12, P3, R12, R200.reuse, RZ ;  /* 0x000000c80c0c7210 */ /* 0x0a0fe40007f7e0ff */
[----:B---3--:R-:W-:-:S03]  /*17bc0*/  IADD3 R13, P4, R13, R200, RZ ;  /* 0x000000c80d0d7210 */ /* 0x008fc60007f9e0ff */
[----:B------:R-:W-:Y:S02]  /*17bd0*/  IMAD.X R17, R17, 0x1, R192, P3 ;  /* 0x0000000111117824 */ /* 0x000fe400018e06c0 */
[----:B--2---:R-:W-:Y:S02]  /*17be0*/  IMAD.MOV.U32 R8, RZ, RZ, R12 ;  /* 0x000000ffff087224 */ /* 0x004fe400078e000c */
[----:B------:R-:W-:Y:S02]  /*17bf0*/  IMAD.MOV.U32 R9, RZ, RZ, R17 ;  /* 0x000000ffff097224 */ /* 0x000fe400078e0011 */
[----:B------:R-:W-:Y:S01]  /*17c00*/  IMAD.X R16, R16, 0x1, R192, P4 ;  /* 0x0000000110107824 */ /* 0x000fe200020e06c0 */
[----:B------:R2:W-:Y:S04]  /*17c10*/  STL [R1+0x8c], R12 ;  /* 0x00008c0c01007387 */ /* 0x0005e80000100800 */
[----:B------:R3:W-:Y:S01]  /*17c20*/  LDGSTS.E [R2+0x4e400], [R8.64], P2 ;  /* 0x4e40000008027fae */ /* 0x0007e20009121848 */
[----:B--2---:R-:W-:-:S03]  /*17c30*/  LOP3.LUT R12, R197, 0x7a, RZ, 0xfc, !PT ;  /* 0x0000007ac50c7812 */ /* 0x004fc600078efcff */
[----:B------:R-:W-:Y:S01]  /*17c40*/  STL [R1+0x88], R17 ;  /* 0x0000881101007387 */ /* 0x000fe20000100800 */
[----:B---3--:R-:W-:Y:S02]  /*17c50*/  IMAD.MOV.U32 R8, RZ, RZ, R13 ;  /* 0x000000ffff087224 */ /* 0x008fe400078e000d */
[----:B------:R-:W-:Y:S01]  /*17c60*/  IMAD.MOV.U32 R9, RZ, RZ, R16 ;  /* 0x000000ffff097224 */ /* 0x000fe200078e0010 */
[----:B------:R2:W-:Y:S04]  /*17c70*/  STL [R1+0x94], R13 ;  /* 0x0000940d01007387 */ /* 0x0005e80000100800 */
[----:B------:R3:W-:Y:S01]  /*17c80*/  LDGSTS.E [R2+0x4ec00], [R8.64], P1 ;  /* 0x4ec0000008027fae */ /* 0x0007e20008921848 */
[----:B------:R-:W-:-:S03]  /*17c90*/  ISETP.GE.AND P1, PT, R12, UR6, PT ;  /* 0x000000060c007c0c */ /* 0x000fc6000bf26270 */
[----:B------:R5:W-:Y:S01]  /*17ca0*/  STL [R1+0x90], R16 ;  /* 0x0000901001007387 */ /* 0x000be20000100800 */
[----:B------:R-:W-:-:S03]  /*17cb0*/  SEL R3, RZ, 0x4, P1 ;  /* 0x00000004ff037807 */ /* 0x000fc60000800000 */
[----:B--2---:R-:W2:Y:S01]  /*17cc0*/  LDL.LU R13, [R1+0x4ac] ;  /* 0x0004ac00010d7983 */ /* 0x004ea20000300800 */
[----:B------:R-:W-:-:S03]  /*17cd0*/  LOP3.LUT R12, R197, 0x7e, RZ, 0xfc, !PT ;  /* 0x0000007ec50c7812 */ /* 0x000fc600078efcff */
[----:B------:R-:W2:Y:S01]  /*17ce0*/  LDL.LU R18, [R1+0xcc] ;  /* 0x0000cc0001127983 */ /* 0x000ea20000300800 */
[----:B------:R-:W-:-:S03]  /*17cf0*/  SEL R3, R3, RZ, !P0 ;  /* 0x000000ff03037207 */ /* 0x000fc60004000000 */
[----:B-----5:R-:W5:Y:S01]  /*17d00*/  LDL.LU R16, [R1+0x4a8] ;  /* 0x0004a80001107983 */ /* 0x020f620000300800 */
[----:B------:R-:W-:-:S03]  /*17d10*/  ISETP.GE.AND P1, PT, R12, UR6, PT ;  /* 0x000000060c007c0c */ /* 0x000fc6000bf26270 */
[----:B------:R-:W5:Y:S01]  /*17d20*/  LDL.LU R91, [R1+0xc8] ;  /* 0x0000c800015b7983 */ /* 0x000f620000300800 */
[----:B------:R-:W-:Y:S02]  /*17d30*/  ISETP.NE.U32.AND P2, PT, R3, RZ, PT ;  /* 0x000000ff0300720c */ /* 0x000fe40003f45070 */
[----:B------:R-:W-:Y:S01]  /*17d40*/  SEL R3, RZ, 0x4, P1 ;  /* 0x00000004ff037807 */ /* 0x000fe20000800000 */
[----:B------:R-:W5:Y:S01]  /*17d50*/  LDL.LU R12, [R1+0xec] ;  /* 0x0000ec00010c7983 */ /* 0x000f620000300800 */
[-C--:B------:R-:W-:Y:S02]  /*17d60*/  IADD3 R10, P3, R10, R200.reuse, RZ ;  /* 0x000000c80a0a7210 */ /* 0x080fe40007f7e0ff */
[----:B------:R-:W-:Y:S01]  /*17d70*/  SEL R3, R3, RZ, !P0 ;  /* 0x000000ff03037207 */ /* 0x000fe20004000000 */
[----:B------:R-:W5:Y:S01]  /*17d80*/  LDL.LU R89, [R1+0x10c] ;  /* 0x00010c0001597983 */ /* 0x000f620000300800 */
[----:B------:R-:W-:Y:S01]  /*17d90*/  IADD3 R11, P4, R11, R200, RZ ;  /* 0x000000c80b0b7210 */ /* 0x000fe20007f9e0ff */
[----:B----4-:R-:W-:Y:S01]  /*17da0*/  IMAD.X R15, R15, 0x1, R192, P3 ;  /* 0x000000010f0f7824 */ /* 0x010fe200018e06c0 */
[----:B------:R-:W-:Y:S01]  /*17db0*/  ISETP.NE.U32.AND P1, PT, R3, RZ, PT ;  /* 0x000000ff0300720c */ /* 0x000fe20003f25070 */
[----:B------:R1:W-:Y:S01]  /*17dc0*/  STL [R1+0x9c], R10 ;  /* 0x00009c0a01007387 */ /* 0x0003e20000100800 */
[----:B---3--:R-:W-:-:S02]  /*17dd0*/  IMAD.MOV.U32 R8, RZ, RZ, R10 ;  /* 0x000000ffff087224 */ /* 0x008fc400078e000a */
[----:B------:R-:W-:Y:S01]  /*17de0*/  IMAD.MOV.U32 R9, RZ, RZ, R15 ;  /* 0x000000ffff097224 */ /* 0x000fe200078e000f */
[----:B------:R-:W-:Y:S01]  /*17df0*/  STL [R1+0x98], R15 ;  /* 0x0000980f01007387 */ /* 0x000fe20000100800 */
[----:B------:R-:W-:-:S03]  /*17e00*/  IMAD.X R14, R14, 0x1, R192, P4 ;  /* 0x000000010e0e7824 */ /* 0x000fc600020e06c0 */
[----:B------:R-:W-:Y:S04]  /*17e10*/  STL [R1+0xac], R11 ;  /* 0x0000ac0b01007387 */ /* 0x000fe80000100800 */
[----:B------:R-:W3:Y:S01]  /*17e20*/  LDL.LU R19, [R1+0xe8] ;  /* 0x0000e80001137983 */ /* 0x000ee20000300800 */
[----:B-1----:R-:W-:-:S03]  /*17e30*/  LOP3.LUT R10, R183, 0x7f, RZ, 0xc0, !PT ;  /* 0x0000007fb70a7812 */ /* 0x002fc600078ec0ff */
[----:B------:R1:W-:Y:S04]  /*17e40*/  LDGSTS.E [R2+0x4f400], [R8.64], P2 ;  /* 0x4f40000008027fae */ /* 0x0003e80009121848 */
[----:B------:R4:W-:Y:S04]  /*17e50*/  STL [R1+0xa8], R14 ;  /* 0x0000a80e01007387 */ /* 0x0009e80000100800 */
[----:B------:R-:W3:Y:S01]  /*17e60*/  LDL.LU R90, [R1+0x108] ;  /* 0x00010800015a7983 */ /* 0x000ee20000300800 */
[----:B-1----:R-:W-:-:S03]  /*17e70*/  IMAD.MOV.U32 R8, RZ, RZ, R11 ;  /* 0x000000ffff087224 */ /* 0x002fc600078e000b */
[----:B------:R-:W3:Y:S01]  /*17e80*/  LDL.LU R17, [R1+0x128] ;  /* 0x0001280001117983 */ /* 0x000ee20000300800 */
[----:B------:R-:W-:-:S05]  /*17e90*/  IMAD.MOV.U32 R9, RZ, RZ, R14 ;  /* 0x000000ffff097224 */ /* 0x000fca00078e000e */
[----:B------:R1:W-:Y:S01]  /*17ea0*/  LDGSTS.E [R2+0x4fc00], [R8.64], P1 ;  /* 0x4fc0000008027fae */ /* 0x0003e20008921848 */
[----:B------:R-:W-:-:S03]  /*17eb0*/  ISETP.GE.AND P1, PT, R10, UR6, PT ;  /* 0x000000060a007c0c */ /* 0x000fc6000bf26270 */
[----:B------:R-:W3:Y:S04]  /*17ec0*/  LDL.LU R10, [R1+0x12c] ;  /* 0x00012c00010a7983 */ /* 0x000ee80000300800 */
[----:B------:R-:W3:Y:S04]  /*17ed0*/  LDL.LU R88, [R1+0x148] ;  /* 0x0001480001587983 */ /* 0x000ee80000300800 */
[----:B----4-:R-:W3:Y:S01]  /*17ee0*/  LDL.LU R14, [R1+0x14c] ;  /* 0x00014c00010e7983 */ /* 0x010ee20000300800 */
[----:B-1----:R-:W-:-:S03]  /*17ef0*/  SEL R2, RZ, 0x4, P1 ;  /* 0x00000004ff027807 */ /* 0x002fc60000800000 */
[----:B------:R-:W3:Y:S01]  /*17f00*/  LDL.LU R11, [R1+0x4a4] ;  /* 0x0004a400010b7983 */ /* 0x000ee20000300800 */
[----:B------:R-:W-:-:S03]  /*17f10*/  SEL R2, R2, RZ, !P0 ;  /* 0x000000ff02027207 */ /* 0x000fc60004000000 */
[----:B------:R-:W3:Y:S01]  /*17f20*/  LDL.LU R15, [R1+0x4a0] ;  /* 0x0004a000010f7983 */ /* 0x000ee20000300800 */
[----:B------:R-:W-:Y:S01]  /*17f30*/  ISETP.NE.U32.AND P0, PT, R2, RZ, PT ;  /* 0x000000ff0200720c */ /* 0x000fe20003f05070 */
[----:B------:R-:W-:Y:S02]  /*17f40*/  IMAD R2, R195, 0x20000, R199 ;  /* 0x00020000c3027824 */ /* 0x000fe400078e02c7 */
[----:B------:R-:W0:Y:S01]  /*17f50*/  LDGDEPBAR ;  /* 0x00000000000079af */ /* 0x000e220000000000 */
[-C--:B--2---:R-:W-:Y:S02]  /*17f60*/  IADD3 R13, P1, R13, R196.reuse, RZ ;  /* 0x000000c40d0d7210 */ /* 0x084fe40007f3e0ff */
[----:B------:R-:W-:-:S03]  /*17f70*/  IADD3 R18, P2, R18, R196, RZ ;  /* 0x000000c412127210 */ /* 0x000fc60007f5e0ff */
[--C-:B-----5:R-:W-:Y:S01]  /*17f80*/  IMAD.X R16, R16, 0x1, R0.reuse, P1 ;  /* 0x0000000110107824 */ /* 0x120fe200008e0600 */
[----:B------:R1:W-:Y:S01]  /*17f90*/  STL [R1+0x4ac], R13 ;  /* 0x0004ac0d01007387 */ /* 0x0003e20000100800 */
[----:B------:R-:W-:-:S03]  /*17fa0*/  IMAD.X R91, R91, 0x1, R0, P2 ;  /* 0x000000015b5b7824 */ /* 0x000fc600010e0600 */
[----:B------:R2:W-:Y:S01]  /*17fb0*/  STL [R1+0x4a8], R16 ;  /* 0x0004a81001007387 */ /* 0x0005e20000100800 */
[----:B------:R-:W-:-:S03]  /*17fc0*/  IMAD.MOV.U32 R8, RZ, RZ, R13 ;  /* 0x000000ffff087224 */ /* 0x000fc600078e000d */
[----:B------:R5:W-:Y:S04]  /*17fd0*/  STL [R1+0xcc], R18 ;  /* 0x0000cc1201007387 */ /* 0x000be80000100800 */
[----:B------:R-:W-:Y:S04]  /*17fe0*/  STL [R1+0xc8], R91 ;  /* 0x0000c85b01007387 */ /* 0x000fe80000100800 */
[----:B-1----:R-:W4:Y:S01]  /*17ff0*/  LDL.LU R13, [R1+0x168] ;  /* 0x00016800010d7983 */ /* 0x002f220000300800 */
[----:B------:R-:W-:Y:S01]  /*18000*/  IMAD.MOV.U32 R9, RZ, RZ, R16 ;  /* 0x000000ffff097224 */ /* 0x000fe200078e0010 */
[----:B------:R-:W-:-:S02]  /*18010*/  IADD3 R12, P1, R12, R196, RZ ;  /* 0x000000c40c0c7210 */ /* 0x000fc40007f3e0ff */
[----:B--2---:R-:W2:Y:S01]  /*18020*/  LDL.LU R16, [R1+0x184] ;  /* 0x0001840001107983 */ /* 0x004ea20000300800 */
[----:B------:R-:W-:-:S03]  /*18030*/  IADD3 R89, P2, R89, R196, RZ ;  /* 0x000000c459597210 */ /* 0x000fc60007f5e0ff */
[----:B------:R1:W-:Y:S01]  /*18040*/  LDGSTS.E [R2], [R8.64], P0 ;  /* 0x0000000008027fae */ /* 0x0003e20008121848 */
[----:B---3--:R-:W-:Y:S02]  /*18050*/  IMAD.X R19, R19, 0x1, R0, P1 ;  /* 0x0000000113137824 */ /* 0x008fe400008e0600 */
[----:B-1----:R-:W-:Y:S02]  /*18060*/  IMAD.MOV.U32 R8, RZ, RZ, R18 ;  /* 0x000000ffff087224 */ /* 0x002fe400078e0012 */
[----:B------:R-:W-:Y:S01]  /*18070*/  IMAD.MOV.U32 R9, RZ, RZ, R91 ;  /* 0x000000ffff097224 */ /* 0x000fe200078e005b */
[----:B-----5:R-:W3:Y:S01]  /*18080*/  LDL.LU R18, [R1+0x49c] ;  /* 0x00049c0001127983 */ /* 0x020ee20000300800 */
[----:B------:R-:W-:-:S03]  /*18090*/  IMAD.X R90, R90, 0x1, R0, P2 ;  /* 0x000000015a5a7824 */ /* 0x000fc600010e0600 */
[----:B------:R-:W2:Y:S04]  /*180a0*/  LDL.LU R3, [R1+0x498] ;  /* 0x0004980001037983 */ /* 0x000ea80000300800 */
[----:B------:R-:W-:Y:S04]  /*180b0*/  STL [R1+0xec], R12 ;  /* 0x0000ec0c01007387 */ /* 0x000fe80000100800 */
[----:B------:R1:W-:Y:S04]  /*180c0*/  LDGSTS.E [R2+0x1000], [R8.64], P0 ;  /* 0x0100000008027fae */ /* 0x0003e80008121848 */
[----:B------:R1:W-:Y:S04]  /*180d0*/  STL [R1+0xe8], R19 ;  /* 0x0000e81301007387 */ /* 0x0003e80000100800 */
[----:B------:R-:W-:Y:S01]  /*180e0*/  STL [R1+0x10c], R89 ;  /* 0x00010c5901007387 */ /* 0x000fe20000100800 */
[----:B-1----:R-:W-:-:S03]  /*180f0*/  IMAD.MOV.U32 R9, RZ, RZ, R19 ;  /* 0x000000ffff097224 */ /* 0x002fc600078e0013 */
[----:B------:R-:W2:Y:S01]  /*18100*/  LDL.LU R19, [R1+0x1a0] ;  /* 0x0001a00001137983 */ /* 0x000ea20000300800 */
[----:B------:R-:W-:Y:S01]  /*18110*/  IMAD.MOV.U32 R8, RZ, RZ, R12 ;  /* 0x000000ffff087224 */ /* 0x000fe200078e000c */
[-C--:B------:R-:W-:Y:S02]  /*18120*/  IADD3 R10, P1, R10, R196.reuse, RZ ;  /* 0x000000c40a0a7210 */ /* 0x080fe40007f3e0ff */
[----:B------:R-:W-:Y:S01]  /*18130*/  STL [R1+0x108], R90 ;  /* 0x0001085a01007387 */ /* 0x000fe20000100800 */
[----:B------:R-:W-:-:S03]  /*18140*/  IADD3 R14, P2, R14, R196, RZ ;  /* 0x000000c40e0e7210 */ /* 0x000fc60007f5e0ff */
[----:B------:R-:W2:Y:S01]  /*18150*/  LDL.LU R12, [R1+0x1bc] ;  /* 0x0001bc00010c7983 */ /* 0x000ea20000300800 */
[----:B------:R-:W-:-:S03]  /*18160*/  IMAD.X R17, R17, 0x1, R0, P1 ;  /* 0x0000000111117824 */ /* 0x000fc600008e0600 */
[----:B------:R1:W-:Y:S01]  /*18170*/  LDGSTS.E [R2+0x2000], [R8.64], P0 ;  /* 0x0200000008027fae */ /* 0x0003e20008121848 */
[----:B------:R-:W-:-:S03]  /*18180*/  IMAD.X R88, R88, 0x1, R0, P2 ;  /* 0x0000000158587824 */ /* 0x000fc600010e0600 */
[----:B------:R-:W-:Y:S01]  /*18190*/  STL [R1+0x12c], R10 ;  /* 0x00012c0a01007387 */ /* 0x000fe20000100800 */
[----:B-1----:R-:W-:Y:S02]  /*181a0*/  IMAD.MOV.U32 R8, RZ, RZ, R89 ;  /* 0x000000ffff087224 */ /* 0x002fe400078e0059 */
[----:B------:R-:W-:Y:S01]  /*181b0*/  IMAD.MOV.U32 R9, RZ, RZ, R90 ;  /* 0x000000ffff097224 */ /* 0x000fe200078e005a */
[----:B------:R1:W-:Y:S04]  /*181c0*/  STL [R1+0x128], R17 ;  /* 0x0001281101007387 */ /* 0x0003e80000100800 */
[----:B------:R1:W-:Y:S04]  /*181d0*/  LDGSTS.E [R2+0x3000], [R8.64], P0 ;  /* 0x0300000008027fae */ /* 0x0003e80008121848 */
[----:B------:R-:W-:Y:S01]  /*181e0*/  STL [R1+0x14c], R14 ;  /* 0x00014c0e01007387 */ /* 0x000fe20000100800 */
[----:B-1----:R-:W-:-:S02]  /*181f0*/  IMAD.MOV.U32 R8, RZ, RZ, R10 ;  /* 0x000000ffff087224 */ /* 0x002fc400078e000a */
[----:B------:R-:W-:Y:S02]  /*18200*/  IMAD.MOV.U32 R9, RZ, RZ, R17 ;  /* 0x000000ffff097224 */ /* 0x000fe400078e0011 */
[----:B------:R-:W2:Y:S04]  /*18210*/  LDL.LU R17, [R1+0x494] ;  /* 0x0004940001117983 */ /* 0x000ea80000300800 */
[----:B------:R1:W-:Y:S04]  /*18220*/  STL [R1+0x148], R88 ;  /* 0x0001485801007387 */ /* 0x0003e80000100800 */
[----:B------:R1:W-:Y:S04]  /*18230*/  LDGSTS.E [R2+0x4000], [R8.64], P0 ;  /* 0x0400000008027fae */ /* 0x0003e80008121848 */
[----:B------:R-:W2:Y:S01]  /*18240*/  LDL.LU R10, [R1+0x490] ;  /* 0x00049000010a7983 */ /* 0x000ea20000300800 */
[----:B-1----:R-:W-:-:S03]  /*18250*/  IMAD.MOV.U32 R9, RZ, RZ, R88 ;  /* 0x000000ffff097224 */ /* 0x002fc600078e0058 */
[----:B------:R-:W2:Y:S01]  /*18260*/  LDL.LU R88, [R1+0x1d8] ;  /* 0x0001d80001587983 */ /* 0x000ea20000300800 */
[----:B------:R-:W-:-:S03]  /*18270*/  IMAD.MOV.U32 R8, RZ, RZ, R14 ;  /* 0x000000ffff087224 */ /* 0x000fc600078e000e */
[----:B------:R-:W2:Y:S01]  /*18280*/  LDL.LU R14, [R1+0x1f4] ;  /* 0x0001f400010e7983 */ /* 0x000ea20000300800 */
[-C--:B------:R-:W-:Y:S02]  /*18290*/  IADD3 R11, P1, R11, R196.reuse, RZ ;  /* 0x000000c40b0b7210 */ /* 0x080fe40007f3e0ff */
[----:B------:R-:W-:Y:S01]  /*182a0*/  IADD3 R15, P2, R15, R196, RZ ;  /* 0x000000c40f0f7210 */ /* 0x000fe20007f5e0ff */
[----:B------:R1:W-:Y:S04]  /*182b0*/  LDGSTS.E [R2+0x5000], [R8.64], P0 ;  /* 0x0500000008027fae */ /* 0x0003e80008121848 */
[----:B------:R-:W-:Y:S01]  /*182c0*/  STL [R1+0x4a4], R11 ;  /* 0x0004a40b01007387 */ /* 0x000fe20000100800 */
[----:B-1----:R-:W-:Y:S02]  /*182d0*/  IMAD.MOV.U32 R8, RZ, RZ, R11 ;  /* 0x000000ffff087224 */ /* 0x002fe400078e000b */
[----:B----4-:R-:W-:-:S02]  /*182e0*/  IMAD.X R13, R13, 0x1, R0, P1 ;  /* 0x000000010d0d7824 */ /* 0x010fc400008e0600 */
[----:B--2---:R-:W-:-:S03]  /*182f0*/  IMAD.X R16, R16, 0x1, R0, P2 ;  /* 0x0000000110107824 */ /* 0x004fc600010e0600 */
[----:B------:R1:W-:Y:S01]  /*18300*/  STL [R1+0x168], R13 ;  /* 0x0001680d01007387 */ /* 0x0003e20000100800 */
[----:B------:R-:W-:-:S03]  /*18310*/  IMAD.MOV.U32 R9, RZ, RZ, R13 ;  /* 0x000000ffff097224 */ /* 0x000fc600078e000d */
[----:B------:R2:W-:Y:S04]  /*18320*/  STL [R1+0x4a0], R15 ;  /* 0x0004a00f01007387 */ /* 0x0005e80000100800 */
[----:B------:R4:W-:Y:S04]  /*18330*/  LDGSTS.E [R2+0x6000], [R8.64], P0 ;  /* 0x0600000008027fae */ /* 0x0009e80008121848 */
[----:B-1----:R-:W5:Y:S04]  /*18340*/  LDL.LU R13, [R1+0x48c] ;  /* 0x00048c00010d7983 */ /* 0x002f680000300800 */
[----:B------:R1:W-:Y:S01]  /*18350*/  STL [R1+0x184], R16 ;  /* 0x0001841001007387 */ /* 0x0003e20000100800 */
[----:B---3--:R-:W-:-:S03]  /*18360*/  IADD3 R18, P1, R18, R196, RZ ;  /* 0x000000c412127210 */ /* 0x008fc60007f3e0ff */
[----:B------:R-:W3:Y:S01]  /*18370*/  LDL.LU R11, [R1+0x488] ;  /* 0x00048800010b7983 */ /* 0x000ee20000300800 */
[----:B----4-:R-:W-:-:S03]  /*18380*/  IMAD.MOV.U32 R8, RZ, RZ, R15 ;  /* 0x000000ffff087224 */ /* 0x010fc600078e000f */
[----:B--2---:R-:W2:Y:S01]  /*18390*/  LDL.LU R15, [R1+0x3f0] ;  /* 0x0003f000010f7983 */ /* 0x004ea20000300800 */
[----:B------:R-:W-:Y:S01]  /*183a0*/  IMAD.MOV.U32 R9, RZ, RZ, R16 ;  /* 0x000000ffff097224 */ /* 0x000fe200078e0010 */
[----:B------:R-:W-:Y:S02]  /*183b0*/  IADD3 R3, P2, R3, R196, RZ ;  /* 0x000000c403037210 */ /* 0x000fe40007f5e0ff */
[----:B-1----:R-:W4:Y:S04]  /*183c0*/  LDL.LU R16, [R1+0x3f4] ;  /* 0x0003f40001107983 */ /* 0x002f280000300800 */
[----:B------:R1:W-:Y:S04]  /*183d0*/  STL [R1+0x49c], R18 ;  /* 0x00049c1201007387 */ /* 0x0003e80000100800 */
[----:B------:R1:W-:Y:S01]  /*183e0*/  LDGSTS.E [R2+0x7000], [R8.64], P0 ;  /* 0x0700000008027fae */ /* 0x0003e20008121848 */
[----:B------:R-:W-:-:S02]  /*183f0*/  IMAD.X R19, R19, 0x1, R0, P1 ;  /* 0x0000000113137824 */ /* 0x000fc400008e0600 */
[----:B-1----:R-:W-:-:S03]  /*18400*/  IMAD.MOV.U32 R8, RZ, RZ, R18 ;  /* 0x000000ffff087224 */ /* 0x002fc600078e0012 */
[----:B------:R1:W-:Y:S01]  /*18410*/  STL [R1+0x1a0], R19 ;  /* 0x0001a01301007387 */ /* 0x0003e20000100800 */
[----:B------:R-:W-:-:S03]  /*18420*/  IMAD.X R12, R12, 0x1, R0, P2 ;  /* 0x000000010c0c7824 */ /* 0x000fc600010e0600 */
[----:B------:R1:W-:Y:S04]  /*18430*/  STL [R1+0x498], R3 ;  /* 0x0004980301007387 */ /* 0x0003e80000100800 */
[----:B------:R-:W4:Y:S01]  /*18440*/  LDL.LU R18, [R1+0x484] ;  /* 0x0004840001127983 */ /* 0x000f220000300800 */
[----:B------:R-:W-:-:S03]  /*18450*/  IMAD.MOV.U32 R9, RZ, RZ, R19 ;  /* 0x000000ffff097224 */ /* 0x000fc600078e0013 */
[----:B------:R1:W-:Y:S04]  /*18460*/  STL [R1+0x1bc], R12 ;  /* 0x0001bc0c01007387 */ /* 0x0003e80000100800 */
[----:B------:R-:W4:Y:S04]  /*18470*/  LDL.LU R89, [R1+0x480] ;  /* 0x0004800001597983 */ /* 0x000f280000300800 */
[----:B-1----:R-:W4:Y:S04]  /*18480*/  LDL.LU R19, [R1+0x3f8] ;  /* 0x0003f80001137983 */ /* 0x002f280000300800 */
[----:B------:R-:W4:Y:S04]  /*18490*/  LDL.LU R90, [R1+0x3fc] ;  /* 0x0003fc00015a7983 */ /* 0x000f280000300800 */
[----:B------:R1:W-:Y:S01]  /*184a0*/  LDGSTS.E [R2+0x8000], [R8.64], P0 ;  /* 0x0800000008027fae */ /* 0x0003e20008121848 */
[----:B------:R-:W-:Y:S01]  /*184b0*/  IADD3 R17, P1, R17, R196, RZ ;  /* 0x000000c411117210 */ /* 0x000fe20007f3e0ff */
[----:B-1----:R-:W-:-:S02]  /*184c0*/  IMAD.MOV.U32 R8, RZ, RZ, R3 ;  /* 0x000000ffff087224 */ /* 0x002fc400078e0003 */
[----:B------:R-:W-:Y:S01]  /*184d0*/  IMAD.MOV.U32 R9, RZ, RZ, R12 ;  /* 0x000000ffff097224 */ /* 0x000fe200078e000c */
[----:B------:R-:W4:Y:S04]  /*184e0*/  LDL.LU R3, [R1+0x47c] ;  /* 0x00047c0001037983 */ /* 0x000f280000300800 */
[----:B------:R-:W4:Y:S01]  /*184f0*/  LDL.LU R12, [R1+0x478] ;  /* 0x00047800010c7983 */ /* 0x000f220000300800 */
[----:B------:R-:W-:-:S03]  /*18500*/  IADD3 R10, P2, R10, R196, RZ ;  /* 0x000000c40a0a7210 */ /* 0x000fc60007f5e0ff */
[----:B------:R1:W-:Y:S04]  /*18510*/  STL [R1+0x494], R17 ;  /* 0x0004941101007387 */ /* 0x0003e80000100800 */
[----:B------:R1:W-:Y:S01]  /*18520*/  LDGSTS.E [R2+0x9000], [R8.64], P0 ;  /* 0x0900000008027fae */ /* 0x0003e20008121848 */
[--C-:B------:R-:W-:Y:S02]  /*18530*/  IMAD.X R88, R88, 0x1, R0.reuse, P1 ;  /* 0x0000000158587824 */ /* 0x100fe400008e0600 */
[----:B------:R-:W-:-:S03]  /*18540*/  IMAD.X R14, R14, 0x1, R0, P2 ;  /* 0x000000010e0e7824 */ /* 0x000fc600010e0600 */
[----:B------:R1:W-:Y:S02]  /*18550*/  STL [R1+0x1d8], R88 ;  /* 0x0001d85801007387 */ /* 0x0003e40000100800 */
[----:B-1----:R-:W-:Y:S02]  /*18560*/  IMAD.MOV.U32 R8, RZ, RZ, R17 ;  /* 0x000000ffff087224 */ /* 0x002fe400078e0011 */
[----:B------:R1:W-:Y:S04]  /*18570*/  STL [R1+0x490], R10 ;  /* 0x0004900a01007387 */ /* 0x0003e80000100800 */
[----:B------:R-:W4:Y:S01]  /*18580*/  LDL.LU R17, [R1+0x400] ;  /* 0x0004000001117983 */ /* 0x000f220000300800 */
[----:B------:R-:W-:-:S03]  /*18590*/  IMAD.MOV.U32 R9, RZ, RZ, R88 ;  /* 0x000000ffff097224 */ /* 0x000fc600078e0058 */
[----:B------:R1:W-:Y:S04]  /*185a0*/  STL [R1+0x1f4], R14 ;  /* 0x0001f40e01007387 */ /* 0x0003e80000100800 */
[----:B------:R-:W4:Y:S04]  /*185b0*/  LDL.LU R88, [R1+0x404] ;  /* 0x0004040001587983 */ /* 0x000f280000300800 */
[----:B------:R1:W-:Y:S02]  /*185c0*/  LDGSTS.E [R2+0xa000], [R8.64], P0 ;  /* 0x0a00000008027fae */ /* 0x0003e40008121848 */
[----:B-1----:R-:W-:-:S02]  /*185d0*/  IMAD.MOV.U32 R8, RZ, RZ, R10 ;  /* 0x000000ffff087224 */ /* 0x002fc400078e000a */
[----:B------:R-:W-:Y:S01]  /*185e0*/  IMAD.MOV.U32 R9, RZ, RZ, R14 ;  /* 0x000000ffff097224 */ /* 0x000fe200078e000e */
[----:B------:R-:W4:Y:S04]  /*185f0*/  LDL.LU R10, [R1+0x474] ;  /* 0x00047400010a7983 */ /* 0x000f280000300800 */
[----:B------:R-:W4:Y:S04]  /*18600*/  LDL.LU R14, [R1+0x470] ;  /* 0x00047000010e7983 */ /* 0x000f280000300800 */
[----:B------:R1:W-:Y:S01]  /*18610*/  LDGSTS.E [R2+0xb000], [R8.64], P0 ;  /* 0x0b00000008027fae */ /* 0x0003e20008121848 */
[----:B-----5:R-:W-:-:S05]  /*18620*/  IADD3 R13, P1, R13, R196, RZ ;  /* 0x000000c40d0d7210 */ /* 0x020fca0007f3e0ff */
[----:B------:R5:W-:Y:S01]  /*18630*/  STL [R1+0x48c], R13 ;  /* 0x00048c0d01007387 */ /* 0x000be20000100800 */
[----:B---3--:R-:W-:Y:S01]  /*18640*/  IADD3 R11, P2, R11, R196, RZ ;  /* 0x000000c40b0b7210 */ /* 0x008fe20007f5e0ff */
[--C-:B--2---:R-:W-:Y:S02]  /*18650*/  IMAD.X R15, R15, 0x1, R0.reuse, P1 ;  /* 0x000000010f0f7824 */ /* 0x104fe400008e0600 */
[----:B-1----:R-:W-:Y:S02]  /*18660*/  IMAD.MOV.U32 R8, RZ, RZ, R13 ;  /* 0x000000ffff087224 */ /* 0x002fe400078e000d */
[----:B----4-:R-:W-:Y:S01]  /*18670*/  IMAD.X R16, R16, 0x1, R0, P2 ;  /* 0x0000000110107824 */ /* 0x010fe200010e0600 */
[----:B------:R1:W-:Y:S04]  /*18680*/  STL [R1+0x3f0], R15 ;  /* 0x0003f00f01007387 */ /* 0x0003e80000100800 */
[----:B------:R-:W-:Y:S04]  /*18690*/  STL [R1+0x488], R11 ;  /* 0x0004880b01007387 */ /* 0x000fe80000100800 */
[----:B-----5:R-:W2:Y:S01]  /*186a0*/  LDL.LU R13, [R1+0x408] ;  /* 0x00040800010d7983 */ /* 0x020ea20000300800 */
[----:B------:R-:W-:-:S03]  /*186b0*/  IMAD.MOV.U32 R9, RZ, RZ, R15 ;  /* 0x000000ffff097224 */ /* 0x000fc600078e000f */
[----:B------:R3:W-:Y:S04]  /*186c0*/  STL [R1+0x3f4], R16 ;  /* 0x0003f41001007387 */ /* 0x0007e80000100800 */
[----:B-1----:R-:W4:Y:S04]  /*186d0*/  LDL.LU R15, [R1+0x40c] ;  /* 0x00040c00010f7983 */ /* 0x002f280000300800 */
[----:B------:R1:W-:Y:S01]  /*186e0*/  LDGSTS.E [R2+0xc000], [R8.64], P0 ;  /* 0x0c00000008027fae */ /* 0x0003e20008121848 */
[----:B------:R-:W-:Y:S01]  /*186f0*/  IADD3 R18, P1, R18, R196, RZ ;  /* 0x000000c412127210 */ /* 0x000fe20007f3e0ff */
[----:B-1----:R-:W-:-:S02]  /*18700*/  IMAD.MOV.U32 R8, RZ, RZ, R11 ;  /* 0x000000ffff087224 */ /* 0x002fc400078e000b */
[----:B------:R-:W-:Y:S01]  /*18710*/  IMAD.MOV.U32 R9, RZ, RZ, R16 ;  /* 0x000000ffff097224 */ /* 0x000fe200078e0010 */
[----:B------:R-:W-:Y:S01]  /*18720*/  IADD3 R89, P2, R89, R196, RZ ;  /* 0x000000c459597210 */ /* 0x000fe20007f5e0ff */
[----:B---3--:R-:W3:Y:S01]  /*18730*/  LDL.LU R16, [R1+0x46c] ;  /* 0x00046c0001107983 */ /* 0x008ee20000300800 */
[----:B------:R-:W-:-:S03]  /*18740*/  IMAD.X R19, R19, 0x1, R0, P1 ;  /* 0x0000000113137824 */ /* 0x000fc600008e0600 */
[----:B------:R-:W5:Y:S04]  /*18750*/  LDL.LU R11, [R1+0x468] ;  /* 0x00046800010b7983 */ /* 0x000f680000300800 */
[----:B------:R-:W-:Y:S01]  /*18760*/  STL [R1+0x484], R18 ;  /* 0x0004841201007387 */ /* 0x000fe20000100800 */
[----:B------:R-:W-:-:S03]  /*18770*/  IMAD.X R90, R90, 0x1, R0, P2 ;  /* 0x000000015a5a7824 */ /* 0x000fc600010e0600 */
[----:B------:R1:W-:Y:S04]  /*18780*/  LDGSTS.E [R2+0xd000], [R8.64], P0 ;  /* 0x0d00000008027fae */ /* 0x0003e80008121848 */
[----:B------:R1:W-:Y:S04]  /*18790*/  STL [R1+0x3f8], R19 ;  /* 0x0003f81301007387 */ /* 0x0003e80000100800 */
[----:B------:R-:W-:Y:S01]  /*187a0*/  STL [R1+0x480], R89 ;  /* 0x0004805901007387 */ /* 0x000fe20000100800 */
[----:B-1----:R-:W-:-:S03]  /*187b0*/  IMAD.MOV.U32 R9, RZ, RZ, R19 ;  /* 0x000000ffff097224 */ /* 0x002fc600078e0013 */
[----:B------:R-:W5:Y:S01]  /*187c0*/  LDL.LU R19, [R1+0x410] ;  /* 0x0004100001137983 */ /* 0x000f620000300800 */
[----:B------:R-:W-:Y:S01]  /*187d0*/  IMAD.MOV.U32 R8, RZ, RZ, R18 ;  /* 0x000000ffff087224 */ /* 0x000fe200078e0012 */
[-C--:B------:R-:W-:Y:S02]  /*187e0*/  IADD3 R3, P1, R3, R196.reuse, RZ ;  /* 0x000000c403037210 */ /* 0x080fe40007f3e0ff */
[----:B------:R-:W-:Y:S04]  /*187f0*/  STL [R1+0x3fc], R90 ;  /* 0x0003fc5a01007387 */ /* 0x000fe80000100800 */
[----:B------:R-:W5:Y:S01]  /*18800*/  LDL.LU R18, [R1+0x414] ;  /* 0x0004140001127983 */ /* 0x000f620000300800 */
[----:B------:R-:W-:-:S03]  /*18810*/  IADD3 R12, P2, R12, R196, RZ ;  /* 0x000000c40c0c7210 */ /* 0x000fc60007f5e0ff */
[----:B------:R1:W-:Y:S04]  /*18820*/  LDGSTS.E [R2+0xe000], [R8.64], P0 ;  /* 0x0e00000008027fae */ /* 0x0003e80008121848 */
[----:B------:R-:W-:Y:S01]  /*18830*/  STL [R1+0x47c], R3 ;  /* 0x00047c0301007387 */ /* 0x000fe20000100800 */
[----:B-1----:R-:W-:Y:S02]  /*18840*/  IMAD.MOV.U32 R8, RZ, RZ, R89 ;  /* 0x000000ffff087224 */ /* 0x002fe400078e0059 */
[----:B------:R-:W-:-:S05]  /*18850*/  IMAD.MOV.U32 R9, RZ, RZ, R90 ;  /* 0x000000ffff097224 */ /* 0x000fca00078e005a */
[----:B------:R1:W-:Y:S01]  /*18860*/  LDGSTS.E [R2+0xf000], [R8.64], P0 ;  /* 0x0f00000008027fae */ /* 0x0003e20008121848 */
[----:B------:R-:W-:-:S05]  /*18870*/  IMAD.X R17, R17, 0x1, R0, P1 ;  /* 0x0000000111117824 */ /* 0x000fca00008e0600 */
[----:B------:R1:W-:Y:S01]  /*18880*/  STL [R1+0x400], R17 ;  /* 0x0004001101007387 */ /* 0x0003e20000100800 */
[----:B------:R-:W-:-:S03]  /*18890*/  IMAD.X R88, R88, 0x1, R0, P2 ;  /* 0x0000000158587824 */ /* 0x000fc600010e0600 */
[----:B------:R-:W-:Y:S01]  /*188a0*/  STL [R1+0x478], R12 ;  /* 0x0004780c01007387 */ /* 0x000fe20000100800 */
[----:B-1----:R-:W-:Y:S02]  /*188b0*/  IMAD.MOV.U32 R8, RZ, RZ, R3 ;  /* 0x000000ffff087224 */ /* 0x002fe400078e0003 */
[----:B------:R-:W-:Y:S02]  /*188c0*/  IMAD.MOV.U32 R9, RZ, RZ, R17 ;  /* 0x000000ffff097224 */ /* 0x000fe400078e0011 */
[----:B------:R-:W5:Y:S04]  /*188d0*/  LDL.LU R17, [R1+0x464] ;  /* 0x0004640001117983 */ /* 0x000f680000300800 */
[----:B------:R1:W-:Y:S04]  /*188e0*/  STL [R1+0x404], R88 ;  /* 0x0004045801007387 */ /* 0x0003e80000100800 */
[----:B------:R1:W-:Y:S04]  /*188f0*/  LDGSTS.E [R2+0x10000], [R8.64], P0 ;  /* 0x1000000008027fae */ /* 0x0003e80008121848 */
[----:B------:R-:W5:Y:S01]  /*18900*/  LDL.LU R3, [R1+0x460] ;  /* 0x0004600001037983 */ /* 0x000f620000300800 */
[----:B-1----:R-:W-:-:S03]  /*18910*/  IMAD.MOV.U32 R9, RZ, RZ, R88 ;  /* 0x000000ffff097224 */ /* 0x002fc600078e0058 */
[----:B------:R-:W5:Y:S01]  /*18920*/  LDL.LU R88, [R1+0x418] ;  /* 0x0004180001587983 */ /* 0x000f620000300800 */
[----:B------:R-:W-:-:S03]  /*18930*/  IMAD.MOV.U32 R8, RZ, RZ, R12 ;  /* 0x000000ffff087224 */ /* 0x000fc600078e000c */
[----:B------:R-:W5:Y:S01]  /*18940*/  LDL.LU R12, [R1+0x41c] ;  /* 0x00041c00010c7983 */ /* 0x000f620000300800 */
[-C--:B------:R-:W-:Y:S02]  /*18950*/  IADD3 R10, P1, R10, R196.reuse, RZ ;  /* 0x000000c40a0a7210 */ /* 0x080fe40007f3e0ff */
[----:B------:R-:W-:Y:S01]  /*18960*/  IADD3 R14, P2, R14, R196, RZ ;  /* 0x000000c40e0e7210 */ /* 0x000fe20007f5e0ff */
[----:B------:R1:W-:Y:S04]  /*18970*/  LDGSTS.E [R2+0x11000], [R8.64], P0 ;  /* 0x1100000008027fae */ /* 0x0003e80008121848 */
[----:B------:R-:W-:Y:S01]  /*18980*/  STL [R1+0x474], R10 ;  /* 0x0004740a01007387 */ /* 0x000fe20000100800 */
[----:B-1----:R-:W-:Y:S02]  /*18990*/  IMAD.MOV.U32 R8, RZ, RZ, R10 ;  /* 0x000000ffff087224 */ /* 0x002fe400078e000a */
[----:B--2---:R-:W-:-:S04]  /*189a0*/  IMAD.X R13, R13, 0x1, R0, P1 ;  /* 0x000000010d0d7824 */ /* 0x004fc800008e0600 */
[----:B------:R-:W-:Y:S01]  /*189b0*/  IMAD.MOV.U32 R9, RZ, RZ, R13 ;  /* 0x000000ffff097224 */ /* 0x000fe200078e000d */
[----:B------:R1:W-:Y:S01]  /*189c0*/  STL [R1+0x408], R13 ;  /* 0x0004080d01007387 */ /* 0x0003e20000100800 */
[----:B----4-:R-:W-:-:S03]  /*189d0*/  IMAD.X R15, R15, 0x1, R0, P2 ;  /* 0x000000010f0f7824 */ /* 0x010fc600010e0600 */
[----:B------:R-:W-:Y:S04]  /*189e0*/  STL [R1+0x470], R14 ;  /* 0x0004700e01007387 */ /* 0x000fe80000100800 */
[----:B------:R2:W-:Y:S04]  /*189f0*/  LDGSTS.E [R2+0x12000], [R8.64], P0 ;  /* 0x1200000008027fae */ /* 0x0005e80008121848 */
[----:B-1----:R-:W4:Y:S04]  /*18a00*/  LDL.LU R13, [R1+0x45c] ;  /* 0x00045c00010d7983 */ /* 0x002f280000300800 */
[----:B------:R1:W-:Y:S04]  /*18a10*/  STL [R1+0x40c], R15 ;  /* 0x00040c0f01007387 */ /* 0x0003e80000100800 */
[----:B------:R-:W4:Y:S01]  /*18a20*/  LDL.LU R10, [R1+0x458] ;  /* 0x00045800010a7983 */ /* 0x000f220000300800 */
[----:B--2---:R-:W-:Y:S01]  /*18a30*/  IMAD.MOV.U32 R9, RZ, RZ, R15 ;  /* 0x000000ffff097224 */ /* 0x004fe200078e000f */
[----:B---3--:R-:W-:-:S02]  /*18a40*/  IADD3 R16, P1, R16, R196, RZ ;  /* 0x000000c410107210 */ /* 0x008fc40007f3e0ff */
[----:B-1----:R-:W2:Y:S01]  /*18a50*/  LDL.LU R15, [R1+0x420] ;  /* 0x00042000010f7983 */ /* 0x002ea20000300800 */
[----:B------:R-:W-:Y:S01]  /*18a60*/  IMAD.MOV.U32 R8, RZ, RZ, R14 ;  /* 0x000000ffff087224 */ /* 0x000fe200078e000e */
[----:B-----5:R-:W-:Y:S02]  /*18a70*/  IADD3 R11, P2, R11, R196, RZ ;  /* 0x000000c40b0b7210 */ /* 0x020fe40007f5e0ff */
[----:B------:R-:W3:Y:S04]  /*18a80*/  LDL.LU R14, [R1+0x424] ;  /* 0x00042400010e7983 */ /* 0x000ee80000300800 */
[----:B------:R1:W-:Y:S04]  /*18a90*/  LDGSTS.E [R2+0x13000], [R8.64], P0 ;  /* 0x1300000008027fae */ /* 0x0003e80008121848 */
[----:B------:R5:W-:Y:S01]  /*18aa0*/  STL [R1+0x46c], R16 ;  /* 0x00046c1001007387 */ /* 0x000be20000100800 */
[----:B------:R-:W-:-:S02]  /*18ab0*/  IMAD.X R19, R19, 0x1, R0, P1 ;  /* 0x0000000113137824 */ /* 0x000fc400008e0600 */
[----:B-1----:R-:W-:Y:S02]  /*18ac0*/  IMAD.MOV.U32 R8, RZ, RZ, R16 ;  /* 0x000000ffff087224 */ /* 0x002fe400078e0010 */
[----:B------:R-:W-:Y:S01]  /*18ad0*/  IMAD.MOV.U32 R9, RZ, RZ, R19 ;  /* 0x000000ffff097224 */ /* 0x000fe200078e0013 */
[----:B------:R-:W-:Y:S01]  /*18ae0*/  STL [R1+0x410], R19 ;  /* 0x0004101301007387 */ /* 0x000fe20000100800 */
[----:B------:R-:W-:-:S03]  /*18af0*/  IMAD.X R18, R18, 0x1, R0, P2 ;  /* 0x0000000112127824 */ /* 0x000fc600010e0600 */
[----:B------:R-:W-:Y:S04]  /*18b00*/  STL [R1+0x468], R11 ;  /* 0x0004680b01007387 */ /* 0x000fe80000100800 */
[----:B-----5:R-:W5:Y:S04]  /*18b10*/  LDL.LU R16, [R1+0x454] ;  /* 0x0004540001107983 */ /* 0x020f680000300800 */
[----:B------:R1:W-:Y:S04]  /*18b20*/  STL [R1+0x414], R18 ;  /* 0x0004141201007387 */ /* 0x0003e80000100800 */
[----:B------:R1:W-:Y:S04]  /*18b30*/  LDGSTS.E [R2+0x14000], [R8.64], P0 ;  /* 0x1400000008027fae */ /* 0x0003e80008121848 */
[----:B------:R-:W5:Y:S01]  /*18b40*/  LDL.LU R89, [R1+0x450] ;  /* 0x0004500001597983 */ /* 0x000f620000300800 */
[----:B-1----:R-:W-:-:S03]  /*18b50*/  IMAD.MOV.U32 R9, RZ, RZ, R18 ;  /* 0x000000ffff097224 */ /* 0x002fc600078e0012 */
[----:B------:R-:W5:Y:S01]  /*18b60*/  LDL.LU R18, [R1+0x428] ;  /* 0x0004280001127983 */ /* 0x000f620000300800 */
[----:B------:R-:W-:-:S03]  /*18b70*/  IMAD.MOV.U32 R8, RZ, RZ, R11 ;  /* 0x000000ffff087224 */ /* 0x000fc600078e000b */
[----:B------:R-:W5:Y:S04]  /*18b80*/  LDL.LU R90, [R1+0x42c] ;  /* 0x00042c00015a7983 */ /* 0x000f680000300800 */
[----:B------:R-:W5:Y:S04]  /*18b90*/  LDL.LU R19, [R1+0x44c] ;  /* 0x00044c0001137983 */ /* 0x000f680000300800 */
[----:B------:R-:W5:Y:S01]  /*18ba0*/  LDL.LU R11, [R1+0x448] ;  /* 0x00044800010b7983 */ /* 0x000f620000300800 */
[----:B------:R-:W-:-:S03]  /*18bb0*/  IADD3 R17, P1, R17, R196, RZ ;  /* 0x000000c411117210 */ /* 0x000fc60007f3e0ff */
[----:B------:R1:W-:Y:S04]  /*18bc0*/  LDGSTS.E [R2+0x15000], [R8.64], P0 ;  /* 0x1500000008027fae */ /* 0x0003e80008121848 */
[----:B------:R-:W-:Y:S01]  /*18bd0*/  STL [R1+0x464], R17 ;  /* 0x0004641101007387 */ /* 0x000fe20000100800 */
[----:B------:R-:W-:Y:S01]  /*18be0*/  IADD3 R3, P2, R3, R196, RZ ;  /* 0x000000c403037210 */ /* 0x000fe20007f5e0ff */
[----:B------:R-:W-:-:S04]  /*18bf0*/  IMAD.X R88, R88, 0x1, R0, P1 ;  /* 0x0000000158587824 */ /* 0x000fc800008e0600 */
[----:B------:R-:W-:Y:S01]  /*18c00*/  IMAD.X R12, R12, 0x1, R0, P2 ;  /* 0x000000010c0c7824 */ /* 0x000fe200010e0600 */
[----:B------:R1:W-:Y:S02]  /*18c10*/  STL [R1+0x418], R88 ;  /* 0x0004185801007387 */ /* 0x0003e40000100800 */
[----:B-1----:R-:W-:Y:S02]  /*18c20*/  IMAD.MOV.U32 R9, RZ, RZ, R88 ;  /* 0x000000ffff097224 */ /* 0x002fe400078e0058 */
[----:B------:R1:W-:Y:S01]  /*18c30*/  STL [R1+0x460], R3 ;  /* 0x0004600301007387 */ /* 0x0003e20000100800 */
[----:B------:R-:W-:-:S03]  /*18c40*/  IMAD.MOV.U32 R8, RZ, RZ, R17 ;  /* 0x000000ffff087224 */ /* 0x000fc600078e0011 */
[----:B------:R-:W5:Y:S04]  /*18c50*/  LDL.LU R88, [R1+0x430] ;  /* 0x0004300001587983 */ /* 0x000f680000300800 */
[----:B------:R1:W-:Y:S04]  /*18c60*/  STL [R1+0x41c], R12 ;  /* 0x00041c0c01007387 */ /* 0x0003e80000100800 */
[----:B------:R-:W5:Y:S04]  /*18c70*/  LDL.LU R17, [R1+0x434] ;  /* 0x0004340001117983 */ /* 0x000f680000300800 */
[----:B------:R1:W-:Y:S02]  /*18c80*/  LDGSTS.E [R2+0x16000], [R8.64], P0 ;  /* 0x1600000008027fae */ /* 0x0003e40008121848 */
[----:B-1----:R-:W-:-:S02]  /*18c90*/  IMAD.MOV.U32 R8, RZ, RZ, R3 ;  /* 0x000000ffff087224 */ /* 0x002fc400078e0003 */
[----:B------:R-:W-:Y:S01]  /*18ca0*/  IMAD.MOV.U32 R9, RZ, RZ, R12 ;  /* 0x000000ffff097224 */ /* 0x000fe200078e000c */
[----:B------:R-:W5:Y:S04]  /*18cb0*/  LDL.LU R3, [R1+0x444] ;  /* 0x0004440001037983 */ /* 0x000f680000300800 */
[----:B------:R-:W5:Y:S04]  /*18cc0*/  LDL.LU R12, [R1+0x440] ;  /* 0x00044000010c7983 */ /* 0x000f680000300800 */
[----:B------:R1:W-:Y:S01]  /*18cd0*/  LDGSTS.E [R2+0x17000], [R8.64], P0 ;  /* 0x1700000008027fae */ /* 0x0003e20008121848 */
[----:B----4-:R-:W-:-:S05]  /*18ce0*/  IADD3 R13, P1, R13, R196, RZ ;  /* 0x000000c40d0d7210 */ /* 0x010fca0007f3e0ff */
[----:B------:R-:W-:Y:S01]  /*18cf0*/  STL [R1+0x45c], R13 ;  /* 0x00045c0d01007387 */ /* 0x000fe20000100800 */
[----:B------:R-:W-:Y:S01]  /*18d00*/  IADD3 R10, P2, R10, R196, RZ ;  /* 0x000000c40a0a7210 */ /* 0x000fe20007f5e0ff */
[----:B--2---:R-:W-:-:S04]  /*18d10*/  IMAD.X R15, R15, 0x1, R0, P1 ;  /* 0x000000010f0f7824 */ /* 0x004fc800008e0600 */
[----:B---3--:R-:W-:Y:S01]  /*18d20*/  IMAD.X R14, R14, 0x1, R0, P2 ;  /* 0x000000010e0e7824 */ /* 0x008fe200010e0600 */
[----:B------:R2:W-:Y:S01]  /*18d30*/  STL [R1+0x420], R15 ;  /* 0x0004200f01007387 */ /* 0x0005e20000100800 */
[----:B-1----:R-:W-:-:S03]  /*18d40*/  IMAD.MOV.U32 R9, RZ, RZ, R15 ;  /* 0x000000ffff097224 */ /* 0x002fc600078e000f */
[----:B------:R-:W-:Y:S01]  /*18d50*/  STL [R1+0x458], R10 ;  /* 0x0004580a01007387 */ /* 0x000fe20000100800 */
[----:B------:R-:W-:-:S03]  /*18d60*/  IMAD.MOV.U32 R8, RZ, RZ, R13 ;  /* 0x000000ffff087224 */ /* 0x000fc600078e000d */
[----:B--2---:R-:W2:Y:S04]  /*18d70*/  LDL.LU R15, [R1+0x438] ;  /* 0x00043800010f7983 */ /* 0x004ea80000300800 */
[----:B------:R1:W-:Y:S04]  /*18d80*/  STL [R1+0x424], R14 ;  /* 0x0004240e01007387 */ /* 0x0003e80000100800 */
[----:B------:R-:W3:Y:S04]  /*18d90*/  LDL.LU R13, [R1+0x43c] ;  /* 0x00043c00010d7983 */ /* 0x000ee80000300800 */
[----:B------:R4:W-:Y:S01]  /*18da0*/  LDGSTS.E [R2+0x18000], [R8.64], P0 ;  /* 0x1800000008027fae */ /* 0x0009e20008121848 */
[----:B-----5:R-:W-:Y:S01]  /*18db0*/  IADD3 R16, P1, R16, R196, RZ ;  /* 0x000000c410107210 */ /* 0x020fe20007f3e0ff */
[----:B----4-:R-:W-:-:S02]  /*18dc0*/  IMAD.MOV.U32 R8, RZ, RZ, R10 ;  /* 0x000000ffff087224 */ /* 0x010fc400078e000a */
[----:B------:R-:W-:Y:S02]  /*18dd0*/  IMAD.MOV.U32 R9, RZ, RZ, R14 ;  /* 0x000000ffff097224 */ /* 0x000fe400078e000e */
[----:B-1----:R-:W4:Y:S04]  /*18de0*/  LDL.LU R14, [R1+0xb4] ;  /* 0x0000b400010e7983 */ /* 0x002f280000300800 */
[----:B------:R-:W5:Y:S01]  /*18df0*/  LDL.LU R10, [R1+0xd4] ;  /* 0x0000d400010a7983 */ /* 0x000f620000300800 */
[----:B------:R-:W-:-:S03]  /*18e00*/  IADD3 R89, P2, R89, R196, RZ ;  /* 0x000000c459597210 */ /* 0x000fc60007f5e0ff */
[----:B------:R1:W-:Y:S04]  /*18e10*/  STL [R1+0x454], R16 ;  /* 0x0004541001007387 */ /* 0x0003e80000100800 */
[----:B------:R1:W-:Y:S01]  /*18e20*/  LDGSTS.E [R2+0x19000], [R8.64], P0 ;  /* 0x1900000008027fae */ /* 0x0003e20008121848 */
[--C-:B------:R-:W-:Y:S02]  /*18e30*/  IMAD.X R18, R18, 0x1, R0.reuse, P1 ;  /* 0x0000000112127824 */ /* 0x100fe400008e0600 */
[----:B------:R-:W-:-:S03]  /*18e40*/  IMAD.X R90, R90, 0x1, R0, P2 ;  /* 0x000000015a5a7824 */ /* 0x000fc600010e0600 */
[----:B------:R1:W-:Y:S02]  /*18e50*/  STL [R1+0x428], R18 ;  /* 0x0004281201007387 */ /* 0x0003e40000100800 */
[----:B-1----:R-:W-:Y:S02]  /*18e60*/  IMAD.MOV.U32 R8, RZ, RZ, R16 ;  /* 0x000000ffff087224 */ /* 0x002fe400078e0010 */
[----:B------:R-:W-:Y:S01]  /*18e70*/  STL [R1+0x450], R89 ;  /* 0x0004505901007387 */ /* 0x000fe20000100800 */
[----:B------:R-:W-:-:S03]  /*18e80*/  IMAD.MOV.U32 R9, RZ, RZ, R18 ;  /* 0x000000ffff097224 */ /* 0x000fc600078e0012 */
[----:B------:R-:W5:Y:S01]  /*18e90*/  LDL.LU R16, [R1+0xb0] ;  /* 0x0000b00001107983 */ /* 0x000f620000300800 */
[----:B------:R-:W-:-:S03]  /*18ea0*/  IADD3 R19, P1, R19, R196, RZ ;  /* 0x000000c413137210 */ /* 0x000fc60007f3e0ff */
[----:B------:R-:W-:Y:S01]  /*18eb0*/  STL [R1+0x42c], R90 ;  /* 0x00042c5a01007387 */ /* 0x000fe20000100800 */
[----:B------:R-:W-:-:S03]  /*18ec0*/  IADD3 R11, P2, R11, R196, RZ ;  /* 0x000000c40b0b7210 */ /* 0x000fc60007f5e0ff */
[----:B------:R-:W5:Y:S04]  /*18ed0*/  LDL.LU R18, [R1+0xd0] ;  /* 0x0000d00001127983 */ /* 0x000f680000300800 */
[----:B------:R1:W-:Y:S04]  /*18ee0*/  LDGSTS.E [R2+0x1a000], [R8.64], P0 ;  /* 0x1a00000008027fae */ /* 0x0003e80008121848 */
[----:B------:R-:W-:Y:S01]  /*18ef0*/  STL [R1+0x44c], R19 ;  /* 0x00044c1301007387 */ /* 0x000fe20000100800 */
[----:B-1----:R-:W-:Y:S02]  /*18f00*/  IMAD.MOV.U32 R8, RZ, RZ, R89 ;  /* 0x000000ffff087224 */ /* 0x002fe400078e0059 */
[----:B------:R-:W-:-:S05]  /*18f10*/  IMAD.MOV.U32 R9, RZ, RZ, R90 ;  /* 0x000000ffff097224 */ /* 0x000fca00078e005a */
[----:B------:R1:W-:Y:S01]  /*18f20*/  LDGSTS.E [R2+0x1b000], [R8.64], P0 ;  /* 0x1b00000008027fae */ /* 0x0003e20008121848 */
[----:B------:R-:W-:Y:S02]  /*18f30*/  IMAD.X R88, R88, 0x1, R0, P1 ;  /* 0x0000000158587824 */ /* 0x000fe400008e0600 */
[----:B-1----:R-:W-:Y:S02]  /*18f40*/  IMAD.MOV.U32 R8, RZ, RZ, R19 ;  /* 0x000000ffff087224 */ /* 0x002fe400078e0013 */
[----:B------:R-:W-:Y:S02]  /*18f50*/  IMAD.MOV.U32 R9, RZ, RZ, R88 ;  /* 0x000000ffff097224 */ /* 0x000fe400078e0058 */
[----:B------:R-:W-:Y:S01]  /*18f60*/  IMAD.X R17, R17, 0x1, R0, P2 ;  /* 0x0000000111117824 */ /* 0x000fe200010e0600 */
[----:B------:R1:W-:Y:S04]  /*18f70*/  STL [R1+0x430], R88 ;  /* 0x0004305801007387 */ /* 0x0003e80000100800 */
[----:B------:R1:W-:Y:S04]  /*18f80*/  STL [R1+0x448], R11 ;  /* 0x0004480b01007387 */ /* 0x0003e80000100800 */
[----:B------:R1:W-:Y:S04]  /*18f90*/  LDGSTS.E [R2+0x1c000], [R8.64], P0 ;  /* 0x1c00000008027fae */ /* 0x0003e80008121848 */
[----:B------:R-:W-:Y:S04]  /*18fa0*/  STL [R1+0x434], R17 ;  /* 0x0004341101007387 */ /* 0x000fe80000100800 */
[----:B-1----:R-:W5:Y:S01]  /*18fb0*/  LDL.LU R88, [R1+0xf0] ;  /* 0x0000f00001587983 */ /* 0x002f620000300800 */
[----:B------:R-:W-:-:S03]  /*18fc0*/  IMAD.MOV.U32 R8, RZ, RZ, R11 ;  /* 0x000000ffff087224 */ /* 0x000fc600078e000b */
[----:B------:R-:W5:Y:S04]  /*18fd0*/  LDL.LU R11, [R1+0xf4] ;  /* 0x0000f400010b7983 */ /* 0x000f680000300800 */
[----:B------:R-:W5:Y:S04]  /*18fe0*/  LDL.LU R90, [R1+0x110] ;  /* 0x00011000015a7983 */ /* 0x000f680000300800 */
[----:B------:R-:W5:Y:S01]  /*18ff0*/  LDL.LU R89, [R1+0x114] ;  /* 0x0001140001597983 */ /* 0x000f620000300800 */
[-C--:B------:R-:W-:Y:S01]  /*19000*/  IADD3 R3, P1, R3, R196.reuse, RZ ;  /* 0x000000c403037210 */ /* 0x080fe20007f3e0ff */
[----:B------:R-:W-:Y:S01]  /*19010*/  IMAD.MOV.U32 R9, RZ, RZ, R17 ;  /* 0x000000ffff097224 */ /* 0x000fe200078e0011 */
[----:B------:R-:W-:-:S03]  /*19020*/  IADD3 R12, P2, R12, R196, RZ ;  /* 0x000000c40c0c7210 */ /* 0x000fc60007f5e0ff */
[----:B------:R1:W-:Y:S04]  /*19030*/  STL [R1+0x444], R3 ;  /* 0x0004440301007387 */ /* 0x0003e80000100800 */
[----:B------:R1:W-:Y:S02]  /*19040*/  LDGSTS.E [R2+0x1d000], [R8.64], P0 ;  /* 0x1d00000008027fae */ /* 0x0003e40008121848 */
[----:B-1----:R-:W-:Y:S02]  /*19050*/  IMAD.MOV.U32 R8, RZ, RZ, R3 ;  /* 0x000000ffff087224 */ /* 0x002fe400078e0003 */
[----:B--2---:R-:W-:-:S05]  /*19060*/  IMAD.X R15, R15, 0x1, R0, P1 ;  /* 0x000000010f0f7824 */ /* 0x004fca00008e0600 */
[----:B------:R1:W-:Y:S01]  /*19070*/  STL [R1+0x438], R15 ;  /* 0x0004380f01007387 */ /* 0x0003e20000100800 */
[----:B---3--:R-:W-:-:S03]  /*19080*/  IMAD.X R13, R13, 0x1, R0, P2 ;  /* 0x000000010d0d7824 */ /* 0x008fc600010e0600 */
[----:B------:R2:W-:Y:S01]  /*19090*/  STL [R1+0x440], R12 ;  /* 0x0004400c01007387 */ /* 0x0005e20000100800 */
[----:B------:R-:W-:-:S03]  /*190a0*/  IMAD.MOV.U32 R9, RZ, RZ, R15 ;  /* 0x000000ffff097224 */ /* 0x000fc600078e000f */
[----:B------:R-:W3:Y:S04]  /*190b0*/  LDL.LU R3, [R1+0x134] ;  /* 0x0001340001037983 */ /* 0x000ee80000300800 */
[----:B------:R2:W-:Y:S04]  /*190c0*/  STL [R1+0x43c], R13 ;  /* 0x00043c0d01007387 */ /* 0x0005e80000100800 */
[----:B-1----:R-:W3:Y:S04]  /*190d0*/  LDL.LU R15, [R1+0x154] ;  /* 0x00015400010f7983 */ /* 0x002ee80000300800 */
[----:B------:R-:W3:Y:S01]  /*190e0*/  LDL.LU R17, [R1+0x130] ;  /* 0x0001300001117983 */ /* 0x000ee20000300800 */
[----:B----4-:R-:W-:-:S03]  /*190f0*/  IADD3 R14, P1, R14, R196, RZ ;  /* 0x000000c40e0e7210 */ /* 0x010fc60007f3e0ff */
[----:B------:R1:W-:Y:S01]  /*19100*/  LDGSTS.E [R2+0x1e000], [R8.64], P0 ;  /* 0x1e00000008027fae */ /* 0x0003e20008121848 */
[----:B-----5:R-:W-:-:S03]  /*19110*/  IADD3 R10, P2, R10, R196, RZ ;  /* 0x000000c40a0a7210 */ /* 0x020fc60007f5e0ff */
[----:B------:R-:W4:Y:S04]  /*19120*/  LDL.LU R19, [R1+0x150] ;  /* 0x0001500001137983 */ /* 0x000f280000300800 */
[----:B------:R5:W-:Y:S01]  /*19130*/  STL [R1+0xb4], R14 ;  /* 0x0000b40e01007387 */ /* 0x000be20000100800 */
[----:B-1----:R-:W-:Y:S01]  /*19140*/  IMAD.MOV.U32 R8, RZ, RZ, R12 ;  /* 0x000000ffff087224 */ /* 0x002fe200078e000c */
[----:B--2---:R-:W-:Y:S01]  /*19150*/  LOP3.LUT R12, R199, 0x20, RZ, 0x3c, !PT ;  /* 0x00000020c70c7812 */ /* 0x004fe200078e3cff */
[----:B------:R-:W-:-:S05]  /*19160*/  IMAD.MOV.U32 R9, RZ, RZ, R13 ;  /* 0x000000ffff097224 */ /* 0x000fca00078e000d */
[----:B------:R1:W-:Y:S01]  /*19170*/  LDGSTS.E [R2+0x1f000], [R8.64], P0 ;  /* 0x1f00000008027fae */ /* 0x0003e20008121848 */
[----:B------:R-:W-:Y:S02]  /*19180*/  IMAD.X R16, R16, 0x1, R0, P1 ;  /* 0x0000000110107824 */ /* 0x000fe400008e0600 */
[----:B-1----:R-:W-:-:S03]  /*19190*/  IMAD R2, R195, 0x20000, R12 ;  /* 0x00020000c3027824 */ /* 0x002fc600078e020c */
[----:B------:R1:W-:Y:S01]  /*191a0*/  STL [R1+0xb0], R16 ;  /* 0x0000b01001007387 */ /* 0x0003e20000100800 */
[----:B------:R-:W-:-:S03]  /*191b0*/  IMAD.X R18, R18, 0x1, R0, P2 ;  /* 0x0000000112127824 */ /* 0x000fc600010e0600 */
[----:B------:R-:W-:Y:S04]  /*191c0*/  STL [R1+0xd4], R10 ;  /* 0x0000d40a01007387 */ /* 0x000fe80000100800 */
[----:B------:R-:W2:Y:S01]  /*191d0*/  LDL.LU R12, [R1+0x170] ;  /* 0x00017000010c7983 */ /* 0x000ea20000300800 */
[----:B------:R-:W-:-:S03]  /*191e0*/  IMAD.MOV.U32 R8, RZ, RZ, R14 ;  /* 0x000000ffff087224 */ /* 0x000fc600078e000e */
[----:B------:R1:W-:Y:S04]  /*191f0*/  STL [R1+0xd0], R18 ;  /* 0x0000d01201007387 */ /* 0x0003e80000100800 */
[----:B------:R-:W2:Y:S04]  /*19200*/  LDL.LU R13, [R1+0x18c] ;  /* 0x00018c00010d7983 */ /* 0x000ea80000300800 */
[----:B-----5:R-:W5:Y:S01]  /*19210*/  LDL.LU R14, [R1+0x16c] ;  /* 0x00016c00010e7983 */ /* 0x020f620000300800 */
[----:B------:R-:W-:-:S03]  /*19220*/  IMAD.MOV.U32 R9, RZ, RZ, R16 ;  /* 0x000000ffff097224 */ /* 0x000fc600078e0010 */
[----:B-1----:R-:W5:Y:S04]  /*19230*/  LDL.LU R16, [R1+0x188] ;  /* 0x0001880001107983 */ /* 0x002f680000300800 */
[----:B------:R1:W-:Y:S02]  /*19240*/  LDGSTS.E [R2+0x400], [R8.64], P0 ;  /* 0x0040000008027fae */ /* 0x0003e40008121848 */
[----:B-1----:R-:W-:Y:S02]  /*19250*/  IMAD.MOV.U32 R8, RZ, RZ, R10 ;  /* 0x000000ffff087224 */ /* 0x002fe400078e000a */
[----:B------:R-:W-:Y:S02]  /*19260*/  IMAD.MOV.U32 R9, RZ, RZ, R18 ;  /* 0x000000ffff097224 */ /* 0x000fe400078e0012 */
[----:B------:R-:W5:Y:S04]  /*19270*/  LDL.LU R18, [R1+0x1a8] ;  /* 0x0001a80001127983 */ /* 0x000f680000300800 */
[----:B------:R-:W5:Y:S04]  /*19280*/  LDL.LU R10, [R1+0x1c4] ;  /* 0x0001c400010a7983 */ /* 0x000f680000300800 */
[----:B------:R1:W-:Y:S01]  /*19290*/  LDGSTS.E [R2+0x1400], [R8.64], P0 ;  /* 0x0140000008027fae */ /* 0x0003e20008121848 */
[----:B------:R-:W-:-:S05]  /*192a0*/  IADD3 R11, P1, R11, R196, RZ ;  /* 0x000000c40b0b7210 */ /* 0x000fca0007f3e0ff */
[----:B------:R-:W-:Y:S01]  /*192b0*/  IMAD.X R88, R88, 0x1, R0, P1 ;  /* 0x0000000158587824 */ /* 0x000fe200008e0600 */
[----:B------:R-:W-:Y:S01]  /*192c0*/  IADD3 R89, P2, R89, R196, RZ ;  /* 0x000000c459597210 */ /* 0x000fe20007f5e0ff */
[----:B------:R-:W-:Y:S02]  /*192d0*/  STL [R1+0xf4], R11 ;  /* 0x0000f40b01007387 */ /* 0x000fe40000100800 */
[----:B-1----:R-:W-:Y:S02]  /*192e0*/  IMAD.MOV.U32 R9, RZ, RZ, R88 ;  /* 0x000000ffff097224 */ /* 0x002fe400078e0058 */
[----:B------:R1:W-:Y:S01]  /*192f0*/  STL [R1+0xf0], R88 ;  /* 0x0000f05801007387 */ /* 0x0003e20000100800 */
[----:B------:R-:W-:-:S03]  /*19300*/  IMAD.X R90, R90, 0x1, R0, P2 ;  /* 0x000000015a5a7824 */ /* 0x000fc600010e0600 */
[----:B------:R-:W-:Y:S01]  /*19310*/  STL [R1+0x114], R89 ;  /* 0x0001145901007387 */ /* 0x000fe20000100800 */
[----:B------:R-:W-:-:S03]  /*19320*/  IMAD.MOV.U32 R8, RZ, RZ, R11 ;  /* 0x000000ffff087224 */ /* 0x000fc600078e000b */
[----:B-1----:R-:W5:Y:S04]  /*19330*/  LDL.LU R88, [R1+0x1a4] ;  /* 0x0001a40001587983 */ /* 0x002f680000300800 */
[----:B------:R-:W-:Y:S04]  /*19340*/  STL [R1+0x110], R90 ;  /* 0x0001105a01007387 */ /* 0x000fe80000100800 */
[----:B------:R-:W5:Y:S04]  /*19350*/  LDL.LU R11, [R1+0x1c0] ;  /* 0x0001c000010b7983 */ /* 0x000f680000300800 */
[----:B------:R1:W-:Y:S02]  /*19360*/  LDGSTS.E [R2+0x2400], [R8.64], P0 ;  /* 0x0240000008027fae */ /* 0x0003e40008121848 */
[----:B-1----:R-:W-:-:S02]  /*19370*/  IMAD.MOV.U32 R8, RZ, RZ, R89 ;  /* 0x000000ffff087224 */ /* 0x002fc400078e0059 */
[----:B------:R-:W-:-:S05]  /*19380*/  IMAD.MOV.U32 R9, RZ, RZ, R90 ;  /* 0x000000ffff097224 */ /* 0x000fca00078e005a */
[----:B------:R1:W-:Y:S01]  /*19390*/  LDGSTS.E [R2+0x3400], [R8.64], P0 ;  /* 0x0340000008027fae */ /* 0x0003e20008121848 */
[-C--:B---3--:R-:W-:Y:S02]  /*193a0*/  IADD3 R3, P1, R3, R196.reuse, RZ ;  /* 0x000000c403037210 */ /* 0x088fe40007f3e0ff */
[----:B------:R-:W-:-:S03]  /*193b0*/  IADD3 R15, P2, R15, R196, RZ ;  /* 0x000000c40f0f7210 */ /* 0x000fc60007f5e0ff */
[--C-:B------:R-:W-:Y:S01]  /*193c0*/  IMAD.X R17, R17, 0x1, R0.reuse, P1 ;  /* 0x0000000111117824 */ /* 0x100fe200008e0600 */
[----:B------:R-:W-:Y:S01]  /*193d0*/  STL [R1+0x134], R3 ;  /* 0x0001340301007387 */ /* 0x000fe20000100800 */
[----:B-1----:R-:W-:Y:S02]  /*193e0*/  IMAD.MOV.U32 R8, RZ, RZ, R3 ;  /* 0x000000ffff087224 */ /* 0x002fe400078e0003 */
        /* <DEDUP_REMOVED lines=8> */
[----:B---3--:R-:W-:-:S03]  /*19470*/  IMAD.MOV.U32 R9, RZ, RZ, R19 ;  /* 0x000000ffff097224 */ /* 0x008fc600078e0013 */
[----:B-1----:R-:W3:Y:S01]  /*19480*/  LDL.LU R19, [R1+0x1dc] ;  /* 0x0001dc0001137983 */ /* 0x002ee20000300800 */
[----:B------:R-:W-:-:S03]  /*19490*/  IMAD.MOV.U32 R8, RZ, RZ, R15 ;  /* 0x000000ffff087224 */ /* 0x000fc600078e000f */
[----:B------:R-:W3:Y:S04]  /*194a0*/  LDL.LU R15, [R1+0x1f8] ;  /* 0x0001f800010f7983 */ /* 0x000ee80000300800 */
[----:B------:R1:W-:Y:S01]  /*194b0*/  LDGSTS.E [R2+0x5400], [R8.64], P0 ;  /* 0x0540000008027fae */ /* 0x0003e20008121848 */
[-C--:B--2---:R-:W-:Y:S02]  /*194c0*/  IADD3 R12, P1, R12, R196.reuse, RZ ;  /* 0x000000c40c0c7210 */ /* 0x084fe40007f3e0ff */
[----:B------:R-:W-:-:S03]  /*194d0*/  IADD3 R13, P2, R13, R196, RZ ;  /* 0x000000c40d0d7210 */ /* 0x000fc60007f5e0ff */
[----:B-----5:R-:W-:Y:S01]  /*194e0*/  IMAD.X R14, R14, 0x1, R0, P1 ;  /* 0x000000010e0e7824 */ /* 0x020fe200008e0600 */
[----:B------:R-:W-:Y:S01]  /*194f0*/  STL [R1+0x170], R12 ;  /* 0x0001700c01007387 */ /* 0x000fe20000100800 */
[----:B-1----:R-:W-:Y:S02]  /*19500*/  IMAD.MOV.U32 R8, RZ, RZ, R12 ;  /* 0x000000ffff087224 */ /* 0x002fe400078e000c */
[----:B------:R-:W-:Y:S01]  /*19510*/  IMAD.X R16, R16, 0x1, R0, P2 ;  /* 0x0000000110107824 */ /* 0x000fe200010e0600 */
[----:B------:R1:W-:Y:S01]  /*19520*/  STL [R1+0x16c], R14 ;  /* 0x00016c0e01007387 */ /* 0x0003e20000100800 */
[----:B------:R-:W-:-:S03]  /*19530*/  IMAD.MOV.U32 R9, RZ, RZ, R14 ;  /* 0x000000ffff097224 */ /* 0x000fc600078e000e */
[----:B------:R-:W-:Y:S04]  /*19540*/  STL [R1+0x18c], R13 ;  /* 0x00018c0d01007387 */ /* 0x000fe80000100800 */
[----:B------:R2:W-:Y:S04]  /*19550*/  LDGSTS.E [R2+0x6400], [R8.64], P0 ;  /* 0x0640000008027fae */ /* 0x0005e80008121848 */
[----:B-1----:R-:W5:Y:S04]  /*19560*/  LDL.LU R14, [R1+0x3ec] ;  /* 0x0003ec00010e7983 */ /* 0x002f680000300800 */
[----:B------:R1:W-:Y:S04]  /*19570*/  STL [R1+0x188], R16 ;  /* 0x0001881001007387 */ /* 0x0003e80000100800 */
[----:B------:R-:W5:Y:S01]  /*19580*/  LDL.LU R12, [R1+0x3e4] ;  /* 0x0003e400010c7983 */ /* 0x000f620000300800 */
[----:B--2---:R-:W-:Y:S01]  /*19590*/  IMAD.MOV.U32 R9, RZ, RZ, R16 ;  /* 0x000000ffff097224 */ /* 0x004fe200078e0010 */
[----:B------:R-:W-:-:S02]  /*195a0*/  IADD3 R18, P1, R18, R196, RZ ;  /* 0x000000c412127210 */ /* 0x000fc40007f3e0ff */
[----:B-1----:R-:W2:Y:S01]  /*195b0*/  LDL.LU R16, [R1+0x3e8] ;  /* 0x0003e80001107983 */ /* 0x002ea20000300800 */
[----:B------:R-:W-:Y:S01]  /*195c0*/  IMAD.MOV.U32 R8, RZ, RZ, R13 ;  /* 0x000000ffff087224 */ /* 0x000fe200078e000d */
[----:B------:R-:W-:Y:S02]  /*195d0*/  IADD3 R10, P2, R10, R196, RZ ;  /* 0x000000c40a0a7210 */ /* 0x000fe40007f5e0ff */
[----:B------:R-:W2:Y:S04]  /*195e0*/  LDL.LU R13, [R1+0x3e0] ;  /* 0x0003e000010d7983 */ /* 0x000ea80000300800 */
[----:B------:R1:W-:Y:S04]  /*195f0*/  STL [R1+0x1a8], R18 ;  /* 0x0001a81201007387 */ /* 0x0003e80000100800 */
[----:B------:R1:W-:Y:S02]  /*19600*/  LDGSTS.E [R2+0x7400], [R8.64], P0 ;  /* 0x0740000008027fae */ /* 0x0003e40008121848 */
[----:B-1----:R-:W-:-:S02]  /*19610*/  IMAD.MOV.U32 R8, RZ, RZ, R18 ;  /* 0x000000ffff087224 */ /* 0x002fc400078e0012 */
[----:B------:R-:W-:-:S05]  /*19620*/  IMAD.X R88, R88, 0x1, R0, P1 ;  /* 0x0000000158587824 */ /* 0x000fca00008e0600 */
[----:B------:R1:W-:Y:S01]  /*19630*/  STL [R1+0x1a4], R88 ;  /* 0x0001a45801007387 */ /* 0x0003e20000100800 */
[----:B------:R-:W-:-:S03]  /*19640*/  IMAD.X R11, R11, 0x1, R0, P2 ;  /* 0x000000010b0b7824 */ /* 0x000fc600010e0600 */
[----:B------:R1:W-:Y:S04]  /*19650*/  STL [R1+0x1c4], R10 ;  /* 0x0001c40a01007387 */ /* 0x0003e80000100800 */
[----:B------:R-:W2:Y:S01]  /*19660*/  LDL.LU R18, [R1+0x3dc] ;  /* 0x0003dc0001127983 */ /* 0x000ea20000300800 */
[----:B------:R-:W-:-:S03]  /*19670*/  IMAD.MOV.U32 R9, RZ, RZ, R88 ;  /* 0x000000ffff097224 */ /* 0x000fc600078e0058 */
[----:B------:R1:W-:Y:S04]  /*19680*/  STL [R1+0x1c0], R11 ;  /* 0x0001c00b01007387 */ /* 0x0003e80000100800 */
[----:B------:R-:W2:Y:S04]  /*19690*/  LDL.LU R89, [R1+0x3d4] ;  /* 0x0003d40001597983 */ /* 0x000ea80000300800 */
[----:B-1----:R-:W2:Y:S04]  /*196a0*/  LDL.LU R88, [R1+0x3d8] ;  /* 0x0003d80001587983 */ /* 0x002ea80000300800 */
[----:B------:R-:W2:Y:S04]  /*196b0*/  LDL.LU R90, [R1+0x3d0] ;  /* 0x0003d000015a7983 */ /* 0x000ea80000300800 */
[----:B------:R1:W-:Y:S02]  /*196c0*/  LDGSTS.E [R2+0x8400], [R8.64], P0 ;  /* 0x0840000008027fae */ /* 0x0003e40008121848 */
[----:B-1----:R-:W-:-:S02]  /*196d0*/  IMAD.MOV.U32 R8, RZ, RZ, R10 ;  /* 0x000000ffff087224 */ /* 0x002fc400078e000a */
[----:B------:R-:W-:Y:S01]  /*196e0*/  IMAD.MOV.U32 R9, RZ, RZ, R11 ;  /* 0x000000ffff097224 */ /* 0x000fe200078e000b */
[----:B------:R-:W2:Y:S04]  /*196f0*/  LDL.LU R10, [R1+0x3cc] ;  /* 0x0003cc00010a7983 */ /* 0x000ea80000300800 */
[----:B------:R-:W2:Y:S04]  /*19700*/  LDL.LU R11, [R1+0x3c4] ;  /* 0x0003c400010b7983 */ /* 0x000ea80000300800 */
[----:B------:R1:W-:Y:S01]  /*19710*/  LDGSTS.E [R2+0x9400], [R8.64], P0 ;  /* 0x0940000008027fae */ /* 0x0003e20008121848 */
[----:B----4-:R-:W-:-:S05]  /*19720*/  IADD3 R17, P1, R17, R196, RZ ;  /* 0x000000c411117210 */ /* 0x010fca0007f3e0ff */
[----:B------:R4:W-:Y:S01]  /*19730*/  STL [R1+0x1e0], R17 ;  /* 0x0001e01101007387 */ /* 0x0009e20000100800 */
[----:B------:R-:W-:Y:S01]  /*19740*/  IADD3 R3, P2, R3, R196, RZ ;  /* 0x000000c403037210 */ /* 0x000fe20007f5e0ff */
[--C-:B---3--:R-:W-:Y:S02]  /*19750*/  IMAD.X R19, R19, 0x1, R0.reuse, P1 ;  /* 0x0000000113137824 */ /* 0x108fe400008e0600 */
[----:B-1----:R-:W-:Y:S02]  /*19760*/  IMAD.MOV.U32 R8, RZ, RZ, R17 ;  /* 0x000000ffff087224 */ /* 0x002fe400078e0011 */
[----:B------:R-:W-:Y:S01]  /*19770*/  IMAD.X R15, R15, 0x1, R0, P2 ;  /* 0x000000010f0f7824 */ /* 0x000fe200010e0600 */
[----:B------:R1:W-:Y:S04]  /*19780*/  STL [R1+0x1dc], R19 ;  /* 0x0001dc1301007387 */ /* 0x0003e80000100800 */
[----:B------:R3:W-:Y:S04]  /*19790*/  STL [R1+0x1fc], R3 ;  /* 0x0001fc0301007387 */ /* 0x0007e80000100800 */
[----:B----4-:R-:W4:Y:S01]  /*197a0*/  LDL.LU R17, [R1+0x3c8] ;  /* 0x0003c80001117983 */ /* 0x010f220000300800 */
[----:B------:R-:W-:-:S03]  /*197b0*/  IMAD.MOV.U32 R9, RZ, RZ, R19 ;  /* 0x000000ffff097224 */ /* 0x000fc600078e0013 */
[----:B------:R3:W-:Y:S04]  /*197c0*/  STL [R1+0x1f8], R15 ;  /* 0x0001f80f01007387 */ /* 0x0007e80000100800 */
[----:B-1----:R-:W4:Y:S04]  /*197d0*/  LDL.LU R19, [R1+0x3c0] ;  /* 0x0003c00001137983 */ /* 0x002f280000300800 */
[----:B------:R1:W-:Y:S02]  /*197e0*/  LDGSTS.E [R2+0xa400], [R8.64], P0 ;  /* 0x0a40000008027fae */ /* 0x0003e40008121848 */
[----:B-1----:R-:W-:Y:S01]  /*197f0*/  IMAD.MOV.U32 R8, RZ, RZ, R3 ;  /* 0x000000ffff087224 */ /* 0x002fe200078e0003 */
[-C--:B-----5:R-:W-:Y:S01]  /*19800*/  IADD3 R14, P1, R14, R196.reuse, RZ ;  /* 0x000000c40e0e7210 */ /* 0x0a0fe20007f3e0ff */
[----:B------:R-:W-:Y:S01]  /*19810*/  IMAD.MOV.U32 R9, RZ, RZ, R15 ;  /* 0x000000ffff097224 */ /* 0x000fe200078e000f */
[----:B---3--:R-:W3:Y:S04]  /*19820*/  LDL.LU R3, [R1+0x3bc] ;  /* 0x0003bc0001037983 */ /* 0x008ee80000300800 */
[----:B------:R-:W5:Y:S01]  /*19830*/  LDL.LU R15, [R1+0x3b4] ;  /* 0x0003b400010f7983 */ /* 0x000f620000300800 */
[----:B------:R-:W-:-:S03]  /*19840*/  IADD3 R12, P2, R12, R196, RZ ;  /* 0x000000c40c0c7210 */ /* 0x000fc60007f5e0ff */
[----:B------:R1:W-:Y:S01]  /*19850*/  STL [R1+0x3ec], R14 ;  /* 0x0003ec0e01007387 */ /* 0x0003e20000100800 */
[----:B--2---:R-:W-:-:S03]  /*19860*/  IMAD.X R16, R16, 0x1, R0, P1 ;  /* 0x0000000110107824 */ /* 0x004fc600008e0600 */
[----:B------:R2:W-:Y:S01]  /*19870*/  LDGSTS.E [R2+0xb400], [R8.64], P0 ;  /* 0x0b40000008027fae */ /* 0x0005e20008121848 */
[----:B------:R-:W-:-:S03]  /*19880*/  IMAD.X R13, R13, 0x1, R0, P2 ;  /* 0x000000010d0d7824 */ /* 0x000fc600010e0600 */
[----:B------:R1:W-:Y:S04]  /*19890*/  STL [R1+0x3e8], R16 ;  /* 0x0003e81001007387 */ /* 0x0003e80000100800 */
[----:B------:R-:W-:Y:S01]  /*198a0*/  STL [R1+0x3e4], R12 ;  /* 0x0003e40c01007387 */ /* 0x000fe20000100800 */
[----:B--2---:R-:W-:-:S03]  /*198b0*/  IMAD.MOV.U32 R8, RZ, RZ, R14 ;  /* 0x000000ffff087224 */ /* 0x004fc600078e000e */
[----:B-1----:R-:W5:Y:S01]  /*198c0*/  LDL.LU R14, [R1+0x3b8] ;  /* 0x0003b800010e7983 */ /* 0x002f620000300800 */
[----:B------:R-:W-:-:S03]  /*198d0*/  IMAD.MOV.U32 R9, RZ, RZ, R16 ;  /* 0x000000ffff097224 */ /* 0x000fc600078e0010 */
[----:B------:R1:W-:Y:S04]  /*198e0*/  STL [R1+0x3e0], R13 ;  /* 0x0003e00d01007387 */ /* 0x0003e80000100800 */
[----:B------:R-:W5:Y:S04]  /*198f0*/  LDL.LU R16, [R1+0x280] ;  /* 0x0002800001107983 */ /* 0x000f680000300800 */
[----:B------:R1:W-:Y:S02]  /*19900*/  LDGSTS.E [R2+0xc400], [R8.64], P0 ;  /* 0x0c40000008027fae */ /* 0x0003e40008121848 */
[----:B-1----:R-:W-:-:S02]  /*19910*/  IMAD.MOV.U32 R8, RZ, RZ, R12 ;  /* 0x000000ffff087224 */ /* 0x002fc400078e000c */
[----:B------:R-:W-:Y:S02]  /*19920*/  IMAD.MOV.U32 R9, RZ, RZ, R13 ;  /* 0x000000ffff097224 */ /* 0x000fe400078e000d */
        /* <DEDUP_REMOVED lines=10> */
[----:B------:R-:W-:Y:S01]  /*199d0*/  STL [R1+0x3d4], R89 ;  /* 0x0003d45901007387 */ /* 0x000fe20000100800 */
[----:B------:R-:W-:-:S03]  /*199e0*/  IMAD.MOV.U32 R8, RZ, RZ, R18 ;  /* 0x000000ffff087224 */ /* 0x000fc600078e0012 */
[----:B------:R-:W5:Y:S04]  /*199f0*/  LDL.LU R88, [R1+0x294] ;  /* 0x0002940001587983 */ /* 0x000f680000300800 */
[----:B------:R-:W-:Y:S04]  /*19a00*/  STL [R1+0x3d0], R90 ;  /* 0x0003d05a01007387 */ /* 0x000fe80000100800 */
[----:B------:R-:W5:Y:S01]  /*19a10*/  LDL.LU R18, [R1+0x2ac] ;  /* 0x0002ac0001127983 */ /* 0x000f620000300800 */
[----:B------:R-:W-:-:S03]  /*19a20*/  IADD3 R10, P1, R10, R196, RZ ;  /* 0x000000c40a0a7210 */ /* 0x000fc60007f3e0ff */
[----:B------:R1:W-:Y:S01]  /*19a30*/  LDGSTS.E [R2+0xe400], [R8.64], P0 ;  /* 0x0e40000008027fae */ /* 0x0003e20008121848 */
[----:B------:R-:W-:-:S03]  /*19a40*/  IADD3 R11, P2, R11, R196, RZ ;  /* 0x000000c40b0b7210 */ /* 0x000fc60007f5e0ff */
[----:B------:R-:W-:Y:S01]  /*19a50*/  STL [R1+0x3cc], R10 ;  /* 0x0003cc0a01007387 */ /* 0x000fe20000100800 */
[----:B-1----:R-:W-:Y:S02]  /*19a60*/  IMAD.MOV.U32 R8, RZ, RZ, R89 ;  /* 0x000000ffff087224 */ /* 0x002fe400078e0059 */
[----:B------:R-:W-:-:S05]  /*19a70*/  IMAD.MOV.U32 R9, RZ, RZ, R90 ;  /* 0x000000ffff097224 */ /* 0x000fca00078e005a */
[----:B------:R1:W-:Y:S02]  /*19a80*/  LDGSTS.E [R2+0xf400], [R8.64], P0 ;  /* 0x0f40000008027fae */ /* 0x0003e40008121848 */
[----:B-1----:R-:W-:Y:S02]  /*19a90*/  IMAD.MOV.U32 R8, RZ, RZ, R10 ;  /* 0x000000ffff087224 */ /* 0x002fe400078e000a */
[----:B----4-:R-:W-:-:S04]  /*19aa0*/  IMAD.X R17, R17, 0x1, R0, P1 ;  /* 0x0000000111117824 */ /* 0x010fc800008e0600 */
[----:B------:R-:W-:Y:S01]  /*19ab0*/  IMAD.MOV.U32 R9, RZ, RZ, R17 ;  /* 0x000000ffff097224 */ /* 0x000fe200078e0011 */
[----:B------:R1:W-:Y:S01]  /*19ac0*/  STL [R1+0x3c8], R17 ;  /* 0x0003c81101007387 */ /* 0x0003e20000100800 */
[----:B------:R-:W-:-:S03]  /*19ad0*/  IMAD.X R19, R19, 0x1, R0, P2 ;  /* 0x0000000113137824 */ /* 0x000fc600010e0600 */
[----:B------:R-:W-:Y:S04]  /*19ae0*/  STL [R1+0x3c4], R11 ;  /* 0x0003c40b01007387 */ /* 0x000fe80000100800 */
[----:B------:R4:W-:Y:S04]  /*19af0*/  LDGSTS.E [R2+0x10400], [R8.64], P0 ;  /* 0x1040000008027fae */ /* 0x0009e80008121848 */
[----:B-1----:R-:W2:Y:S04]  /*19b00*/  LDL.LU R17, [R1+0x2c8] ;  /* 0x0002c80001117983 */ /* 0x002ea80000300800 */
[----:B------:R1:W-:Y:S04]  /*19b10*/  STL [R1+0x3c0], R19 ;  /* 0x0003c01301007387 */ /* 0x0003e80000100800 */
[----:B------:R-:W2:Y:S01]  /*19b20*/  LDL.LU R10, [R1+0x2e0] ;  /* 0x0002e000010a7983 */ /* 0x000ea20000300800 */
[----:B----4-:R-:W-:-:S03]  /*19b30*/  IMAD.MOV.U32 R9, RZ, RZ, R19 ;  /* 0x000000ffff097224 */ /* 0x010fc600078e0013 */
[----:B-1----:R-:W4:Y:S01]  /*19b40*/  LDL.LU R19, [R1+0x2c4] ;  /* 0x0002c40001137983 */ /* 0x002f220000300800 */
[-C--:B---3--:R-:W-:Y:S01]  /*19b50*/  IADD3 R3, P1, R3, R196.reuse, RZ ;  /* 0x000000c403037210 */ /* 0x088fe20007f3e0ff */
[----:B------:R-:W-:Y:S02]  /*19b60*/  IMAD.MOV.U32 R8, RZ, RZ, R11 ;  /* 0x000000ffff087224 */ /* 0x000fe400078e000b */
[----:B------:R-:W3:Y:S01]  /*19b70*/  LDL.LU R11, [R1+0x2dc] ;  /* 0x0002dc00010b7983 */ /* 0x000ee20000300800 */
[----:B-----5:R-:W-:-:S03]  /*19b80*/  IADD3 R15, P2, R15, R196, RZ ;  /* 0x000000c40f0f7210 */ /* 0x020fc60007f5e0ff */
[----:B------:R1:W-:Y:S04]  /*19b90*/  LDGSTS.E [R2+0x11400], [R8.64], P0 ;  /* 0x1140000008027fae */ /* 0x0003e80008121848 */
[----:B------:R-:W-:Y:S01]  /*19ba0*/  STL [R1+0x3bc], R3 ;  /* 0x0003bc0301007387 */ /* 0x000fe20000100800 */
[----:B-1----:R-:W-:Y:S02]  /*19bb0*/  IMAD.MOV.U32 R8, RZ, RZ, R3 ;  /* 0x000000ffff087224 */ /* 0x002fe400078e0003 */
[----:B------:R-:W-:-:S04]  /*19bc0*/  IMAD.X R14, R14, 0x1, R0, P1 ;  /* 0x000000010e0e7824 */ /* 0x000fc800008e0600 */
[----:B------:R-:W-:Y:S01]  /*19bd0*/  IMAD.MOV.U32 R9, RZ, RZ, R14 ;  /* 0x000000ffff097224 */ /* 0x000fe200078e000e */
[----:B------:R1:W-:Y:S01]  /*19be0*/  STL [R1+0x3b8], R14 ;  /* 0x0003b80e01007387 */ /* 0x0003e20000100800 */
[----:B------:R-:W-:-:S03]  /*19bf0*/  IMAD.X R16, R16, 0x1, R0, P2 ;  /* 0x0000000110107824 */ /* 0x000fc600010e0600 */
[----:B------:R-:W-:Y:S04]  /*19c00*/  STL [R1+0x3b4], R15 ;  /* 0x0003b40f01007387 */ /* 0x000fe80000100800 */
[----:B------:R5:W-:Y:S04]  /*19c10*/  LDGSTS.E [R2+0x12400], [R8.64], P0 ;  /* 0x1240000008027fae */ /* 0x000be80008121848 */
[----:B-1----:R-:W3:Y:S04]  /*19c20*/  LDL.LU R14, [R1+0x2f8] ;  /* 0x0002f800010e7983 */ /* 0x002ee80000300800 */
[----:B------:R1:W-:Y:S04]  /*19c30*/  STL [R1+0x280], R16 ;  /* 0x0002801001007387 */ /* 0x0003e80000100800 */
[----:B------:R-:W3:Y:S01]  /*19c40*/  LDL.LU R3, [R1+0x310] ;  /* 0x0003100001037983 */ /* 0x000ee20000300800 */
[----:B-----5:R-:W-:Y:S01]  /*19c50*/  IMAD.MOV.U32 R9, RZ, RZ, R16 ;  /* 0x000000ffff097224 */ /* 0x020fe200078e0010 */
[----:B------:R-:W-:-:S02]  /*19c60*/  IADD3 R13, P1, R13, R196, RZ ;  /* 0x000000c40d0d7210 */ /* 0x000fc40007f3e0ff */
[----:B-1----:R-:W5:Y:S01]  /*19c70*/  LDL.LU R16, [R1+0x2f4] ;  /* 0x0002f40001107983 */ /* 0x002f620000300800 */
[----:B------:R-:W-:Y:S01]  /*19c80*/  IMAD.MOV.U32 R8, RZ, RZ, R15 ;  /* 0x000000ffff087224 */ /* 0x000fe200078e000f */
[----:B------:R-:W-:Y:S02]  /*19c90*/  IADD3 R12, P2, R12, R196, RZ ;  /* 0x000000c40c0c7210 */ /* 0x000fe40007f5e0ff */
[----:B------:R-:W5:Y:S04]  /*19ca0*/  LDL.LU R15, [R1+0x30c] ;  /* 0x00030c00010f7983 */ /* 0x000f680000300800 */
[----:B------:R1:W-:Y:S04]  /*19cb0*/  STL [R1+0x298], R13 ;  /* 0x0002980d01007387 */ /* 0x0003e80000100800 */
[----:B------:R1:W-:Y:S02]  /*19cc0*/  LDGSTS.E [R2+0x13400], [R8.64], P0 ;  /* 0x1340000008027fae */ /* 0x0003e40008121848 */
[----:B-1----:R-:W-:-:S02]  /*19cd0*/  IMAD.MOV.U32 R8, RZ, RZ, R13 ;  /* 0x000000ffff087224 */ /* 0x002fc400078e000d */
[----:B------:R-:W-:-:S05]  /*19ce0*/  IMAD.X R88, R88, 0x1, R0, P1 ;  /* 0x0000000158587824 */ /* 0x000fca00008e0600 */
[----:B------:R1:W-:Y:S01]  /*19cf0*/  STL [R1+0x294], R88 ;  /* 0x0002945801007387 */ /* 0x0003e20000100800 */
[----:B------:R-:W-:-:S03]  /*19d00*/  IMAD.X R18, R18, 0x1, R0, P2 ;  /* 0x0000000112127824 */ /* 0x000fc600010e0600 */
[----:B------:R-:W-:Y:S04]  /*19d10*/  STL [R1+0x2b0], R12 ;  /* 0x0002b00c01007387 */ /* 0x000fe80000100800 */
[----:B------:R-:W5:Y:S01]  /*19d20*/  LDL.LU R13, [R1+0x328] ;  /* 0x00032800010d7983 */ /* 0x000f620000300800 */
[----:B------:R-:W-:-:S03]  /*19d30*/  IMAD.MOV.U32 R9, RZ, RZ, R88 ;  /* 0x000000ffff097224 */ /* 0x000fc600078e0058 */
[----:B------:R1:W-:Y:S04]  /*19d40*/  STL [R1+0x2ac], R18 ;  /* 0x0002ac1201007387 */ /* 0x0003e80000100800 */
[----:B------:R-:W5:Y:S04]  /*19d50*/  LDL.LU R89, [R1+0x340] ;  /* 0x0003400001597983 */ /* 0x000f680000300800 */
[----:B-1----:R-:W5:Y:S04]  /*19d60*/  LDL.LU R88, [R1+0x324] ;  /* 0x0003240001587983 */ /* 0x002f680000300800 */
[----:B------:R-:W5:Y:S04]  /*19d70*/  LDL.LU R90, [R1+0x33c] ;  /* 0x00033c00015a7983 */ /* 0x000f680000300800 */
[----:B------:R1:W-:Y:S02]  /*19d80*/  LDGSTS.E [R2+0x14400], [R8.64], P0 ;  /* 0x1440000008027fae */ /* 0x0003e40008121848 */
[----:B-1----:R-:W-:-:S02]  /*19d90*/  IMAD.MOV.U32 R8, RZ, RZ, R12 ;  /* 0x000000ffff087224 */ /* 0x002fc400078e000c */
[----:B------:R-:W-:Y:S02]  /*19da0*/  IMAD.MOV.U32 R9, RZ, RZ, R18 ;  /* 0x000000ffff097224 */ /* 0x000fe400078e0012 */
[----:B------:R-:W5:Y:S04]  /*19db0*/  LDL.LU R18, [R1+0x358] ;  /* 0x0003580001127983 */ /* 0x000f680000300800 */
[----:B------:R-:W5:Y:S04]  /*19dc0*/  LDL.LU R12, [R1+0x370] ;  /* 0x00037000010c7983 */ /* 0x000f680000300800 */
[----:B------:R1:W-:Y:S01]  /*19dd0*/  LDGSTS.E [R2+0x15400], [R8.64], P0 ;  /* 0x1540000008027fae */ /* 0x0003e20008121848 */
[----:B--2---:R-:W-:-:S02]  /*19de0*/  IADD3 R17, P1, R17, R196, RZ ;  /* 0x000000c411117210 */ /* 0x004fc40007f3e0ff */
[----:B------:R-:W-:-:S03]  /*19df0*/  IADD3 R10, P2, R10, R196, RZ ;  /* 0x000000c40a0a7210 */ /* 0x000fc60007f5e0ff */
[----:B------:R-:W-:Y:S01]  /*19e00*/  STL [R1+0x2c8], R17 ;  /* 0x0002c81101007387 */ /* 0x000fe20000100800 */
[--C-:B----4-:R-:W-:Y:S02]  /*19e10*/  IMAD.X R19, R19, 0x1, R0.reuse, P1 ;  /* 0x0000000113137824 */ /* 0x110fe400008e0600 */
[----:B---3--:R-:W-:-:S03]  /*19e20*/  IMAD.X R11, R11, 0x1, R0, P2 ;  /* 0x000000010b0b7824 */ /* 0x008fc600010e0600 */
[----:B------:R2:W-:Y:S01]  /*19e30*/  STL [R1+0x2c4], R19 ;  /* 0x0002c41301007387 */ /* 0x0005e20000100800 */
[----:B-1----:R-:W-:-:S03]  /*19e40*/  IMAD.MOV.U32 R9, RZ, RZ, R19 ;  /* 0x000000ffff097224 */ /* 0x002fc600078e0013 */
[----:B------:R-:W-:Y:S01]  /*19e50*/  STL [R1+0x2e0], R10 ;  /* 0x0002e00a01007387 */ /* 0x000fe20000100800 */
[----:B------:R-:W-:-:S03]  /*19e60*/  IMAD.MOV.U32 R8, RZ, RZ, R17 ;  /* 0x000000ffff087224 */ /* 0x000fc600078e0011 */
[----:B--2---:R-:W2:Y:S04]  /*19e70*/  LDL.LU R19, [R1+0x354] ;  /* 0x0003540001137983 */ /* 0x004ea80000300800 */
[----:B------:R1:W-:Y:S04]  /*19e80*/  STL [R1+0x2dc], R11 ;  /* 0x0002dc0b01007387 */ /* 0x0003e80000100800 */
[----:B------:R-:W3:Y:S04]  /*19e90*/  LDL.LU R17, [R1+0x36c] ;  /* 0x00036c0001117983 */ /* 0x000ee80000300800 */
[----:B------:R4:W-:Y:S02]  /*19ea0*/  LDGSTS.E [R2+0x16400], [R8.64], P0 ;  /* 0x1640000008027fae */ /* 0x0009e40008121848 */
[----:B----4-:R-:W-:Y:S01]  /*19eb0*/  IMAD.MOV.U32 R8, RZ, RZ, R10 ;  /* 0x000000ffff087224 */ /* 0x010fe200078e000a */
[----:B------:R-:W-:Y:S01]  /*19ec0*/  IADD3 R14, P1, R14, R196, RZ ;  /* 0x000000c40e0e7210 */ /* 0x000fe20007f3e0ff */
[----:B------:R-:W-:-:S02]  /*19ed0*/  IMAD.MOV.U32 R9, RZ, RZ, R11 ;  /* 0x000000ffff097224 */ /* 0x000fc400078e000b */
[----:B-1----:R-:W4:Y:S04]  /*19ee0*/  LDL.LU R11, [R1+0x388] ;  /* 0x00038800010b7983 */ /* 0x002f280000300800 */
[----:B------:R-:W4:Y:S01]  /*19ef0*/  LDL.LU R10, [R1+0x3a0] ;  /* 0x0003a000010a7983 */ /* 0x000f220000300800 */
[----:B------:R-:W-:Y:S01]  /*19f00*/  IADD3 R3, P2, R3, R196, RZ ;  /* 0x000000c403037210 */ /* 0x000fe20007f5e0ff */
[--C-:B-----5:R-:W-:Y:S02]  /*19f10*/  IMAD.X R16, R16, 0x1, R0.reuse, P1 ;  /* 0x0000000110107824 */ /* 0x120fe400008e0600 */
[----:B------:R-:W-:Y:S02]  /*19f20*/  STL [R1+0x2f8], R14 ;  /* 0x0002f80e01007387 */ /* 0x000fe40000100800 */
[----:B------:R-:W-:-:S02]  /*19f30*/  IMAD.X R15, R15, 0x1, R0, P2 ;  /* 0x000000010f0f7824 */ /* 0x000fc400010e0600 */
[----:B------:R1:W-:Y:S04]  /*19f40*/  LDGSTS.E [R2+0x17400], [R8.64], P0 ;  /* 0x1740000008027fae */ /* 0x0003e80008121848 */
[----:B------:R5:W-:Y:S04]  /*19f50*/  STL [R1+0x2f4], R16 ;  /* 0x0002f41001007387 */ /* 0x000be80000100800 */
[----:B------:R-:W-:Y:S01]  /*19f60*/  STL [R1+0x310], R3 ;  /* 0x0003100301007387 */ /* 0x000fe20000100800 */
[----:B-1----:R-:W-:-:S03]  /*19f70*/  IMAD.MOV.U32 R9, RZ, RZ, R16 ;  /* 0x000000ffff097224 */ /* 0x002fc600078e0010 */
[----:B-----5:R-:W4:Y:S01]  /*19f80*/  LDL.LU R16, [R1+0x384] ;  /* 0x0003840001107983 */ /* 0x020f220000300800 */
[----:B------:R-:W-:-:S03]  /*19f90*/  IMAD.MOV.U32 R8, RZ, RZ, R14 ;  /* 0x000000ffff087224 */ /* 0x000fc600078e000e */
[----:B------:R1:W-:Y:S04]  /*19fa0*/  STL [R1+0x30c], R15 ;  /* 0x00030c0f01007387 */ /* 0x0003e80000100800 */
[----:B------:R-:W4:Y:S04]  /*19fb0*/  LDL.LU R14, [R1+0x39c] ;  /* 0x00039c00010e7983 */ /* 0x000f280000300800 */
[----:B------:R1:W-:Y:S01]  /*19fc0*/  LDGSTS.E [R2+0x18400], [R8.64], P0 ;  /* 0x1840000008027fae */ /* 0x0003e20008121848 */
[----:B------:R-:W-:Y:S01]  /*19fd0*/  IADD3 R13, P1, R13, R196, RZ ;  /* 0x000000c40d0d7210 */ /* 0x000fe20007f3e0ff */
[----:B-1----:R-:W-:-:S02]  /*19fe0*/  IMAD.MOV.U32 R8, RZ, RZ, R3 ;  /* 0x000000ffff087224 */ /* 0x002fc400078e0003 */
[----:B------:R-:W-:Y:S02]  /*19ff0*/  IMAD.MOV.U32 R9, RZ, RZ, R15 ;  /* 0x000000ffff097224 */ /* 0x000fe400078e000f */
[----:B------:R-:W4:Y:S01]  /*1a000*/  LDL.LU R15, [R1+0xbc] ;  /* 0x0000bc00010f7983 */ /* 0x000f220000300800 */
[----:B------:R-:W-:-:S03]  /*1a010*/  IADD3 R89, P2, R89, R196, RZ ;  /* 0x000000c459597210 */ /* 0x000fc60007f5e0ff */
[----:B------:R-:W4:Y:S01]  /*1a020*/  LDL.LU R3, [R1+0xdc] ;  /* 0x0000dc0001037983 */ /* 0x000f220000300800 */
[----:B------:R-:W-:-:S03]  /*1a030*/  IMAD.X R88, R88, 0x1, R0, P1 ;  /* 0x0000000158587824 */ /* 0x000fc600008e0600 */
[----:B------:R-:W-:Y:S01]  /*1a040*/  STL [R1+0x328], R13 ;  /* 0x0003280d01007387 */ /* 0x000fe20000100800 */
[----:B------:R-:W-:-:S03]  /*1a050*/  IMAD.X R90, R90, 0x1, R0, P2 ;  /* 0x000000015a5a7824 */ /* 0x000fc600010e0600 */
[----:B------:R1:W-:Y:S04]  /*1a060*/  LDGSTS.E [R2+0x19400], [R8.64], P0 ;  /* 0x1940000008027fae */ /* 0x0003e80008121848 */
[----:B------:R1:W-:Y:S04]  /*1a070*/  STL [R1+0x324], R88 ;  /* 0x0003245801007387 */ /* 0x0003e80000100800 */
[----:B------:R-:W-:Y:S01]  /*1a080*/  STL [R1+0x340], R89 ;  /* 0x0003405901007387 */ /* 0x000fe20000100800 */
[----:B-1----:R-:W-:-:S03]  /*1a090*/  IMAD.MOV.U32 R9, RZ, RZ, R88 ;  /* 0x000000ffff097224 */ /* 0x002fc600078e0058 */
[----:B------:R-:W4:Y:S01]  /*1a0a0*/  LDL.LU R88, [R1+0xb8] ;  /* 0x0000b80001587983 */ /* 0x000f220000300800 */
[----:B------:R-:W-:-:S03]  /*1a0b0*/  IMAD.MOV.U32 R8, RZ, RZ, R13 ;  /* 0x000000ffff087224 */ /* 0x000fc600078e000d */
[----:B------:R-:W-:Y:S04]  /*1a0c0*/  STL [R1+0x33c], R90 ;  /* 0x00033c5a01007387 */ /* 0x000fe80000100800 */
[----:B------:R-:W4:Y:S01]  /*1a0d0*/  LDL.LU R13, [R1+0xd8] ;  /* 0x0000d800010d7983 */ /* 0x000f220000300800 */
        /* <DEDUP_REMOVED lines=8> */
[----:B--2---:R-:W-:-:S04]  /*1a160*/  IMAD.X R19, R19, 0x1, R0, P1 ;  /* 0x0000000113137824 */ /* 0x004fc800008e0600 */
[----:B------:R-:W-:Y:S01]  /*1a170*/  IMAD.MOV.U32 R9, RZ, RZ, R19 ;  /* 0x000000ffff097224 */ /* 0x000fe200078e0013 */
[----:B------:R1:W-:Y:S01]  /*1a180*/  STL [R1+0x354], R19 ;  /* 0x0003541301007387 */ /* 0x0003e20000100800 */
[----:B---3--:R-:W-:-:S03]  /*1a190*/  IMAD.X R17, R17, 0x1, R0, P2 ;  /* 0x0000000111117824 */ /* 0x008fc600010e0600 */
[----:B------:R2:W-:Y:S04]  /*1a1a0*/  STL [R1+0x370], R12 ;  /* 0x0003700c01007387 */ /* 0x0005e80000100800 */
[----:B------:R3:W-:Y:S04]  /*1a1b0*/  LDGSTS.E [R2+0x1c400], [R8.64], P0 ;  /* 0x1c40000008027fae */ /* 0x0007e80008121848 */
[----:B------:R-:W-:Y:S04]  /*1a1c0*/  STL [R1+0x36c], R17 ;  /* 0x00036c1101007387 */ /* 0x000fe80000100800 */
[----:B-1----:R-:W5:Y:S01]  /*1a1d0*/  LDL.LU R19, [R1+0xf8] ;  /* 0x0000f80001137983 */ /* 0x002f620000300800 */
[----:B---3--:R-:W-:-:S03]  /*1a1e0*/  IMAD.MOV.U32 R8, RZ, RZ, R12 ;  /* 0x000000ffff087224 */ /* 0x008fc600078e000c */
[----:B--2---:R-:W2:Y:S01]  /*1a1f0*/  LDL.LU R12, [R1+0xfc] ;  /* 0x0000fc00010c7983 */ /* 0x004ea20000300800 */
[----:B------:R-:W-:-:S03]  /*1a200*/  IMAD.MOV.U32 R9, RZ, RZ, R17 ;  /* 0x000000ffff097224 */ /* 0x000fc600078e0011 */
[----:B------:R-:W3:Y:S01]  /*1a210*/  LDL.LU R90, [R1+0x118] ;  /* 0x00011800015a7983 */ /* 0x000ee20000300800 */
[----:B----4-:R-:W-:-:S03]  /*1a220*/  IADD3 R11, P1, R11, R196, RZ ;  /* 0x000000c40b0b7210 */ /* 0x010fc60007f3e0ff */
[----:B------:R-:W4:Y:S01]  /*1a230*/  LDL.LU R89, [R1+0x11c] ;  /* 0x00011c0001597983 */ /* 0x000f220000300800 */
[----:B------:R-:W-:-:S03]  /*1a240*/  IADD3 R10, P2, R10, R196, RZ ;  /* 0x000000c40a0a7210 */ /* 0x000fc60007f5e0ff */
[----:B------:R1:W-:Y:S04]  /*1a250*/  LDGSTS.E [R2+0x1d400], [R8.64], P0 ;  /* 0x1d40000008027fae */ /* 0x0003e80008121848 */
[----:B------:R1:W-:Y:S02]  /*1a260*/  STL [R1+0x388], R11 ;  /* 0x0003880b01007387 */ /* 0x0003e40000100800 */
[----:B-1----:R-:W-:Y:S02]  /*1a270*/  IMAD.MOV.U32 R8, RZ, RZ, R11 ;  /* 0x000000ffff087224 */ /* 0x002fe400078e000b */
[----:B------:R-:W-:-:S04]  /*1a280*/  IMAD.X R16, R16, 0x1, R0, P1 ;  /* 0x0000000110107824 */ /* 0x000fc800008e0600 */
[----:B------:R-:W-:Y:S01]  /*1a290*/  IMAD.MOV.U32 R9, RZ, RZ, R16 ;  /* 0x000000ffff097224 */ /* 0x000fe200078e0010 */
[----:B------:R1:W-:Y:S01]  /*1a2a0*/  STL [R1+0x384], R16 ;  /* 0x0003841001007387 */ /* 0x0003e20000100800 */
[----:B------:R-:W-:-:S03]  /*1a2b0*/  IMAD.X R14, R14, 0x1, R0, P2 ;  /* 0x000000010e0e7824 */ /* 0x000fc600010e0600 */
[----:B------:R-:W-:Y:S04]  /*1a2c0*/  STL [R1+0x3a0], R10 ;  /* 0x0003a00a01007387 */ /* 0x000fe80000100800 */
[----:B------:R-:W3:Y:S04]  /*1a2d0*/  LDL.LU R11, [R1+0x13c] ;  /* 0x00013c00010b7983 */ /* 0x000ee80000300800 */
[----:B------:R1:W-:Y:S04]  /*1a2e0*/  STL [R1+0x39c], R14 ;  /* 0x00039c0e01007387 */ /* 0x0003e80000100800 */
[----:B------:R1:W-:Y:S04]  /*1a2f0*/  LDGSTS.E [R2+0x1e400], [R8.64], P0 ;  /* 0x1e40000008027fae */ /* 0x0003e80008121848 */
[----:B-1----:R-:W3:Y:S01]  /*1a300*/  LDL.LU R16, [R1+0x15c] ;  /* 0x00015c0001107983 */ /* 0x002ee20000300800 */
[----:B------:R-:W-:Y:S01]  /*1a310*/  IADD3 R15, P1, R15, R196, RZ ;  /* 0x000000c40f0f7210 */ /* 0x000fe20007f3e0ff */
[----:B------:R-:W-:-:S02]  /*1a320*/  IMAD.MOV.U32 R9, RZ, RZ, R14 ;  /* 0x000000ffff097224 */ /* 0x000fc400078e000e */
[----:B------:R-:W3:Y:S01]  /*1a330*/  LDL.LU R14, [R1+0x138] ;  /* 0x00013800010e7983 */ /* 0x000ee20000300800 */
[----:B------:R-:W-:Y:S01]  /*1a340*/  IMAD.MOV.U32 R8, RZ, RZ, R10 ;  /* 0x000000ffff087224 */ /* 0x000fe200078e000a */
[----:B------:R-:W-:Y:S02]  /*1a350*/  IADD3 R3, P2, R3, R196, RZ ;  /* 0x000000c403037210 */ /* 0x000fe40007f5e0ff */
[----:B------:R-:W3:Y:S01]  /*1a360*/  LDL.LU R17, [R1+0x158] ;  /* 0x0001580001117983 */ /* 0x000ee20000300800 */
[----:B------:R-:W-:-:S03]  /*1a370*/  LOP3.LUT R10, R199, 0x40, RZ, 0x3c, !PT ;  /* 0x00000040c70a7812 */ /* 0x000fc600078e3cff */
[----:B------:R1:W-:Y:S04]  /*1a380*/  STL [R1+0xbc], R15 ;  /* 0x0000bc0f01007387 */ /* 0x0003e80000100800 */
[----:B------:R1:W-:Y:S01]  /*1a390*/  LDGSTS.E [R2+0x1f400], [R8.64], P0 ;  /* 0x1f40000008027fae */ /* 0x0003e20008121848 */
[----:B------:R-:W-:Y:S02]  /*1a3a0*/  IMAD.X R88, R88, 0x1, R0, P1 ;  /* 0x0000000158587824 */ /* 0x000fe400008e0600 */
[----:B-1----:R-:W-:-:S03]  /*1a3b0*/  IMAD R2, R195, 0x20000, R10 ;  /* 0x00020000c3027824 */ /* 0x002fc600078e020a */
[----:B------:R1:W-:Y:S01]  /*1a3c0*/  STL [R1+0xb8], R88 ;  /* 0x0000b85801007387 */ /* 0x0003e20000100800 */
[----:B------:R-:W-:-:S03]  /*1a3d0*/  IMAD.X R13, R13, 0x1, R0, P2 ;  /* 0x000000010d0d7824 */ /* 0x000fc600010e0600 */
[----:B------:R-:W-:Y:S04]  /*1a3e0*/  STL [R1+0xdc], R3 ;  /* 0x0000dc0301007387 */ /* 0x000fe80000100800 */
[----:B------:R-:W3:Y:S01]  /*1a3f0*/  LDL.LU R10, [R1+0x178] ;  /* 0x00017800010a7983 */ /* 0x000ee20000300800 */
[----:B------:R-:W-:-:S03]  /*1a400*/  IMAD.MOV.U32 R8, RZ, RZ, R15 ;  /* 0x000000ffff087224 */ /* 0x000fc600078e000f */
[----:B------:R1:W-:Y:S04]  /*1a410*/  STL [R1+0xd8], R13 ;  /* 0x0000d80d01007387 */ /* 0x0003e80000100800 */
[----:B------:R-:W3:Y:S04]  /*1a420*/  LDL.LU R18, [R1+0x194] ;  /* 0x0001940001127983 */ /* 0x000ee80000300800 */
[----:B------:R-:W3:Y:S01]  /*1a430*/  LDL.LU R15, [R1+0x174] ;  /* 0x00017400010f7983 */ /* 0x000ee20000300800 */
[----:B------:R-:W-:-:S03]  /*1a440*/  IMAD.MOV.U32 R9, RZ, RZ, R88 ;  /* 0x000000ffff097224 */ /* 0x000fc600078e0058 */
[----:B-1----:R-:W3:Y:S04]  /*1a450*/  LDL.LU R88, [R1+0x190] ;  /* 0x0001900001587983 */ /* 0x002ee80000300800 */
[----:B------:R1:W-:Y:S02]  /*1a460*/  LDGSTS.E [R2+0x800], [R8.64], P0 ;  /* 0x0080000008027fae */ /* 0x0003e40008121848 */
[----:B-1----:R-:W-:Y:S02]  /*1a470*/  IMAD.MOV.U32 R8, RZ, RZ, R3 ;  /* 0x000000ffff087224 */ /* 0x002fe400078e0003 */
[----:B------:R-:W-:Y:S02]  /*1a480*/  IMAD.MOV.U32 R9, RZ, RZ, R13 ;  /* 0x000000ffff097224 */ /* 0x000fe400078e000d */
[----:B------:R-:W3:Y:S04]  /*1a490*/  LDL.LU R13, [R1+0x1b0] ;  /* 0x0001b000010d7983 */ /* 0x000ee80000300800 */
[----:B------:R-:W3:Y:S04]  /*1a4a0*/  LDL.LU R3, [R1+0x1cc] ;  /* 0x0001cc0001037983 */ /* 0x000ee80000300800 */
[----:B------:R1:W-:Y:S01]  /*1a4b0*/  LDGSTS.E [R2+0x1800], [R8.64], P0 ;  /* 0x0180000008027fae */ /* 0x0003e20008121848 */
[----:B--2---:R-:W-:-:S05]  /*1a4c0*/  IADD3 R12, P1, R12, R196, RZ ;  /* 0x000000c40c0c7210 */ /* 0x004fca0007f3e0ff */
[--C-:B-----5:R-:W-:Y:S01]  /*1a4d0*/  IMAD.X R19, R19, 0x1, R0.reuse, P1 ;  /* 0x0000000113137824 */ /* 0x120fe200008e0600 */
[----:B----4-:R-:W-:Y:S01]  /*1a4e0*/  IADD3 R89, P2, R89, R196, RZ ;  /* 0x000000c459597210 */ /* 0x010fe20007f5e0ff */
[----:B------:R-:W-:Y:S02]  /*1a4f0*/  STL [R1+0xfc], R12 ;  /* 0x0000fc0c01007387 */ /* 0x000fe40000100800 */
[----:B-1----:R-:W-:Y:S02]  /*1a500*/  IMAD.MOV.U32 R9, RZ, RZ, R19 ;  /* 0x000000ffff097224 */ /* 0x002fe400078e0013 */
[----:B------:R1:W-:Y:S01]  /*1a510*/  STL [R1+0xf8], R19 ;  /* 0x0000f81301007387 */ /* 0x0003e20000100800 */
[----:B---3--:R-:W-:Y:S02]  /*1a520*/  IMAD.X R90, R90, 0x1, R0, P2 ;  /* 0x000000015a5a7824 */ /* 0x008fe400010e0600 */
[----:B------:R-:W-:Y:S01]  /*1a530*/  IMAD.MOV.U32 R8, RZ, RZ, R12 ;  /* 0x000000ffff087224 */ /* 0x000fe200078e000c */
[----:B------:R-:W-:Y:S04]  /*1a540*/  STL [R1+0x11c], R89 ;  /* 0x00011c5901007387 */ /* 0x000fe80000100800 */
[----:B------:R2:W-:Y:S04]  /*1a550*/  LDGSTS.E [R2+0x2800], [R8.64], P0 ;  /* 0x0280000008027fae */ /* 0x0005e80008121848 */
[----:B-1----:R-:W3:Y:S04]  /*1a560*/  LDL.LU R19, [R1+0x1ac] ;  /* 0x0001ac0001137983 */ /* 0x002ee80000300800 */
[----:B------:R-:W-:Y:S04]  /*1a570*/  STL [R1+0x118], R90 ;  /* 0x0001185a01007387 */ /* 0x000fe80000100800 */
[----:B------:R-:W4:Y:S01]  /*1a580*/  LDL.LU R12, [R1+0x1c8] ;  /* 0x0001c800010c7983 */ /* 0x000f220000300800 */
[----:B--2---:R-:W-:-:S02]  /*1a590*/  IMAD.MOV.U32 R8, RZ, RZ, R89 ;  /* 0x000000ffff087224 */ /* 0x004fc400078e0059 */
[----:B------:R-:W-:-:S05]  /*1a5a0*/  IMAD.MOV.U32 R9, RZ, RZ, R90 ;  /* 0x000000ffff097224 */ /* 0x000fca00078e005a */
[----:B------:R1:W-:Y:S01]  /*1a5b0*/  LDGSTS.E [R2+0x3800], [R8.64], P0 ;  /* 0x0380000008027fae */ /* 0x0003e20008121848 */
[----:B------:R-:W-:-:S05]  /*1a5c0*/  IADD3 R11, P1, R11, R196, RZ ;  /* 0x000000c40b0b7210 */ /* 0x000fca0007f3e0ff */
[----:B------:R-:W-:Y:S01]  /*1a5d0*/  STL [R1+0x13c], R11 ;  /* 0x00013c0b01007387 */ /* 0x000fe20000100800 */
[----:B-1----:R-:W-:Y:S01]  /*1a5e0*/  IMAD.MOV.U32 R8, RZ, RZ, R11 ;  /* 0x000000ffff087224 */ /* 0x002fe200078e000b */
[----:B------:R-:W-:Y:S01]  /*1a5f0*/  IADD3 R16, P2, R16, R196, RZ ;  /* 0x000000c410107210 */ /* 0x000fe20007f5e0ff */
[----:B------:R-:W-:-:S04]  /*1a600*/  IMAD.X R14, R14, 0x1, R0, P1 ;  /* 0x000000010e0e7824 */ /* 0x000fc800008e0600 */
        /* <DEDUP_REMOVED lines=8> */
[----:B--2---:R-:W-:-:S03]  /*1a690*/  IMAD.MOV.U32 R9, RZ, RZ, R17 ;  /* 0x000000ffff097224 */ /* 0x004fc600078e0011 */
[----:B-1----:R-:W2:Y:S01]  /*1a6a0*/  LDL.LU R17, [R1+0x1e4] ;  /* 0x0001e40001117983 */ /* 0x002ea20000300800 */
[-C--:B------:R-:W-:Y:S01]  /*1a6b0*/  IADD3 R10, P1, R10, R196.reuse, RZ ;  /* 0x000000c40a0a7210 */ /* 0x080fe20007f3e0ff */
[----:B------:R-:W-:Y:S02]  /*1a6c0*/  IMAD.MOV.U32 R8, RZ, RZ, R16 ;  /* 0x000000ffff087224 */ /* 0x000fe400078e0010 */
[----:B------:R-:W2:Y:S04]  /*1a6d0*/  LDL.LU R16, [R1+0x200] ;  /* 0x0002000001107983 */ /* 0x000ea80000300800 */
[----:B------:R1:W-:Y:S01]  /*1a6e0*/  LDGSTS.E [R2+0x5800], [R8.64], P0 ;  /* 0x0580000008027fae */ /* 0x0003e20008121848 */
[----:B------:R-:W-:Y:S01]  /*1a6f0*/  IADD3 R18, P2, R18, R196, RZ ;  /* 0x000000c412127210 */ /* 0x000fe20007f5e0ff */
[----:B------:R-:W-:-:S02]  /*1a700*/  IMAD.X R15, R15, 0x1, R0, P1 ;  /* 0x000000010f0f7824 */ /* 0x000fc400008e0600 */
[----:B------:R-:W-:Y:S02]  /*1a710*/  STL [R1+0x178], R10 ;  /* 0x0001780a01007387 */ /* 0x000fe40000100800 */
[----:B------:R-:W-:Y:S02]  /*1a720*/  IMAD.X R88, R88, 0x1, R0, P2 ;  /* 0x0000000158587824 */ /* 0x000fe400010e0600 */
[----:B------:R1:W-:Y:S02]  /*1a730*/  STL [R1+0x174], R15 ;  /* 0x0001740f01007387 */ /* 0x0003e40000100800 */
[----:B-1----:R-:W-:Y:S02]  /*1a740*/  IMAD.MOV.U32 R8, RZ, RZ, R10 ;  /* 0x000000ffff087224 */ /* 0x002fe400078e000a */
[----:B------:R-:W-:Y:S01]  /*1a750*/  IMAD.MOV.U32 R9, RZ, RZ, R15 ;  /* 0x000000ffff097224 */ /* 0x000fe200078e000f */
[----:B------:R-:W-:Y:S04]  /*1a760*/  STL [R1+0x194], R18 ;  /* 0x0001941201007387 */ /* 0x000fe80000100800 */
[----:B------:R1:W-:Y:S04]  /*1a770*/  LDGSTS.E [R2+0x6800], [R8.64], P0 ;  /* 0x0680000008027fae */ /* 0x0003e80008121848 */
[----:B------:R-:W2:Y:S04]  /*1a780*/  LDL.LU R15, [R1+0x214] ;  /* 0x00021400010f7983 */ /* 0x000ea80000300800 */
[----:B------:R1:W-:Y:S04]  /*1a790*/  STL [R1+0x190], R88 ;  /* 0x0001905801007387 */ /* 0x0003e80000100800 */
        /* <DEDUP_REMOVED lines=8> */
[----:B------:R3:W-:Y:S01]  /*1a820*/  STL [R1+0x1b0], R13 ;  /* 0x0001b00d01007387 */ /* 0x0007e20000100800 */
[----:B-1----:R-:W-:Y:S02]  /*1a830*/  IMAD.MOV.U32 R8, RZ, RZ, R13 ;  /* 0x000000ffff087224 */ /* 0x002fe400078e000d */
[----:B---3--:R-:W-:-:S05]  /*1a840*/  IMAD.X R19, R19, 0x1, R0, P1 ;  /* 0x0000000113137824 */ /* 0x008fca00008e0600 */
[----:B------:R1:W-:Y:S01]  /*1a850*/  STL [R1+0x1ac], R19 ;  /* 0x0001ac1301007387 */ /* 0x0003e20000100800 */
[----:B----4-:R-:W-:-:S03]  /*1a860*/  IMAD.X R12, R12, 0x1, R0, P2 ;  /* 0x000000010c0c7824 */ /* 0x010fc600010e0600 */
[----:B------:R3:W-:Y:S04]  /*1a870*/  STL [R1+0x1cc], R3 ;  /* 0x0001cc0301007387 */ /* 0x0007e80000100800 */
[----:B------:R-:W4:Y:S01]  /*1a880*/  LDL.LU R13, [R1+0x234] ;  /* 0x00023400010d7983 */ /* 0x000f220000300800 */
[----:B------:R-:W-:-:S03]  /*1a890*/  IMAD.MOV.U32 R9, RZ, RZ, R19 ;  /* 0x000000ffff097224 */ /* 0x000fc600078e0013 */
[----:B------:R3:W-:Y:S04]  /*1a8a0*/  STL [R1+0x1c8], R12 ;  /* 0x0001c80c01007387 */ /* 0x0007e80000100800 */
[----:B------:R-:W4:Y:S04]  /*1a8b0*/  LDL.LU R89, [R1+0x244] ;  /* 0x0002440001597983 */ /* 0x000f280000300800 */
[----:B-1----:R-:W4:Y:S04]  /*1a8c0*/  LDL.LU R19, [R1+0x230] ;  /* 0x0002300001137983 */ /* 0x002f280000300800 */
[----:B------:R1:W-:Y:S04]  /*1a8d0*/  LDGSTS.E [R2+0x8800], [R8.64], P0 ;  /* 0x0880000008027fae */ /* 0x0003e80008121848 */
[----:B------:R-:W4:Y:S01]  /*1a8e0*/  LDL.LU R90, [R1+0x240] ;  /* 0x00024000015a7983 */ /* 0x000f220000300800 */
[----:B-1----:R-:W-:-:S02]  /*1a8f0*/  IMAD.MOV.U32 R8, RZ, RZ, R3 ;  /* 0x000000ffff087224 */ /* 0x002fc400078e0003 */
[----:B------:R-:W-:Y:S01]  /*1a900*/  IMAD.MOV.U32 R9, RZ, RZ, R12 ;  /* 0x000000ffff097224 */ /* 0x000fe200078e000c */
[----:B---3--:R-:W3:Y:S04]  /*1a910*/  LDL.LU R3, [R1+0x254] ;  /* 0x0002540001037983 */ /* 0x008ee80000300800 */
[----:B------:R-:W3:Y:S04]  /*1a920*/  LDL.LU R12, [R1+0x264] ;  /* 0x00026400010c7983 */ /* 0x000ee80000300800 */
[----:B------:R1:W-:Y:S01]  /*1a930*/  LDGSTS.E [R2+0x9800], [R8.64], P0 ;  /* 0x0980000008027fae */ /* 0x0003e20008121848 */
[----:B-----5:R-:W-:-:S05]  /*1a940*/  IADD3 R14, P1, R14, R196, RZ ;  /* 0x000000c40e0e7210 */ /* 0x020fca0007f3e0ff */
[----:B------:R5:W-:Y:S01]  /*1a950*/  STL [R1+0x1e8], R14 ;  /* 0x0001e80e01007387 */ /* 0x000be20000100800 */
[----:B------:R-:W-:Y:S01]  /*1a960*/  IADD3 R11, P2, R11, R196, RZ ;  /* 0x000000c40b0b7210 */ /* 0x000fe20007f5e0ff */
[----:B--2---:R-:W-:Y:S02]  /*1a970*/  IMAD.X R17, R17, 0x1, R0, P1 ;  /* 0x0000000111117824 */ /* 0x004fe400008e0600 */
[----:B-1----:R-:W-:-:S03]  /*1a980*/  IMAD.MOV.U32 R8, RZ, RZ, R14 ;  /* 0x000000ffff087224 */ /* 0x002fc600078e000e */
[----:B------:R1:W-:Y:S01]  /*1a990*/  STL [R1+0x1e4], R17 ;  /* 0x0001e41101007387 */ /* 0x0003e20000100800 */
[----:B------:R-:W-:-:S03]  /*1a9a0*/  IMAD.X R16, R16, 0x1, R0, P2 ;  /* 0x0000000110107824 */ /* 0x000fc600010e0600 */
[----:B------:R2:W-:Y:S04]  /*1a9b0*/  STL [R1+0x204], R11 ;  /* 0x0002040b01007387 */ /* 0x0005e80000100800 */
[----:B-----5:R-:W5:Y:S01]  /*1a9c0*/  LDL.LU R14, [R1+0x250] ;  /* 0x00025000010e7983 */ /* 0x020f620000300800 */
[----:B------:R-:W-:-:S03]  /*1a9d0*/  IMAD.MOV.U32 R9, RZ, RZ, R17 ;  /* 0x000000ffff097224 */ /* 0x000fc600078e0011 */
[----:B------:R2:W-:Y:S04]  /*1a9e0*/  STL [R1+0x200], R16 ;  /* 0x0002001001007387 */ /* 0x0005e80000100800 */
[----:B-1----:R-:W5:Y:S04]  /*1a9f0*/  LDL.LU R17, [R1+0x260] ;  /* 0x0002600001117983 */ /* 0x002f680000300800 */
[----:B------:R1:W-:Y:S01]  /*1aa00*/  LDGSTS.E [R2+0xa800], [R8.64], P0 ;  /* 0x0a80000008027fae */ /* 0x0003e20008121848 */
[----:B------:R-:W-:Y:S01]  /*1aa10*/  IADD3 R15, P1, R15, R196, RZ ;  /* 0x000000c40f0f7210 */ /* 0x000fe20007f3e0ff */
[----:B-1----:R-:W-:-:S02]  /*1aa20*/  IMAD.MOV.U32 R8, RZ, RZ, R11 ;  /* 0x000000ffff087224 */ /* 0x002fc400078e000b */
[----:B------:R-:W-:Y:S01]  /*1aa30*/  IMAD.MOV.U32 R9, RZ, RZ, R16 ;  /* 0x000000ffff097224 */ /* 0x000fe200078e0010 */
[----:B--2---:R-:W5:Y:S01]  /*1aa40*/  LDL.LU R11, [R1+0x274] ;  /* 0x00027400010b7983 */ /* 0x004f620000300800 */
[----:B------:R-:W-:-:S03]  /*1aa50*/  IADD3 R10, P2, R10, R196, RZ ;  /* 0x000000c40a0a7210 */ /* 0x000fc60007f5e0ff */
[----:B------:R-:W5:Y:S01]  /*1aa60*/  LDL.LU R16, [R1+0x288] ;  /* 0x0002880001107983 */ /* 0x000f620000300800 */
[----:B------:R-:W-:-:S03]  /*1aa70*/  IMAD.X R88, R88, 0x1, R0, P1 ;  /* 0x0000000158587824 */ /* 0x000fc600008e0600 */
[----:B------:R1:W-:Y:S01]  /*1aa80*/  STL [R1+0x214], R15 ;  /* 0x0002140f01007387 */ /* 0x0003e20000100800 */
[----:B------:R-:W-:-:S03]  /*1aa90*/  IMAD.X R18, R18, 0x1, R0, P2 ;  /* 0x0000000112127824 */ /* 0x000fc600010e0600 */
[----:B------:R1:W-:Y:S04]  /*1aaa0*/  LDGSTS.E [R2+0xb800], [R8.64], P0 ;  /* 0x0b80000008027fae */ /* 0x0003e80008121848 */
[----:B------:R1:W-:Y:S04]  /*1aab0*/  STL [R1+0x210], R88 ;  /* 0x0002105801007387 */ /* 0x0003e80000100800 */
[----:B------:R-:W-:Y:S01]  /*1aac0*/  STL [R1+0x224], R10 ;  /* 0x0002240a01007387 */ /* 0x000fe20000100800 */
[----:B-1----:R-:W-:-:S03]  /*1aad0*/  IMAD.MOV.U32 R8, RZ, RZ, R15 ;  /* 0x000000ffff087224 */ /* 0x002fc600078e000f */
[----:B------:R-:W5:Y:S01]  /*1aae0*/  LDL.LU R15, [R1+0x270] ;  /* 0x00027000010f7983 */ /* 0x000f620000300800 */
[----:B------:R-:W-:-:S03]  /*1aaf0*/  IMAD.MOV.U32 R9, RZ, RZ, R88 ;  /* 0x000000ffff097224 */ /* 0x000fc600078e0058 */
[----:B------:R1:W-:Y:S04]  /*1ab00*/  STL [R1+0x220], R18 ;  /* 0x0002201201007387 */ /* 0x0003e80000100800 */
[----:B------:R-:W5:Y:S04]  /*1ab10*/  LDL.LU R88, [R1+0x284] ;  /* 0x0002840001587983 */ /* 0x000f680000300800 */
[----:B------:R1:W-:Y:S02]  /*1ab20*/  LDGSTS.E [R2+0xc800], [R8.64], P0 ;  /* 0x0c80000008027fae */ /* 0x0003e40008121848 */
[----:B-1----:R-:W-:-:S02]  /*1ab30*/  IMAD.MOV.U32 R8, RZ, RZ, R10 ;  /* 0x000000ffff087224 */ /* 0x002fc400078e000a */
[----:B------:R-:W-:Y:S02]  /*1ab40*/  IMAD.MOV.U32 R9, RZ, RZ, R18 ;  /* 0x000000ffff097224 */ /* 0x000fe400078e0012 */
[----:B------:R-:W5:Y:S04]  /*1ab50*/  LDL.LU R18, [R1+0x2a0] ;  /* 0x0002a00001127983 */ /* 0x000f680000300800 */
[----:B------:R-:W5:Y:S04]  /*1ab60*/  LDL.LU R10, [R1+0x2b8] ;  /* 0x0002b800010a7983 */ /* 0x000f680000300800 */
[----:B------:R1:W-:Y:S01]  /*1ab70*/  LDGSTS.E [R2+0xd800], [R8.64], P0 ;  /* 0x0d80000008027fae */ /* 0x0003e20008121848 */
[----:B----4-:R-:W-:-:S05]  /*1ab80*/  IADD3 R13, P1, R13, R196, RZ ;  /* 0x000000c40d0d7210 */ /* 0x010fca0007f3e0ff */
[----:B------:R-:W-:Y:S01]  /*1ab90*/  STL [R1+0x234], R13 ;  /* 0x0002340d01007387 */ /* 0x000fe20000100800 */
[----:B------:R-:W-:Y:S01]  /*1aba0*/  IADD3 R89, P2, R89, R196, RZ ;  /* 0x000000c459597210 */ /* 0x000fe20007f5e0ff */
[--C-:B------:R-:W-:Y:S02]  /*1abb0*/  IMAD.X R19, R19, 0x1, R0.reuse, P1 ;  /* 0x0000000113137824 */ /* 0x100fe400008e0600 */
[----:B-1----:R-:W-:Y:S02]  /*1abc0*/  IMAD.MOV.U32 R8, RZ, RZ, R13 ;  /* 0x000000ffff087224 */ /* 0x002fe400078e000d */
[----:B------:R-:W-:Y:S01]  /*1abd0*/  IMAD.MOV.U32 R9, RZ, RZ, R19 ;  /* 0x000000ffff097224 */ /* 0x000fe200078e0013 */
[----:B------:R1:W-:Y:S01]  /*1abe0*/  STL [R1+0x230], R19 ;  /* 0x0002301301007387 */ /* 0x0003e20000100800 */
[----:B------:R-:W-:-:S03]  /*1abf0*/  IMAD.X R90, R90, 0x1, R0, P2 ;  /* 0x000000015a5a7824 */ /* 0x000fc600010e0600 */
[----:B------:R-:W-:Y:S04]  /*1ac00*/  STL [R1+0x244], R89 ;  /* 0x0002445901007387 */ /* 0x000fe80000100800 */
[----:B------:R4:W-:Y:S04]  /*1ac10*/  LDGSTS.E [R2+0xe800], [R8.64], P0 ;  /* 0x0e80000008027fae */ /* 0x0009e80008121848 */
[----:B-1----:R-:W2:Y:S01]  /*1ac20*/  LDL.LU R19, [R1+0x29c] ;  /* 0x00029c0001137983 */ /* 0x002ea20000300800 */
[----:B---3--:R-:W-:-:S03]  /*1ac30*/  IADD3 R3, P1, R3, R196, RZ ;  /* 0x000000c403037210 */ /* 0x008fc60007f3e0ff */
[----:B------:R-:W-:Y:S01]  /*1ac40*/  STL [R1+0x240], R90 ;  /* 0x0002405a01007387 */ /* 0x000fe20000100800 */
[----:B------:R-:W-:-:S03]  /*1ac50*/  IADD3 R12, P2, R12, R196, RZ ;  /* 0x000000c40c0c7210 */ /* 0x000fc60007f5e0ff */
[----:B------:R-:W3:Y:S01]  /*1ac60*/  LDL.LU R13, [R1+0x2b4] ;  /* 0x0002b400010d7983 */ /* 0x000ee20000300800 */
[----:B----4-:R-:W-:Y:S02]  /*1ac70*/  IMAD.MOV.U32 R8, RZ, RZ, R89 ;  /* 0x000000ffff087224 */ /* 0x010fe400078e0059 */
[----:B------:R-:W-:Y:S01]  /*1ac80*/  IMAD.MOV.U32 R9, RZ, RZ, R90 ;  /* 0x000000ffff097224 */ /* 0x000fe200078e005a */
[----:B------:R-:W-:Y:S04]  /*1ac90*/  STL [R1+0x254], R3 ;  /* 0x0002540301007387 */ /* 0x000fe80000100800 */
[----:B------:R1:W-:Y:S02]  /*1aca0*/  LDGSTS.E [R2+0xf800], [R8.64], P0 ;  /* 0x0f80000008027fae */ /* 0x0003e40008121848 */
[----:B-1----:R-:W-:-:S02]  /*1acb0*/  IMAD.MOV.U32 R8, RZ, RZ, R3 ;  /* 0x000000ffff087224 */ /* 0x002fc400078e0003 */
[----:B-----5:R-:W-:-:S04]  /*1acc0*/  IMAD.X R14, R14, 0x1, R0, P1 ;  /* 0x000000010e0e7824 */ /* 0x020fc800008e0600 */
[----:B------:R-:W-:Y:S01]  /*1acd0*/  IMAD.MOV.U32 R9, RZ, RZ, R14 ;  /* 0x000000ffff097224 */ /* 0x000fe200078e000e */
[----:B------:R1:W-:Y:S01]  /*1ace0*/  STL [R1+0x250], R14 ;  /* 0x0002500e01007387 */ /* 0x0003e20000100800 */
[----:B------:R-:W-:-:S03]  /*1acf0*/  IMAD.X R17, R17, 0x1, R0, P2 ;  /* 0x0000000111117824 */ /* 0x000fc600010e0600 */
[----:B------:R-:W-:Y:S04]  /*1ad00*/  STL [R1+0x264], R12 ;  /* 0x0002640c01007387 */ /* 0x000fe80000100800 */
[----:B------:R4:W-:Y:S04]  /*1ad10*/  LDGSTS.E [R2+0x10800], [R8.64], P0 ;  /* 0x1080000008027fae */ /* 0x0009e80008121848 */
[----:B-1----:R-:W5:Y:S04]  /*1ad20*/  LDL.LU R14, [R1+0x2d0] ;  /* 0x0002d000010e7983 */ /* 0x002f680000300800 */
[----:B------:R1:W-:Y:S04]  /*1ad30*/  STL [R1+0x260], R17 ;  /* 0x0002601101007387 */ /* 0x0003e80000100800 */
[----:B------:R-:W5:Y:S01]  /*1ad40*/  LDL.LU R3, [R1+0x2e8] ;  /* 0x0002e80001037983 */ /* 0x000f620000300800 */
[----:B----4-:R-:W-:Y:S01]  /*1ad50*/  IMAD.MOV.U32 R9, RZ, RZ, R17 ;  /* 0x000000ffff097224 */ /* 0x010fe200078e0011 */
[----:B------:R-:W-:-:S02]  /*1ad60*/  IADD3 R11, P1, R11, R196, RZ ;  /* 0x000000c40b0b7210 */ /* 0x000fc40007f3e0ff */
[----:B-1----:R-:W4:Y:S01]  /*1ad70*/  LDL.LU R17, [R1+0x2cc] ;  /* 0x0002cc0001117983 */ /* 0x002f220000300800 */
[----:B------:R-:W-:Y:S01]  /*1ad80*/  IMAD.MOV.U32 R8, RZ, RZ, R12 ;  /* 0x000000ffff087224 */ /* 0x000fe200078e000c */
[----:B------:R-:W-:Y:S02]  /*1ad90*/  IADD3 R16, P2, R16, R196, RZ ;  /* 0x000000c410107210 */ /* 0x000fe40007f5e0ff */
[----:B------:R-:W4:Y:S04]  /*1ada0*/  LDL.LU R12, [R1+0x2e4] ;  /* 0x0002e400010c7983 */ /* 0x000f280000300800 */
[----:B------:R1:W-:Y:S04]  /*1adb0*/  LDGSTS.E [R2+0x11800], [R8.64], P0 ;  /* 0x1180000008027fae */ /* 0x0003e80008121848 */
[----:B------:R-:W-:Y:S01]  /*1adc0*/  STL [R1+0x274], R11 ;  /* 0x0002740b01007387 */ /* 0x000fe20000100800 */
[----:B------:R-:W-:-:S02]  /*1add0*/  IMAD.X R15, R15, 0x1, R0, P1 ;  /* 0x000000010f0f7824 */ /* 0x000fc400008e0600 */
[----:B-1----:R-:W-:Y:S02]  /*1ade0*/  IMAD.MOV.U32 R8, RZ, RZ, R11 ;  /* 0x000000ffff087224 */ /* 0x002fe400078e000b */
[----:B------:R-:W-:Y:S01]  /*1adf0*/  IMAD.MOV.U32 R9, RZ, RZ, R15 ;  /* 0x000000ffff097224 */ /* 0x000fe200078e000f */
[----:B------:R1:W-:Y:S01]  /*1ae00*/  STL [R1+0x270], R15 ;  /* 0x0002700f01007387 */ /* 0x0003e20000100800 */
[----:B------:R-:W-:-:S03]  /*1ae10*/  IMAD.X R88, R88, 0x1, R0, P2 ;  /* 0x0000000158587824 */ /* 0x000fc600010e0600 */
[----:B------:R1:W-:Y:S04]  /*1ae20*/  STL [R1+0x288], R16 ;  /* 0x0002881001007387 */ /* 0x0003e80000100800 */
[----:B------:R1:W-:Y:S04]  /*1ae30*/  LDGSTS.E [R2+0x12800], [R8.64], P0 ;  /* 0x1280000008027fae */ /* 0x0003e80008121848 */
[----:B-1----:R-:W4:Y:S04]  /*1ae40*/  LDL.LU R15, [R1+0x300] ;  /* 0x00030000010f7983 */ /* 0x002f280000300800 */
[----:B------:R-:W-:Y:S04]  /*1ae50*/  STL [R1+0x284], R88 ;  /* 0x0002845801007387 */ /* 0x000fe80000100800 */
[----:B------:R-:W4:Y:S01]  /*1ae60*/  LDL.LU R11, [R1+0x318] ;  /* 0x00031800010b7983 */ /* 0x000f220000300800 */
[----:B------:R-:W-:-:S03]  /*1ae70*/  IMAD.MOV.U32 R8, RZ, RZ, R16 ;  /* 0x000000ffff087224 */ /* 0x000fc600078e0010 */
[----:B------:R-:W4:Y:S04]  /*1ae80*/  LDL.LU R16, [R1+0x2fc] ;  /* 0x0002fc0001107983 */ /* 0x000f280000300800 */
[----:B------:R-:W4:Y:S01]  /*1ae90*/  LDL.LU R89, [R1+0x314] ;  /* 0x0003140001597983 */ /* 0x000f220000300800 */
        /* <DEDUP_REMOVED lines=14> */
[----:B------:R-:W3:Y:S04]  /*1af80*/  LDL.LU R90, [R1+0x32c] ;  /* 0x00032c00015a7983 */ /* 0x000ee80000300800 */
[----:B------:R1:W-:Y:S04]  /*1af90*/  LDGSTS.E [R2+0x14800], [R8.64], P0 ;  /* 0x1480000008027fae */ /* 0x0003e80008121848 */
[----:B------:R-:W3:Y:S01]  /*1afa0*/  LDL.LU R88, [R1+0x344] ;  /* 0x0003440001587983 */ /* 0x000ee20000300800 */
[----:B-1----:R-:W-:-:S02]  /*1afb0*/  IMAD.MOV.U32 R8, RZ, RZ, R10 ;  /* 0x000000ffff087224 */ /* 0x002fc400078e000a */
[----:B------:R-:W-:Y:S01]  /*1afc0*/  IMAD.MOV.U32 R9, RZ, RZ, R13 ;  /* 0x000000ffff097224 */ /* 0x000fe200078e000d */
[----:B--2---:R-:W2:Y:S04]  /*1afd0*/  LDL.LU R10, [R1+0x360] ;  /* 0x00036000010a7983 */ /* 0x004ea80000300800 */
[----:B------:R-:W2:Y:S04]  /*1afe0*/  LDL.LU R13, [R1+0x378] ;  /* 0x00037800010d7983 */ /* 0x000ea80000300800 */
[----:B------:R1:W-:Y:S01]  /*1aff0*/  LDGSTS.E [R2+0x15800], [R8.64], P0 ;  /* 0x1580000008027fae */ /* 0x0003e20008121848 */
[----:B-----5:R-:W-:-:S05]  /*1b000*/  IADD3 R14, P1, R14, R196, RZ ;  /* 0x000000c40e0e7210 */ /* 0x020fca0007f3e0ff */
[----:B------:R5:W-:Y:S01]  /*1b010*/  STL [R1+0x2d0], R14 ;  /* 0x0002d00e01007387 */ /* 0x000be20000100800 */
[----:B------:R-:W-:Y:S01]  /*1b020*/  IADD3 R3, P2, R3, R196, RZ ;  /* 0x000000c403037210 */ /* 0x000fe20007f5e0ff */
[----:B----4-:R-:W-:Y:S02]  /*1b030*/  IMAD.X R17, R17, 0x1, R0, P1 ;  /* 0x0000000111117824 */ /* 0x010fe400008e0600 */
[----:B-1----:R-:W-:Y:S02]  /*1b040*/  IMAD.MOV.U32 R8, RZ, RZ, R14 ;  /* 0x000000ffff087224 */ /* 0x002fe400078e000e */
[----:B------:R-:W-:Y:S01]  /*1b050*/  IMAD.X R12, R12, 0x1, R0, P2 ;  /* 0x000000010c0c7824 */ /* 0x000fe200010e0600 */
[----:B------:R1:W-:Y:S04]  /*1b060*/  STL [R1+0x2cc], R17 ;  /* 0x0002cc1101007387 */ /* 0x0003e80000100800 */
[----:B------:R-:W-:Y:S04]  /*1b070*/  STL [R1+0x2e8], R3 ;  /* 0x0002e80301007387 */ /* 0x000fe80000100800 */
[----:B-----5:R-:W4:Y:S01]  /*1b080*/  LDL.LU R14, [R1+0x35c] ;  /* 0x00035c00010e7983 */ /* 0x020f220000300800 */
[----:B------:R-:W-:-:S03]  /*1b090*/  IMAD.MOV.U32 R9, RZ, RZ, R17 ;  /* 0x000000ffff097224 */ /* 0x000fc600078e0011 */
[----:B------:R5:W-:Y:S04]  /*1b0a0*/  STL [R1+0x2e4], R12 ;  /* 0x0002e40c01007387 */ /* 0x000be80000100800 */
[----:B-1----:R-:W4:Y:S04]  /*1b0b0*/  LDL.LU R17, [R1+0x374] ;  /* 0x0003740001117983 */ /* 0x002f280000300800 */
[----:B------:R1:W-:Y:S01]  /*1b0c0*/  LDGSTS.E [R2+0x16800], [R8.64], P0 ;  /* 0x1680000008027fae */ /* 0x0003e20008121848 */
[----:B------:R-:W-:Y:S01]  /*1b0d0*/  IADD3 R15, P1, R15, R196, RZ ;  /* 0x000000c40f0f7210 */ /* 0x000fe20007f3e0ff */
[----:B-1----:R-:W-:-:S02]  /*1b0e0*/  IMAD.MOV.U32 R8, RZ, RZ, R3 ;  /* 0x000000ffff087224 */ /* 0x002fc400078e0003 */
[----:B------:R-:W-:Y:S02]  /*1b0f0*/  IMAD.MOV.U32 R9, RZ, RZ, R12 ;  /* 0x000000ffff097224 */ /* 0x000fe400078e000c */
[----:B-----5:R-:W5:Y:S01]  /*1b100*/  LDL.LU R12, [R1+0x390] ;  /* 0x00039000010c7983 */ /* 0x020f620000300800 */
[----:B------:R-:W-:-:S03]  /*1b110*/  IADD3 R11, P2, R11, R196, RZ ;  /* 0x000000c40b0b7210 */ /* 0x000fc60007f5e0ff */
[----:B------:R-:W5:Y:S01]  /*1b120*/  LDL.LU R3, [R1+0x3a8] ;  /* 0x0003a80001037983 */ /* 0x000f620000300800 */
[----:B------:R-:W-:-:S03]  /*1b130*/  IMAD.X R16, R16, 0x1, R0, P1 ;  /* 0x0000000110107824 */ /* 0x000fc600008e0600 */
[----:B------:R-:W-:Y:S01]  /*1b140*/  STL [R1+0x300], R15 ;  /* 0x0003000f01007387 */ /* 0x000fe20000100800 */
[----:B------:R-:W-:-:S03]  /*1b150*/  IMAD.X R89, R89, 0x1, R0, P2 ;  /* 0x0000000159597824 */ /* 0x000fc600010e0600 */
[----:B------:R1:W-:Y:S04]  /*1b160*/  LDGSTS.E [R2+0x17800], [R8.64], P0 ;  /* 0x1780000008027fae */ /* 0x0003e80008121848 */
[----:B------:R1:W-:Y:S04]  /*1b170*/  STL [R1+0x2fc], R16 ;  /* 0x0002fc1001007387 */ /* 0x0003e80000100800 */
[----:B------:R1:W-:Y:S02]  /*1b180*/  STL [R1+0x318], R11 ;  /* 0x0003180b01007387 */ /* 0x0003e40000100800 */
[----:B-1----:R-:W-:-:S02]  /*1b190*/  IMAD.MOV.U32 R9, RZ, RZ, R16 ;  /* 0x000000ffff097224 */ /* 0x002fc400078e0010 */
[----:B------:R-:W5:Y:S01]  /*1b1a0*/  LDL.LU R16, [R1+0x38c] ;  /* 0x00038c0001107983 */ /* 0x000f620000300800 */
[----:B------:R-:W-:-:S03]  /*1b1b0*/  IMAD.MOV.U32 R8, RZ, RZ, R15 ;  /* 0x000000ffff087224 */ /* 0x000fc600078e000f */
        /* <DEDUP_REMOVED lines=8> */
[----:B---3--:R-:W-:-:S05]  /*1b240*/  IADD3 R18, P1, R18, R196, RZ ;  /* 0x000000c412127210 */ /* 0x008fca0007f3e0ff */
[----:B------:R3:W-:Y:S01]  /*1b250*/  STL [R1+0x330], R18 ;  /* 0x0003301201007387 */ /* 0x0007e20000100800 */
[----:B------:R-:W-:Y:S01]  /*1b260*/  IADD3 R19, P2, R19, R196, RZ ;  /* 0x000000c413137210 */ /* 0x000fe20007f5e0ff */
[----:B------:R-:W-:Y:S02]  /*1b270*/  IMAD.X R90, R90, 0x1, R0, P1 ;  /* 0x000000015a5a7824 */ /* 0x000fe400008e0600 */
[----:B-1----:R-:W-:-:S03]  /*1b280*/  IMAD.MOV.U32 R8, RZ, RZ, R18 ;  /* 0x000000ffff087224 */ /* 0x002fc600078e0012 */
[----:B------:R1:W-:Y:S01]  /*1b290*/  STL [R1+0x32c], R90 ;  /* 0x00032c5a01007387 */ /* 0x0003e20000100800 */
[----:B------:R-:W-:Y:S02]  /*1b2a0*/  IMAD.MOV.U32 R9, RZ, RZ, R90 ;  /* 0x000000ffff097224 */ /* 0x000fe400078e005a */
[----:B------:R-:W-:Y:S01]  /*1b2b0*/  IMAD.X R88, R88, 0x1, R0, P2 ;  /* 0x0000000158587824 */ /* 0x000fe200010e0600 */
[----:B------:R-:W-:Y:S04]  /*1b2c0*/  STL [R1+0x348], R19 ;  /* 0x0003481301007387 */ /* 0x000fe80000100800 */
[----:B---3--:R-:W3:Y:S04]  /*1b2d0*/  LDL.LU R18, [R1+0xc0] ;  /* 0x0000c00001127983 */ /* 0x008ee80000300800 */
[----:B------:R-:W-:Y:S01]  /*1b2e0*/  STL [R1+0x344], R88 ;  /* 0x0003445801007387 */ /* 0x000fe20000100800 */
[----:B--2---:R-:W-:-:S03]  /*1b2f0*/  IADD3 R10, P1, R10, R196, RZ ;  /* 0x000000c40a0a7210 */ /* 0x004fc60007f3e0ff */
[----:B-1----:R-:W2:Y:S01]  /*1b300*/  LDL.LU R90, [R1+0xe0] ;  /* 0x0000e000015a7983 */ /* 0x002ea20000300800 */
[----:B------:R-:W-:-:S03]  /*1b310*/  IADD3 R13, P2, R13, R196, RZ ;  /* 0x000000c40d0d7210 */ /* 0x000fc60007f5e0ff */
[----:B------:R1:W-:Y:S04]  /*1b320*/  LDGSTS.E [R2+0x1a800], [R8.64], P0 ;  /* 0x1a80000008027fae */ /* 0x0003e80008121848 */
[----:B------:R4:W-:Y:S01]  /*1b330*/  STL [R1+0x360], R10 ;  /* 0x0003600a01007387 */ /* 0x0009e20000100800 */
        /* <DEDUP_REMOVED lines=8> */
[----:B------:R4:W-:Y:S04]  /*1b3c0*/  STL [R1+0x378], R13 ;  /* 0x0003780d01007387 */ /* 0x0009e80000100800 */
[----:B------:R-:W2:Y:S04]  /*1b3d0*/  LDL.LU R10, [R1+0x104] ;  /* 0x00010400010a7983 */ /* 0x000ea80000300800 */
[----:B------:R-:W-:Y:S04]  /*1b3e0*/  STL [R1+0x374], R17 ;  /* 0x0003741101007387 */ /* 0x000fe80000100800 */
[----:B------:R4:W-:Y:S04]  /*1b3f0*/  LDGSTS.E [R2+0x1c800], [R8.64], P0 ;  /* 0x1c80000008027fae */ /* 0x0009e80008121848 */
[----:B-1----:R-:W2:Y:S01]  /*1b400*/  LDL.LU R14, [R1+0x124] ;  /* 0x00012400010e7983 */ /* 0x002ea20000300800 */
[----:B----4-:R-:W-:-:S03]  /*1b410*/  IMAD.MOV.U32 R8, RZ, RZ, R13 ;  /* 0x000000ffff087224 */ /* 0x010fc600078e000d */
[----:B------:R-:W4:Y:S01]  /*1b420*/  LDL.LU R13, [R1+0x100] ;  /* 0x00010000010d7983 */ /* 0x000f220000300800 */
[-C--:B-----5:R-:W-:Y:S01]  /*1b430*/  IADD3 R12, P1, R12, R196.reuse, RZ ;  /* 0x000000c40c0c7210 */ /* 0x0a0fe20007f3e0ff */
[----:B------:R-:W-:Y:S02]  /*1b440*/  IMAD.MOV.U32 R9, RZ, RZ, R17 ;  /* 0x000000ffff097224 */ /* 0x000fe400078e0011 */
[----:B------:R-:W5:Y:S01]  /*1b450*/  LDL.LU R19, [R1+0x120] ;  /* 0x0001200001137983 */ /* 0x000f620000300800 */
[----:B------:R-:W-:-:S03]  /*1b460*/  IADD3 R3, P2, R3, R196, RZ ;  /* 0x000000c403037210 */ /* 0x000fc60007f5e0ff */
[----:B------:R1:W-:Y:S04]  /*1b470*/  LDGSTS.E [R2+0x1d800], [R8.64], P0 ;  /* 0x1d80000008027fae */ /* 0x0003e80008121848 */
[----:B------:R1:W-:Y:S01]  /*1b480*/  STL [R1+0x390], R12 ;  /* 0x0003900c01007387 */ /* 0x0003e20000100800 */
[----:B------:R-:W-:Y:S02]  /*1b490*/  IMAD.X R16, R16, 0x1, R0, P1 ;  /* 0x0000000110107824 */ /* 0x000fe400008e0600 */
[----:B-1----:R-:W-:Y:S02]  /*1b4a0*/  IMAD.MOV.U32 R8, RZ, RZ, R12 ;  /* 0x000000ffff087224 */ /* 0x002fe400078e000c */
[----:B------:R-:W-:Y:S01]  /*1b4b0*/  IMAD.MOV.U32 R9, RZ, RZ, R16 ;  /* 0x000000ffff097224 */ /* 0x000fe200078e0010 */
[----:B------:R-:W-:Y:S01]  /*1b4c0*/  STL [R1+0x38c], R16 ;  /* 0x00038c1001007387 */ /* 0x000fe20000100800 */
[----:B------:R-:W-:-:S03]  /*1b4d0*/  IMAD.X R15, R15, 0x1, R0, P2 ;  /* 0x000000010f0f7824 */ /* 0x000fc600010e0600 */
[----:B------:R-:W-:Y:S04]  /*1b4e0*/  STL [R1+0x3a8], R3 ;  /* 0x0003a80301007387 */ /* 0x000fe80000100800 */
[----:B------:R-:W5:Y:S04]  /*1b4f0*/  LDL.LU R12, [R1+0x144] ;  /* 0x00014400010c7983 */ /* 0x000f680000300800 */
[----:B------:R1:W-:Y:S04]  /*1b500*/  STL [R1+0x3a4], R15 ;  /* 0x0003a40f01007387 */ /* 0x0003e80000100800 */
[----:B------:R1:W-:Y:S04]  /*1b510*/  LDGSTS.E [R2+0x1e800], [R8.64], P0 ;  /* 0x1e80000008027fae */ /* 0x0003e80008121848 */
[----:B------:R-:W5:Y:S01]  /*1b520*/  LDL.LU R17, [R1+0x164] ;  /* 0x0001640001117983 */ /* 0x000f620000300800 */
[----:B-1----:R-:W-:-:S03]  /*1b530*/  IMAD.MOV.U32 R9, RZ, RZ, R15 ;  /* 0x000000ffff097224 */ /* 0x002fc600078e000f */
[----:B------:R-:W5:Y:S04]  /*1b540*/  LDL.LU R15, [R1+0x140] ;  /* 0x00014000010f7983 */ /* 0x000f680000300800 */
[----:B------:R-:W5:Y:S01]  /*1b550*/  LDL.LU R88, [R1+0x160] ;  /* 0x0001600001587983 */ /* 0x000f620000300800 */
[-C--:B------:R-:W-:Y:S02]  /*1b560*/  IADD3 R11, P1, R11, R196.reuse, RZ ;  /* 0x000000c40b0b7210 */ /* 0x080fe40007f3e0ff */
[----:B------:R-:W-:Y:S01]  /*1b570*/  IADD3 R89, P2, R89, R196, RZ ;  /* 0x000000c459597210 */ /* 0x000fe20007f5e0ff */
[----:B------:R-:W-:Y:S01]  /*1b580*/  IMAD.MOV.U32 R8, RZ, RZ, R3 ;  /* 0x000000ffff087224 */ /* 0x000fe200078e0003 */
[----:B------:R-:W-:Y:S01]  /*1b590*/  LOP3.LUT R3, R199, 0x60, RZ, 0x3c, !PT ;  /* 0x00000060c7037812 */ /* 0x000fe200078e3cff */
[----:B------:R-:W-:Y:S04]  /*1b5a0*/  STL [R1+0xc4], R11 ;  /* 0x0000c40b01007387 */ /* 0x000fe80000100800 */
[----:B------:R1:W-:Y:S02]  /*1b5b0*/  LDGSTS.E [R2+0x1f800], [R8.64], P0 ;  /* 0x1f80000008027fae */ /* 0x0003e40008121848 */
[----:B-1----:R-:W-:-:S02]  /*1b5c0*/  IMAD R2, R195, 0x20000, R3 ;  /* 0x00020000c3027824 */ /* 0x002fc400078e0203 */
[----:B------:R-:W-:Y:S02]  /*1b5d0*/  IMAD.MOV.U32 R8, RZ, RZ, R11 ;  /* 0x000000ffff087224 */ /* 0x000fe400078e000b */
[----:B---3--:R-:W-:-:S05]  /*1b5e0*/  IMAD.X R18, R18, 0x1, R0, P1 ;  /* 0x0000000112127824 */ /* 0x008fca00008e0600 */
[----:B------:R1:W-:Y:S01]  /*1b5f0*/  STL [R1+0xc0], R18 ;  /* 0x0000c01201007387 */ /* 0x0003e20000100800 */
[----:B--2---:R-:W-:-:S03]  /*1b600*/  IMAD.X R90, R90, 0x1, R0, P2 ;  /* 0x000000015a5a7824 */ /* 0x004fc600010e0600 */
[----:B------:R-:W-:Y:S04]  /*1b610*/  STL [R1+0xe4], R89 ;  /* 0x0000e45901007387 */ /* 0x000fe80000100800 */
[----:B------:R-:W2:Y:S01]  /*1b620*/  LDL.LU R16, [R1+0x180] ;  /* 0x0001800001107983 */ /* 0x000ea20000300800 */
[----:B------:R-:W-:-:S03]  /*1b630*/  IMAD.MOV.U32 R9, RZ, RZ, R18 ;  /* 0x000000ffff097224 */ /* 0x000fc600078e0012 */
[----:B------:R-:W-:Y:S04]  /*1b640*/  STL [R1+0xe0], R90 ;  /* 0x0000e05a01007387 */ /* 0x000fe80000100800 */
[----:B------:R-:W3:Y:S04]  /*1b650*/  LDL.LU R3, [R1+0x19c] ;  /* 0x00019c0001037983 */ /* 0x000ee80000300800 */
[----:B-1----:R-:W3:Y:S04]  /*1b660*/  LDL.LU R18, [R1+0x17c] ;  /* 0x00017c0001127983 */ /* 0x002ee80000300800 */
[----:B------:R-:W3:Y:S04]  /*1b670*/  LDL.LU R11, [R1+0x198] ;  /* 0x00019800010b7983 */ /* 0x000ee80000300800 */
[----:B------:R1:W-:Y:S02]  /*1b680*/  LDGSTS.E [R2+0xc00], [R8.64], P0 ;  /* 0x00c0000008027fae */ /* 0x0003e40008121848 */
[----:B-1----:R-:W-:-:S02]  /*1b690*/  IMAD.MOV.U32 R8, RZ, RZ, R89 ;  /* 0x000000ffff087224 */ /* 0x002fc400078e0059 */
[----:B------:R-:W-:-:S05]  /*1b6a0*/  IMAD.MOV.U32 R9, RZ, RZ, R90 ;  /* 0x000000ffff097224 */ /* 0x000fca00078e005a */
[----:B------:R1:W-:Y:S01]  /*1b6b0*/  LDGSTS.E [R2+0x1c00], [R8.64], P0 ;  /* 0x01c0000008027fae */ /* 0x0003e20008121848 */
[----:B------:R-:W-:-:S05]  /*1b6c0*/  IADD3 R10, P1, R10, R196, RZ ;  /* 0x000000c40a0a7210 */ /* 0x000fca0007f3e0ff */
[----:B------:R-:W-:Y:S01]  /*1b6d0*/  STL [R1+0x104], R10 ;  /* 0x0001040a01007387 */ /* 0x000fe20000100800 */
[----:B-1----:R-:W-:Y:S01]  /*1b6e0*/  IMAD.MOV.U32 R8, RZ, RZ, R10 ;  /* 0x000000ffff087224 */ /* 0x002fe200078e000a */
[----:B------:R-:W-:Y:S01]  /*1b6f0*/  IADD3 R14, P2, R14, R196, RZ ;  /* 0x000000c40e0e7210 */ /* 0x000fe20007f5e0ff */
[----:B----4-:R-:W-:-:S04]  /*1b700*/  IMAD.X R13, R13, 0x1, R0, P1 ;  /* 0x000000010d0d7824 */ /* 0x010fc800008e0600 */
[----:B-----5:R-:W-:Y:S01]  /*1b710*/  IMAD.X R19, R19, 0x1, R0, P2 ;  /* 0x0000000113137824 */ /* 0x020fe200010e0600 */
[----:B------:R1:W-:Y:S01]  /*1b720*/  STL [R1+0x100], R13 ;  /* 0x0001000d01007387 */ /* 0x0003e20000100800 */
[----:B------:R-:W-:-:S03]  /*1b730*/  IMAD.MOV.U32 R9, RZ, RZ, R13 ;  /* 0x000000ffff097224 */ /* 0x000fc600078e000d */
[----:B------:R4:W-:Y:S04]  /*1b740*/  STL [R1+0x124], R14 ;  /* 0x0001240e01007387 */ /* 0x0009e80000100800 */
[----:B------:R5:W-:Y:S04]  /*1b750*/  LDGSTS.E [R2+0x2c00], [R8.64], P0 ;  /* 0x02c0000008027fae */ /* 0x000be80008121848 */
[----:B-1----:R-:W3:Y:S04]  /*1b760*/  LDL.LU R13, [R1+0x1b8] ;  /* 0x0001b800010d7983 */ /* 0x002ee80000300800 */
[----:B------:R1:W-:Y:S04]  /*1b770*/  STL [R1+0x120], R19 ;  /* 0x0001201301007387 */ /* 0x0003e80000100800 */
[----:B------:R-:W3:Y:S01]  /*1b780*/  LDL.LU R10, [R1+0x1d4] ;  /* 0x0001d400010a7983 */ /* 0x000ee20000300800 */
[----:B-----5:R-:W-:-:S03]  /*1b790*/  IMAD.MOV.U32 R8, RZ, RZ, R14 ;  /* 0x000000ffff087224 */ /* 0x020fc600078e000e */
[----:B----4-:R-:W4:Y:S01]  /*1b7a0*/  LDL.LU R14, [R1+0x1b4] ;  /* 0x0001b400010e7983 */ /* 0x010f220000300800 */
[----:B------:R-:W-:-:S03]  /*1b7b0*/  IMAD.MOV.U32 R9, RZ, RZ, R19 ;  /* 0x000000ffff097224 */ /* 0x000fc600078e0013 */
[----:B-1----:R-:W5:Y:S01]  /*1b7c0*/  LDL.LU R19, [R1+0x1d0] ;  /* 0x0001d00001137983 */ /* 0x002f620000300800 */
[----:B------:R-:W-:-:S03]  /*1b7d0*/  IADD3 R12, P1, R12, R196, RZ ;  /* 0x000000c40c0c7210 */ /* 0x000fc60007f3e0ff */
[----:B------:R1:W-:Y:S04]  /*1b7e0*/  LDGSTS.E [R2+0x3c00], [R8.64], P0 ;  /* 0x03c0000008027fae */ /* 0x0003e80008121848 */
[----:B------:R1:W-:Y:S01]  /*1b7f0*/  STL [R1+0x144], R12 ;  /* 0x0001440c01007387 */ /* 0x0003e20000100800 */
[----:B------:R-:W-:Y:S01]  /*1b800*/  IADD3 R17, P2, R17, R196, RZ ;  /* 0x000000c411117210 */ /* 0x000fe20007f5e0ff */
[----:B-1----:R-:W-:Y:S02]  /*1b810*/  IMAD.MOV.U32 R8, RZ, RZ, R12 ;  /* 0x000000ffff087224 */ /* 0x002fe400078e000c */
[--C-:B------:R-:W-:Y:S02]  /*1b820*/  IMAD.X R15, R15, 0x1, R0.reuse, P1 ;  /* 0x000000010f0f7824 */ /* 0x100fe400008e0600 */
[----:B------:R-:W-:-:S03]  /*1b830*/  IMAD.X R88, R88, 0x1, R0, P2 ;  /* 0x0000000158587824 */ /* 0x000fc600010e0600 */
[----:B------:R1:W-:Y:S01]  /*1b840*/  STL [R1+0x140], R15 ;  /* 0x0001400f01007387 */ /* 0x0003e20000100800 */
[----:B------:R-:W-:-:S03]  /*1b850*/  IMAD.MOV.U32 R9, RZ, RZ, R15 ;  /* 0x000000ffff097224 */ /* 0x000fc600078e000f */
[----:B------:R-:W-:Y:S04]  /*1b860*/  STL [R1+0x164], R17 ;  /* 0x0001641101007387 */ /* 0x000fe80000100800 */
[----:B------:R-:W5:Y:S04]  /*1b870*/  LDL.LU R12, [R1+0x1f0] ;  /* 0x0001f000010c7983 */ /* 0x000f680000300800 */
[----:B------:R1:W-:Y:S04]  /*1b880*/  STL [R1+0x160], R88 ;  /* 0x0001605801007387 */ /* 0x0003e80000100800 */
[----:B------:R1:W-:Y:S04]  /*1b890*/  LDGSTS.E [R2+0x4c00], [R8.64], P0 ;  /* 0x04c0000008027fae */ /* 0x0003e80008121848 */
[----:B-1----:R-:W5:Y:S01]  /*1b8a0*/  LDL.LU R15, [R1+0x20c] ;  /* 0x00020c00010f7983 */ /* 0x002f620000300800 */
[----:B------:R-:W-:-:S03]  /*1b8b0*/  IMAD.MOV.U32 R9, RZ, RZ, R88 ;  /* 0x000000ffff097224 */ /* 0x000fc600078e0058 */
[----:B------:R-:W5:Y:S01]  /*1b8c0*/  LDL.LU R88, [R1+0x1ec] ;  /* 0x0001ec0001587983 */ /* 0x000f620000300800 */
[----:B------:R-:W-:-:S03]  /*1b8d0*/  IMAD.MOV.U32 R8, RZ, RZ, R17 ;  /* 0x000000ffff087224 */ /* 0x000fc600078e0011 */
[----:B------:R-:W5:Y:S04]  /*1b8e0*/  LDL.LU R17, [R1+0x208] ;  /* 0x0002080001117983 */ /* 0x000f680000300800 */
[----:B------:R1:W-:Y:S01]  /*1b8f0*/  LDGSTS.E [R2+0x5c00], [R8.64], P0 ;  /* 0x05c0000008027fae */ /* 0x0003e20008121848 */
[-C--:B--2---:R-:W-:Y:S02]  /*1b900*/  IADD3 R16, P1, R16, R196.reuse, RZ ;  /* 0x000000c410107210 */ /* 0x084fe40007f3e0ff */
[----:B---3--:R-:W-:-:S03]  /*1b910*/  IADD3 R3, P2, R3, R196, RZ ;  /* 0x000000c403037210 */ /* 0x008fc60007f5e0ff */
[----:B------:R-:W-:Y:S01]  /*1b920*/  IMAD.X R18, R18, 0x1, R0, P1 ;  /* 0x0000000112127824 */ /* 0x000fe200008e0600 */
[----:B------:R2:W-:Y:S01]  /*1b930*/  STL [R1+0x180], R16 ;  /* 0x0001801001007387 */ /* 0x0005e20000100800 */
[----:B-1----:R-:W-:Y:S02]  /*1b940*/  IMAD.MOV.U32 R8, RZ, RZ, R16 ;  /* 0x000000ffff087224 */ /* 0x002fe400078e0010 */
[----:B------:R-:W-:Y:S01]  /*1b950*/  IMAD.X R11, R11, 0x1, R0, P2 ;  /* 0x000000010b0b7824 */ /* 0x000fe200010e0600 */
[----:B------:R1:W-:Y:S04]  /*1b960*/  STL [R1+0x17c], R18 ;  /* 0x00017c1201007387 */ /* 0x0003e80000100800 */
[----:B------:R3:W-:Y:S04]  /*1b970*/  STL [R1+0x19c], R3 ;  /* 0x00019c0301007387 */ /* 0x0007e80000100800 */
[----:B--2---:R-:W2:Y:S01]  /*1b980*/  LDL.LU R16, [R1+0x21c] ;  /* 0x00021c0001107983 */ /* 0x004ea20000300800 */
        /* <DEDUP_REMOVED lines=8> */
[----:B---3--:R-:W3:Y:S04]  /*1ba10*/  LDL.LU R3, [R1+0x23c] ;  /* 0x00023c0001037983 */ /* 0x008ee80000300800 */
[----:B------:R-:W3:Y:S04]  /*1ba20*/  LDL.LU R11, [R1+0x24c] ;  /* 0x00024c00010b7983 */ /* 0x000ee80000300800 */
[----:B------:R1:W-:Y:S01]  /*1ba30*/  LDGSTS.E [R2+0x7c00], [R8.64], P0 ;  /* 0x07c0000008027fae */ /* 0x0003e20008121848 */
[----:B------:R-:W-:-:S05]  /*1ba40*/  IADD3 R13, P1, R13, R196, RZ ;  /* 0x000000c40d0d7210 */ /* 0x000fca0007f3e0ff */
[----:B------:R5:W-:Y:S01]  /*1ba50*/  STL [R1+0x1b8], R13 ;  /* 0x0001b80d01007387 */ /* 0x000be20000100800 */
[----:B------:R-:W-:Y:S01]  /*1ba60*/  IADD3 R10, P2, R10, R196, RZ ;  /* 0x000000c40a0a7210 */ /* 0x000fe20007f5e0ff */
[--C-:B----4-:R-:W-:Y:S02]  /*1ba70*/  IMAD.X R14, R14, 0x1, R0.reuse, P1 ;  /* 0x000000010e0e7824 */ /* 0x110fe400008e0600 */
[----:B-1----:R-:W-:Y:S02]  /*1ba80*/  IMAD.MOV.U32 R8, RZ, RZ, R13 ;  /* 0x000000ffff087224 */ /* 0x002fe400078e000d */
[----:B-----5:R-:W-:Y:S01]  /*1ba90*/  IMAD.X R19, R19, 0x1, R0, P2 ;  /* 0x0000000113137824 */ /* 0x020fe200010e0600 */
[----:B------:R1:W-:Y:S04]  /*1baa0*/  STL [R1+0x1b4], R14 ;  /* 0x0001b40e01007387 */ /* 0x0003e80000100800 */
[----:B------:R-:W-:Y:S04]  /*1bab0*/  STL [R1+0x1d4], R10 ;  /* 0x0001d40a01007387 */ /* 0x000fe80000100800 */
[----:B------:R-:W4:Y:S01]  /*1bac0*/  LDL.LU R13, [R1+0x238] ;  /* 0x00023800010d7983 */ /* 0x000f220000300800 */
[----:B------:R-:W-:-:S03]  /*1bad0*/  IMAD.MOV.U32 R9, RZ, RZ, R14 ;  /* 0x000000ffff097224 */ /* 0x000fc600078e000e */
[----:B------:R5:W-:Y:S04]  /*1bae0*/  STL [R1+0x1d0], R19 ;  /* 0x0001d01301007387 */ /* 0x000be80000100800 */
[----:B-1----:R-:W4:Y:S04]  /*1baf0*/  LDL.LU R14, [R1+0x248] ;  /* 0x00024800010e7983 */ /* 0x002f280000300800 */
[----:B------:R1:W-:Y:S01]  /*1bb00*/  LDGSTS.E [R2+0x8c00], [R8.64], P0 ;  /* 0x08c0000008027fae */ /* 0x0003e20008121848 */
[----:B------:R-:W-:Y:S01]  /*1bb10*/  IADD3 R12, P1, R12, R196, RZ ;  /* 0x000000c40c0c7210 */ /* 0x000fe20007f3e0ff */
[----:B-1----:R-:W-:-:S02]  /*1bb20*/  IMAD.MOV.U32 R8, RZ, RZ, R10 ;  /* 0x000000ffff087224 */ /* 0x002fc400078e000a */
[----:B------:R-:W-:Y:S02]  /*1bb30*/  IMAD.MOV.U32 R9, RZ, RZ, R19 ;  /* 0x000000ffff097224 */ /* 0x000fe400078e0013 */
[----:B-----5:R-:W5:Y:S04]  /*1bb40*/  LDL.LU R19, [R1+0x25c] ;  /* 0x00025c0001137983 */ /* 0x020f680000300800 */
[----:B------:R-:W5:Y:S01]  /*1bb50*/  LDL.LU R10, [R1+0x26c] ;  /* 0x00026c00010a7983 */ /* 0x000f620000300800 */
[----:B------:R-:W-:-:S03]  /*1bb60*/  IADD3 R15, P2, R15, R196, RZ ;  /* 0x000000c40f0f7210 */ /* 0x000fc60007f5e0ff */
[----:B------:R-:W-:Y:S04]  /*1bb70*/  STL [R1+0x1f0], R12 ;  /* 0x0001f00c01007387 */ /* 0x000fe80000100800 */
[----:B------:R1:W-:Y:S01]  /*1bb80*/  LDGSTS.E [R2+0x9c00], [R8.64], P0 ;  /* 0x09c0000008027fae */ /* 0x0003e20008121848 */
[--C-:B------:R-:W-:Y:S02]  /*1bb90*/  IMAD.X R88, R88, 0x1, R0.reuse, P1 ;  /* 0x0000000158587824 */ /* 0x100fe400008e0600 */
[----:B------:R-:W-:-:S03]  /*1bba0*/  IMAD.X R17, R17, 0x1, R0, P2 ;  /* 0x0000000111117824 */ /* 0x000fc600010e0600 */
[----:B------:R1:W-:Y:S02]  /*1bbb0*/  STL [R1+0x1ec], R88 ;  /* 0x0001ec5801007387 */ /* 0x0003e40000100800 */
[----:B-1----:R-:W-:Y:S02]  /*1bbc0*/  IMAD.MOV.U32 R9, RZ, RZ, R88 ;  /* 0x000000ffff097224 */ /* 0x002fe400078e0058 */
[----:B------:R-:W-:Y:S01]  /*1bbd0*/  STL [R1+0x20c], R15 ;  /* 0x00020c0f01007387 */ /* 0x000fe20000100800 */
[----:B------:R-:W-:-:S03]  /*1bbe0*/  IMAD.MOV.U32 R8, RZ, RZ, R12 ;  /* 0x000000ffff087224 */ /* 0x000fc600078e000c */
[----:B------:R-:W5:Y:S04]  /*1bbf0*/  LDL.LU R88, [R1+0x258] ;  /* 0x0002580001587983 */ /* 0x000f680000300800 */
        /* <DEDUP_REMOVED lines=8> */
[C---:B------:R-:W-:Y:S08]  /*1bc80*/  HMMA.1688.F32.TF32 R92, R4.reuse, R170, R92 ;  /* 0x000000aa045c723c */ /* 0x040ff0000008105c */
[C---:B------:R-:W-:Y:S08]  /*1bc90*/  HMMA.1688.F32.TF32 R96, R4.reuse, R166, R96 ;  /* 0x000000a60460723c */ /* 0x040ff00000081060 */
[C---:B------:R-:W-:Y:S08]  /*1bca0*/  HMMA.1688.F32.TF32 R100, R4.reuse, R162, R100 ;  /* 0x000000a20464723c */ /* 0x040ff00000081064 */
[C---:B------:R-:W-:Y:S08]  /*1bcb0*/  HMMA.1688.F32.TF32 R108, R4.reuse, R154, R108 ;  /* 0x0000009a046c723c */ /* 0x040ff0000008106c */
[C---:B------:R-:W-:Y:S08]  /*1bcc0*/  HMMA.1688.F32.TF32 R112, R4.reuse, R150, R112 ;  /* 0x000000960470723c */ /* 0x040ff00000081070 */
[----:B------:R-:W-:Y:S01]  /*1bcd0*/  HMMA.1688.F32.TF32 R4, R4, R146, R116 ;  /* 0x000000920404723c */ /* 0x000fe20000081074 */
[----:B--2---:R-:W-:-:S02]  /*1bce0*/  IADD3 R16, P1, R16, R196, RZ ;  /* 0x000000c410107210 */ /* 0x004fc40007f3e0ff */
[----:B------:R-:W-:-:S03]  /*1bcf0*/  IADD3 R89, P2, R89, R196, RZ ;  /* 0x000000c459597210 */ /* 0x000fc60007f5e0ff */
[--C-:B------:R-:W-:Y:S01]  /*1bd00*/  IMAD.X R18, R18, 0x1, R0.reuse, P1 ;  /* 0x0000000112127824 */ /* 0x100fe200008e0600 */
[----:B------:R-:W-:Y:S01]  /*1bd10*/  STL [R1+0x21c], R16 ;  /* 0x00021c1001007387 */ /* 0x000fe20000100800 */
[----:B------:R-:W-:-:S03]  /*1bd20*/  IMAD.X R90, R90, 0x1, R0, P2 ;  /* 0x000000015a5a7824 */ /* 0x000fc600010e0600 */
[----:B------:R2:W-:Y:S01]  /*1bd30*/  STL [R1+0x218], R18 ;  /* 0x0002181201007387 */ /* 0x0005e20000100800 */
[----:B-1----:R-:W-:Y:S02]  /*1bd40*/  IMAD.MOV.U32 R9, RZ, RZ, R18 ;  /* 0x000000ffff097224 */ /* 0x002fe400078e0012 */
[----:B------:R-:W-:Y:S01]  /*1bd50*/  IMAD.MOV.U32 R8, RZ, RZ, R16 ;  /* 0x000000ffff087224 */ /* 0x000fe200078e0010 */
[----:B------:R-:W-:Y:S04]  /*1bd60*/  STL [R1+0x22c], R89 ;  /* 0x00022c5901007387 */ /* 0x000fe80000100800 */
[----:B------:R1:W-:Y:S04]  /*1bd70*/  LDGSTS.E [R2+0xcc00], [R8.64], P0 ;  /* 0x0cc0000008027fae */ /* 0x0003e80008121848 */
[----:B--2---:R-:W2:Y:S04]  /*1bd80*/  LDL.LU R18, [R1+0x278] ;  /* 0x0002780001127983 */ /* 0x004ea80000300800 */
[----:B------:R-:W-:Y:S01]  /*1bd90*/  STL [R1+0x228], R90 ;  /* 0x0002285a01007387 */ /* 0x000fe20000100800 */
[----:B---3--:R-:W-:-:S03]  /*1bda0*/  IADD3 R3, P1, R3, R196, RZ ;  /* 0x000000c403037210 */ /* 0x008fc60007f3e0ff */
[----:B------:R-:W3:Y:S01]  /*1bdb0*/  LDL.LU R16, [R1+0x28c] ;  /* 0x00028c0001107983 */ /* 0x000ee20000300800 */
[----:B-1----:R-:W-:Y:S01]  /*1bdc0*/  IMAD.MOV.U32 R8, RZ, RZ, R89 ;  /* 0x000000ffff087224 */ /* 0x002fe200078e0059 */
[----:B------:R-:W-:Y:S01]  /*1bdd0*/  IADD3 R11, P2, R11, R196, RZ ;  /* 0x000000c40b0b7210 */ /* 0x000fe20007f5e0ff */
[----:B------:R-:W-:Y:S01]  /*1bde0*/  IMAD.MOV.U32 R9, RZ, RZ, R90 ;  /* 0x000000ffff097224 */ /* 0x000fe200078e005a */
[----:B------:R-:W-:Y:S04]  /*1bdf0*/  STL [R1+0x23c], R3 ;  /* 0x00023c0301007387 */ /* 0x000fe80000100800 */
[----:B------:R1:W-:Y:S02]  /*1be00*/  LDGSTS.E [R2+0xdc00], [R8.64], P0 ;  /* 0x0dc0000008027fae */ /* 0x0003e40008121848 */
[----:B-1----:R-:W-:-:S02]  /*1be10*/  IMAD.MOV.U32 R8, RZ, RZ, R3 ;  /* 0x000000ffff087224 */ /* 0x002fc400078e0003 */
[----:B----4-:R-:W-:-:S04]  /*1be20*/  IMAD.X R13, R13, 0x1, R0, P1 ;  /* 0x000000010d0d7824 */ /* 0x010fc800008e0600 */
        /* <DEDUP_REMOVED lines=8> */
[----:B----4-:R-:W-:-:S03]  /*1beb0*/  IMAD.MOV.U32 R9, RZ, RZ, R14 ;  /* 0x000000ffff097224 */ /* 0x010fc600078e000e */
[----:B-1----:R-:W4:Y:S01]  /*1bec0*/  LDL.LU R14, [R1+0x2a4] ;  /* 0x0002a400010e7983 */ /* 0x002f220000300800 */
[-C--:B-----5:R-:W-:Y:S01]  /*1bed0*/  IADD3 R19, P1, R19, R196.reuse, RZ ;  /* 0x000000c413137210 */ /* 0x0a0fe20007f3e0ff */
[----:B------:R-:W-:Y:S02]  /*1bee0*/  IMAD.MOV.U32 R8, RZ, RZ, R11 ;  /* 0x000000ffff087224 */ /* 0x000fe400078e000b */
[----:B------:R-:W5:Y:S01]  /*1bef0*/  LDL.LU R11, [R1+0x2bc] ;  /* 0x0002bc00010b7983 */ /* 0x000f620000300800 */
[----:B------:R-:W-:-:S03]  /*1bf00*/  IADD3 R10, P2, R10, R196, RZ ;  /* 0x000000c40a0a7210 */ /* 0x000fc60007f5e0ff */
[----:B------:R1:W-:Y:S04]  /*1bf10*/  LDGSTS.E [R2+0xfc00], [R8.64], P0 ;  /* 0x0fc0000008027fae */ /* 0x0003e80008121848 */
[----:B------:R-:W-:Y:S01]  /*1bf20*/  STL [R1+0x25c], R19 ;  /* 0x00025c1301007387 */ /* 0x000fe20000100800 */
[----:B-1----:R-:W-:Y:S02]  /*1bf30*/  IMAD.MOV.U32 R8, RZ, RZ, R19 ;  /* 0x000000ffff087224 */ /* 0x002fe400078e0013 */
[----:B------:R-:W-:-:S04]  /*1bf40*/  IMAD.X R88, R88, 0x1, R0, P1 ;  /* 0x0000000158587824 */ /* 0x000fc800008e0600 */
[----:B------:R-:W-:Y:S01]  /*1bf50*/  IMAD.MOV.U32 R9, RZ, RZ, R88 ;  /* 0x000000ffff097224 */ /* 0x000fe200078e0058 */
[----:B------:R-:W-:Y:S01]  /*1bf60*/  STL [R1+0x258], R88 ;  /* 0x0002585801007387 */ /* 0x000fe20000100800 */
[----:B------:R-:W-:-:S03]  /*1bf70*/  IMAD.X R12, R12, 0x1, R0, P2 ;  /* 0x000000010c0c7824 */ /* 0x000fc600010e0600 */
[----:B------:R-:W-:Y:S04]  /*1bf80*/  STL [R1+0x26c], R10 ;  /* 0x00026c0a01007387 */ /* 0x000fe80000100800 */
[----:B------:R1:W-:Y:S04]  /*1bf90*/  LDGSTS.E [R2+0x10c00], [R8.64], P0 ;  /* 0x10c0000008027fae */ /* 0x0003e80008121848 */
[----:B------:R1:W-:Y:S02]  /*1bfa0*/  STL [R1+0x268], R12 ;  /* 0x0002680c01007387 */ /* 0x0003e40000100800 */
[----:B-1----:R-:W-:-:S02]  /*1bfb0*/  IMAD.MOV.U32 R9, RZ, RZ, R12 ;  /* 0x000000ffff097224 */ /* 0x002fc400078e000c */
[----:B------:R-:W-:Y:S01]  /*1bfc0*/  IMAD.MOV.U32 R8, RZ, RZ, R10 ;  /* 0x000000ffff087224 */ /* 0x000fe200078e000a */
[----:B------:R-:W5:Y:S04]  /*1bfd0*/  LDL.LU R12, [R1+0x2d4] ;  /* 0x0002d400010c7983 */ /* 0x000f680000300800 */
[----:B------:R-:W5:Y:S04]  /*1bfe0*/  LDL.LU R10, [R1+0x2d8] ;  /* 0x0002d800010a7983 */ /* 0x000f680000300800 */
[----:B------:R-:W5:Y:S04]  /*1bff0*/  LDL.LU R118, [R1+0x2ec] ;  /* 0x0002ec0001767983 */ /* 0x000f680000300800 */
[----:B------:R-:W5:Y:S01]  /*1c000*/  LDL.LU R117, [R1+0x2f0] ;  /* 0x0002f00001757983 */ /* 0x000f620000300800 */
[----:B------:R-:W-:-:S02]  /*1c010*/  IADD3 R17, P1, R17, R196, RZ ;  /* 0x000000c411117210 */ /* 0x000fc40007f3e0ff */
[----:B------:R-:W-:Y:S01]  /*1c020*/  IADD3 R15, P2, R15, R196, RZ ;  /* 0x000000c40f0f7210 */ /* 0x000fe20007f5e0ff */
[----:B------:R1:W-:Y:S04]  /*1c030*/  LDGSTS.E [R2+0x11c00], [R8.64], P0 ;  /* 0x11c0000008027fae */ /* 0x0003e80008121848 */
[----:B------:R2:W-:Y:S01]  /*1c040*/  STL [R1+0x27c], R17 ;  /* 0x00027c1101007387 */ /* 0x0005e20000100800 */
[----:B-1----:R-:W-:Y:S02]  /*1c050*/  IMAD.MOV.U32 R8, RZ, RZ, R17 ;  /* 0x000000ffff087224 */ /* 0x002fe400078e0011 */
[----:B--2---:R-:W-:-:S05]  /*1c060*/  IMAD.X R18, R18, 0x1, R0, P1 ;  /* 0x0000000112127824 */ /* 0x004fca00008e0600 */
[----:B------:R1:W-:Y:S01]  /*1c070*/  STL [R1+0x278], R18 ;  /* 0x0002781201007387 */ /* 0x0003e20000100800 */
[----:B---3--:R-:W-:-:S03]  /*1c080*/  IMAD.X R16, R16, 0x1, R0, P2 ;  /* 0x0000000110107824 */ /* 0x008fc600010e0600 */
[----:B------:R-:W-:Y:S04]  /*1c090*/  STL [R1+0x290], R15 ;  /* 0x0002900f01007387 */ /* 0x000fe80000100800 */
[----:B------:R2:W-:Y:S04]  /*1c0a0*/  STL [R1+0x28c], R16 ;  /* 0x00028c1001007387 */ /* 0x0005e80000100800 */
[----:B------:R-:W3:Y:S04]  /*1c0b0*/  LDL.LU R116, [R1+0x304] ;  /* 0x0003040001747983 */ /* 0x000ee80000300800 */
[----:B------:R-:W3:Y:S04]  /*1c0c0*/  LDL.LU R91, [R1+0x308] ;  /* 0x00030800015b7983 */ /* 0x000ee80000300800 */
[----:B------:R-:W3:Y:S04]  /*1c0d0*/  LDL.LU R90, [R1+0x31c] ;  /* 0x00031c00015a7983 */ /* 0x000ee80000300800 */
[----:B------:R-:W3:Y:S04]  /*1c0e0*/  LDL.LU R89, [R1+0x320] ;  /* 0x0003200001597983 */ /* 0x000ee80000300800 */
[----:B------:R-:W3:Y:S01]  /*1c0f0*/  LDL.LU R19, [R1+0x338] ;  /* 0x0003380001137983 */ /* 0x000ee20000300800 */
[----:B------:R-:W-:-:S03]  /*1c100*/  IMAD.MOV.U32 R9, RZ, RZ, R18 ;  /* 0x000000ffff097224 */ /* 0x000fc600078e0012 */
[----:B------:R-:W3:Y:S04]  /*1c110*/  LDL.LU R17, [R1+0x350] ;  /* 0x0003500001117983 */ /* 0x000ee80000300800 */
[----:B------:R1:W-:Y:S02]  /*1c120*/  LDGSTS.E [R2+0x12c00], [R8.64], P0 ;  /* 0x12c0000008027fae */ /* 0x0003e40008121848 */
[----:B-1----:R-:W-:Y:S02]  /*1c130*/  IMAD.MOV.U32 R8, RZ, RZ, R15 ;  /* 0x000000ffff087224 */ /* 0x002fe400078e000f */
[----:B------:R-:W-:-:S05]  /*1c140*/  IMAD.MOV.U32 R9, RZ, RZ, R16 ;  /* 0x000000ffff097224 */ /* 0x000fca00078e0010 */
[----:B------:R1:W-:Y:S01]  /*1c150*/  LDGSTS.E [R2+0x13c00], [R8.64], P0 ;  /* 0x13c0000008027fae */ /* 0x0003e20008121848 */
[----:B------:R-:W-:-:S05]  /*1c160*/  IADD3 R13, P1, R13, R196, RZ ;  /* 0x000000c40d0d7210 */ /* 0x000fca0007f3e0ff */
[----:B------:R-:W-:Y:S01]  /*1c170*/  STL [R1+0x2a8], R13 ;  /* 0x0002a80d01007387 */ /* 0x000fe20000100800 */
[----:B------:R-:W-:Y:S01]  /*1c180*/  IADD3 R3, P2, R3, R196, RZ ;  /* 0x000000c403037210 */ /* 0x000fe20007f5e0ff */
[----:B----4-:R-:W-:-:S05]  /*1c190*/  IMAD.X R14, R14, 0x1, R0, P1 ;  /* 0x000000010e0e7824 */ /* 0x010fca00008e0600 */
[----:B------:R4:W-:Y:S01]  /*1c1a0*/  STL [R1+0x2a4], R14 ;  /* 0x0002a40e01007387 */ /* 0x0009e20000100800 */
[----:B-----5:R-:W-:-:S03]  /*1c1b0*/  IMAD.X R11, R11, 0x1, R0, P2 ;  /* 0x000000010b0b7824 */ /* 0x020fc600010e0600 */
[----:B------:R-:W-:Y:S04]  /*1c1c0*/  STL [R1+0x2c0], R3 ;  /* 0x0002c00301007387 */ /* 0x000fe80000100800 */
[----:B------:R-:W5:Y:S04]  /*1c1d0*/  LDL.LU R88, [R1+0x334] ;  /* 0x0003340001587983 */ /* 0x000f680000300800 */
[----:B------:R1:W-:Y:S04]  /*1c1e0*/  STL [R1+0x2bc], R11 ;  /* 0x0002bc0b01007387 */ /* 0x0003e80000100800 */
[----:B------:R-:W5:Y:S04]  /*1c1f0*/  LDL.LU R18, [R1+0x34c] ;  /* 0x00034c0001127983 */ /* 0x000f680000300800 */
[----:B--2---:R-:W2:Y:S04]  /*1c200*/  LDL.LU R16, [R1+0x364] ;  /* 0x0003640001107983 */ /* 0x004ea80000300800 */
[----:B------:R-:W2:Y:S01]  /*1c210*/  LDL.LU R15, [R1+0x368] ;  /* 0x00036800010f7983 */ /* 0x000ea20000300800 */
[----:B-1----:R-:W-:-:S02]  /*1c220*/  IMAD.MOV.U32 R8, RZ, RZ, R13 ;  /* 0x000000ffff087224 */ /* 0x002fc400078e000d */
[----:B------:R-:W-:Y:S02]  /*1c230*/  IMAD.MOV.U32 R9, RZ, RZ, R14 ;  /* 0x000000ffff097224 */ /* 0x000fe400078e000e */
[----:B----4-:R-:W4:Y:S04]  /*1c240*/  LDL.LU R14, [R1+0x37c] ;  /* 0x00037c00010e7983 */ /* 0x010f280000300800 */
[----:B------:R-:W4:Y:S04]  /*1c250*/  LDL.LU R13, [R1+0x380] ;  /* 0x00038000010d7983 */ /* 0x000f280000300800 */
[----:B------:R1:W-:Y:S02]  /*1c260*/  LDGSTS.E [R2+0x14c00], [R8.64], P0 ;  /* 0x14c0000008027fae */ /* 0x0003e40008121848 */
[----:B-1----:R-:W-:-:S02]  /*1c270*/  IMAD.MOV.U32 R8, RZ, RZ, R3 ;  /* 0x000000ffff087224 */ /* 0x002fc400078e0003 */
[----:B------:R-:W-:Y:S02]  /*1c280*/  IMAD.MOV.U32 R9, RZ, RZ, R11 ;  /* 0x000000ffff097224 */ /* 0x000fe400078e000b */
[----:B------:R-:W4:Y:S04]  /*1c290*/  LDL.LU R11, [R1+0x398] ;  /* 0x00039800010b7983 */ /* 0x000f280000300800 */
[----:B------:R-:W4:Y:S01]  /*1c2a0*/  LDL.LU R3, [R1+0x3b0] ;  /* 0x0003b00001037983 */ /* 0x000f220000300800 */
[----:B------:R-:W-:-:S03]  /*1c2b0*/  IADD3 R10, P1, R10, R196, RZ ;  /* 0x000000c40a0a7210 */ /* 0x000fc60007f3e0ff */
[----:B------:R1:W-:Y:S02]  /*1c2c0*/  LDGSTS.E [R2+0x15c00], [R8.64], P0 ;  /* 0x15c0000008027fae */ /* 0x0003e40008121848 */
[----:B------:R-:W-:Y:S01]  /*1c2d0*/  IMAD.X R12, R12, 0x1, R0, P1 ;  /* 0x000000010c0c7824 */ /* 0x000fe200008e0600 */
[----:B------:R-:W-:Y:S01]  /*1c2e0*/  IADD3 R117, P2, R117, R196, RZ ;  /* 0x000000c475757210 */ /* 0x000fe20007f5e0ff */
[----:B------:R-:W-:Y:S04]  /*1c2f0*/  STL [R1+0x2d8], R10 ;  /* 0x0002d80a01007387 */ /* 0x000fe80000100800 */
[----:B------:R1:W-:Y:S02]  /*1c300*/  STL [R1+0x2d4], R12 ;  /* 0x0002d40c01007387 */ /* 0x0003e40000100800 */
[----:B-1----:R-:W-:-:S02]  /*1c310*/  IMAD.MOV.U32 R9, RZ, RZ, R12 ;  /* 0x000000ffff097224 */ /* 0x002fc400078e000c */
[----:B------:R-:W-:Y:S04]  /*1c320*/  STL [R1+0x2f0], R117 ;  /* 0x0002f07501007387 */ /* 0x000fe80000100800 */
[----:B------:R-:W4:Y:S01]  /*1c330*/  LDL.LU R12, [R1+0x394] ;  /* 0x00039400010c7983 */ /* 0x000f220000300800 */
[----:B------:R-:W-:Y:S02]  /*1c340*/  IMAD.X R118, R118, 0x1, R0, P2 ;  /* 0x0000000176767824 */ /* 0x000fe400010e0600 */
[----:B------:R-:W-:-:S03]  /*1c350*/  IMAD.MOV.U32 R8, RZ, RZ, R10 ;  /* 0x000000ffff087224 */ /* 0x000fc600078e000a */
[----:B------:R-:W-:Y:S04]  /*1c360*/  STL [R1+0x2ec], R118 ;  /* 0x0002ec7601007387 */ /* 0x000fe80000100800 */
[----:B------:R-:W4:Y:S04]  /*1c370*/  LDL.LU R10, [R1+0x3ac] ;  /* 0x0003ac00010a7983 */ /* 0x000f280000300800 */
[----:B------:R1:W-:Y:S02]  /*1c380*/  LDGSTS.E [R2+0x16c00], [R8.64], P0 ;  /* 0x16c0000008027fae */ /* 0x0003e40008121848 */
[----:B-1----:R-:W-:-:S02]  /*1c390*/  IMAD.MOV.U32 R8, RZ, RZ, R117 ;  /* 0x000000ffff087224 */ /* 0x002fc400078e0075 */
[----:B------:R-:W-:-:S05]  /*1c3a0*/  IMAD.MOV.U32 R9, RZ, RZ, R118 ;  /* 0x000000ffff097224 */ /* 0x000fca00078e0076 */
[----:B------:R1:W-:Y:S01]  /*1c3b0*/  LDGSTS.E [R2+0x17c00], [R8.64], P0 ;  /* 0x17c0000008027fae */ /* 0x0003e20008121848 */
[----:B------:R-:W-:-:S05]  /*1c3c0*/  IMAD.MOV.U32 R183, RZ, RZ, 0x7f ;  /* 0x0000007fffb77424 */ /* 0x000fca00078e00ff */
[----:B------:R-:W-:Y:S01]  /*1c3d0*/  IADD3 R183, R183, c[0x0][0x180], RZ ;  /* 0x00006000b7b77a10 */ /* 0x000fe20007ffe0ff */
[----:B------:R-:W-:Y:S01]  /*1c3e0*/  UIADD3 UR4, UR4, 0x1, URZ ;  /* 0x0000000104047890 */ /* 0x000fe2000fffe03f */
[C---:B------:R-:W-:Y:S08]  /*1c3f0*/  HMMA.1688.F32.TF32 R24, R176.reuse, R174, R24 ;  /* 0x000000aeb018723c */ /* 0x040ff00000081018 */
[C---:B------:R-:W-:Y:S08]  /*1c400*/  HMMA.1688.F32.TF32 R28, R176.reuse, R170, R28 ;  /* 0x000000aab01c723c */ /* 0x040ff0000008101c */
[----:B------:R-:W-:Y:S01]  /*1c410*/  HMMA.1688.F32.TF32 R32, R176, R166, R32 ;  /* 0x000000a6b020723c */ /* 0x000fe20000081020 */
[----:B---3--:R-:W-:-:S05]  /*1c420*/  IADD3 R91, P1, R91, R196, RZ ;  /* 0x000000c45b5b7210 */ /* 0x008fca0007f3e0ff */
[----:B------:R-:W-:Y:S01]  /*1c430*/  IMAD.X R116, R116, 0x1, R0, P1 ;  /* 0x0000000174747824 */ /* 0x000fe200008e0600 */
[-C--:B------:R-:W-:Y:S01]  /*1c440*/  IADD3 R89, P2, R89, R196.reuse, RZ ;  /* 0x000000c459597210 */ /* 0x080fe20007f5e0ff */
[----:B-1----:R-:W-:Y:S02]  /*1c450*/  IMAD.MOV.U32 R8, RZ, RZ, R91 ;  /* 0x000000ffff087224 */ /* 0x002fe400078e005b */
[----:B------:R-:W-:Y:S01]  /*1c460*/  IMAD.MOV.U32 R9, RZ, RZ, R116 ;  /* 0x000000ffff097224 */ /* 0x000fe200078e0074 */
[----:B------:R-:W-:Y:S01]  /*1c470*/  IADD3 R19, P1, R19, R196, RZ ;  /* 0x000000c413137210 */ /* 0x000fe20007f3e0ff */
[----:B------:R-:W-:-:S03]  /*1c480*/  IMAD.X R90, R90, 0x1, R0, P2 ;  /* 0x000000015a5a7824 */ /* 0x000fc600010e0600 */
[----:B------:R1:W-:Y:S01]  /*1c490*/  LDGSTS.E [R2+0x18c00], [R8.64], P0 ;  /* 0x18c0000008027fae */ /* 0x0003e20008121848 */
[----:B------:R-:W-:Y:S01]  /*1c4a0*/  IADD3 R17, P2, R17, R196, RZ ;  /* 0x000000c411117210 */ /* 0x000fe20007f5e0ff */
[----:B-1----:R-:W-:Y:S02]  /*1c4b0*/  IMAD.MOV.U32 R8, RZ, RZ, R89 ;  /* 0x000000ffff087224 */ /* 0x002fe400078e0059 */
[----:B------:R-:W-:-:S05]  /*1c4c0*/  IMAD.MOV.U32 R9, RZ, RZ, R90 ;  /* 0x000000ffff097224 */ /* 0x000fca00078e005a */
[----:B------:R1:W-:Y:S02]  /*1c4d0*/  LDGSTS.E [R2+0x19c00], [R8.64], P0 ;  /* 0x19c0000008027fae */ /* 0x0003e40008121848 */
[----:B-1----:R-:W-:Y:S02]  /*1c4e0*/  IMAD.MOV.U32 R8, RZ, RZ, R19 ;  /* 0x000000ffff087224 */ /* 0x002fe400078e0013 */
[----:B------:R-:W-:Y:S04]  /*1c4f0*/  STL [R1+0x308], R91 ;  /* 0x0003085b01007387 */ /* 0x000fe80000100800 */
[----:B------:R-:W-:Y:S04]  /*1c500*/  STL [R1+0x304], R116 ;  /* 0x0003047401007387 */ /* 0x000fe80000100800 */
[----:B------:R-:W-:Y:S04]  /*1c510*/  STL [R1+0x320], R89 ;  /* 0x0003205901007387 */ /* 0x000fe80000100800 */
[----:B------:R-:W-:Y:S01]  /*1c520*/  STL [R1+0x31c], R90 ;  /* 0x00031c5a01007387 */ /* 0x000fe20000100800 */
[----:B-----5:R-:W-:-:S04]  /*1c530*/  IMAD.X R88, R88, 0x1, R0, P1 ;  /* 0x0000000158587824 */ /* 0x020fc800008e0600 */
[----:B------:R-:W-:Y:S02]  /*1c540*/  IMAD.MOV.U32 R9, RZ, RZ, R88 ;  /* 0x000000ffff097224 */ /* 0x000fe400078e0058 */
[----:B------:R-:W-:-:S03]  /*1c550*/  IMAD.X R18, R18, 0x1, R0, P2 ;  /* 0x0000000112127824 */ /* 0x000fc600010e0600 */
[----:B------:R1:W-:Y:S01]  /*1c560*/  LDGSTS.E [R2+0x1ac00], [R8.64], P0 ;  /* 0x1ac0000008027fae */ /* 0x0003e20008121848 */
[-C--:B--2---:R-:W-:Y:S01]  /*1c570*/  IADD3 R15, P1, R15, R196.reuse, RZ ;  /* 0x000000c40f0f7210 */ /* 0x084fe20007f3e0ff */
[----:B-1----:R-:W-:Y:S02]  /*1c580*/  IMAD.MOV.U32 R8, RZ, RZ, R17 ;  /* 0x000000ffff087224 */ /* 0x002fe400078e0011 */
[----:B------:R-:W-:Y:S02]  /*1c590*/  IMAD.MOV.U32 R9, RZ, RZ, R18 ;  /* 0x000000ffff097224 */ /* 0x000fe400078e0012 */
[--C-:B------:R-:W-:Y:S01]  /*1c5a0*/  IMAD.X R16, R16, 0x1, R0.reuse, P1 ;  /* 0x0000000110107824 */ /* 0x100fe200008e0600 */
[----:B----4-:R-:W-:Y:S02]  /*1c5b0*/  IADD3 R13, P2, R13, R196, RZ ;  /* 0x000000c40d0d7210 */ /* 0x010fe40007f5e0ff */
[----:B------:R1:W-:Y:S03]  /*1c5c0*/  LDGSTS.E [R2+0x1bc00], [R8.64], P0 ;  /* 0x1bc0000008027fae */ /* 0x0003e60008121848 */
[----:B------:R-:W-:Y:S01]  /*1c5d0*/  IMAD.X R14, R14, 0x1, R0, P2 ;  /* 0x000000010e0e7824 */ /* 0x000fe200010e0600 */
[----:B------:R-:W-:Y:S01]  /*1c5e0*/  STL [R1+0x338], R19 ;  /* 0x0003381301007387 */ /* 0x000fe20000100800 */
[----:B-1----:R-:W-:-:S02]  /*1c5f0*/  IMAD.MOV.U32 R8, RZ, RZ, R15 ;  /* 0x000000ffff087224 */ /* 0x002fc400078e000f */
[----:B------:R-:W-:Y:S01]  /*1c600*/  IMAD.MOV.U32 R9, RZ, RZ, R16 ;  /* 0x000000ffff097224 */ /* 0x000fe200078e0010 */
[----:B------:R-:W-:-:S04]  /*1c610*/  IADD3 R11, P1, R11, R196, RZ ;  /* 0x000000c40b0b7210 */ /* 0x000fc80007f3e0ff */
[----:B------:R1:W-:Y:S04]  /*1c620*/  LDGSTS.E [R2+0x1cc00], [R8.64], P0 ;  /* 0x1cc0000008027fae */ /* 0x0003e80008121848 */
[----:B------:R-:W-:Y:S01]  /*1c630*/  STL [R1+0x334], R88 ;  /* 0x0003345801007387 */ /* 0x000fe20000100800 */
[----:B------:R-:W-:-:S03]  /*1c640*/  IADD3 R3, P2, R3, R196, RZ ;  /* 0x000000c403037210 */ /* 0x000fc60007f5e0ff */
[----:B------:R-:W-:Y:S01]  /*1c650*/  STL [R1+0x350], R17 ;  /* 0x0003501101007387 */ /* 0x000fe20000100800 */
[----:B-1----:R-:W-:Y:S02]  /*1c660*/  IMAD.MOV.U32 R8, RZ, RZ, R13 ;  /* 0x000000ffff087224 */ /* 0x002fe400078e000d */
[----:B------:R-:W-:Y:S01]  /*1c670*/  IMAD.MOV.U32 R9, RZ, RZ, R14 ;  /* 0x000000ffff097224 */ /* 0x000fe200078e000e */
[----:B------:R-:W-:Y:S04]  /*1c680*/  STL [R1+0x34c], R18 ;  /* 0x00034c1201007387 */ /* 0x000fe80000100800 */
[----:B------:R1:W-:Y:S04]  /*1c690*/  LDGSTS.E [R2+0x1dc00], [R8.64], P0 ;  /* 0x1dc0000008027fae */ /* 0x0003e80008121848 */
[----:B------:R-:W-:Y:S01]  /*1c6a0*/  STL [R1+0x368], R15 ;  /* 0x0003680f01007387 */ /* 0x000fe20000100800 */
[----:B------:R-:W-:-:S03]  /*1c6b0*/  IMAD.X R12, R12, 0x1, R0, P1 ;  /* 0x000000010c0c7824 */ /* 0x000fc600008e0600 */
[----:B------:R-:W-:Y:S01]  /*1c6c0*/  STL [R1+0x364], R16 ;  /* 0x0003641001007387 */ /* 0x000fe20000100800 */
[----:B-1----:R-:W-:Y:S02]  /*1c6d0*/  IMAD.MOV.U32 R8, RZ, RZ, R11 ;  /* 0x000000ffff087224 */ /* 0x002fe400078e000b */
[----:B------:R-:W-:Y:S01]  /*1c6e0*/  IMAD.MOV.U32 R9, RZ, RZ, R12 ;  /* 0x000000ffff097224 */ /* 0x000fe200078e000c */
[----:B------:R-:W-:Y:S04]  /*1c6f0*/  STL [R1+0x380], R13 ;  /* 0x0003800d01007387 */ /* 0x000fe80000100800 */
[----:B------:R-:W-:Y:S04]  /*1c700*/  STL [R1+0x37c], R14 ;  /* 0x00037c0e01007387 */ /* 0x000fe80000100800 */
[----:B------:R-:W-:Y:S04]  /*1c710*/  STL [R1+0x398], R11 ;  /* 0x0003980b01007387 */ /* 0x000fe80000100800 */
[----:B------:R-:W-:Y:S04]  /*1c720*/  STL [R1+0x394], R12 ;  /* 0x0003940c01007387 */ /* 0x000fe80000100800 */
[----:B------:R1:W-:Y:S01]  /*1c730*/  LDGSTS.E [R2+0x1ec00], [R8.64], P0 ;  /* 0x1ec0000008027fae */ /* 0x0003e20008121848 */
[----:B------:R-:W-:-:S03]  /*1c740*/  IMAD.X R10, R10, 0x1, R0, P2 ;  /* 0x000000010a0a7824 */ /* 0x000fc600010e0600 */
[----:B------:R2:W-:Y:S01]  /*1c750*/  STL [R1+0x3b0], R3 ;  /* 0x0003b00301007387 */ /* 0x0005e20000100800 */
[----:B-1----:R-:W-:Y:S01]  /*1c760*/  IMAD.MOV.U32 R8, RZ, RZ, R3 ;  /* 0x000000ffff087224 */ /* 0x002fe200078e0003 */
[----:B--2---:R-:W-:Y:S01]  /*1c770*/  SHF.R.S32.HI R3, RZ, 0x1f, R183 ;  /* 0x0000001fff037819 */ /* 0x004fe200000114b7 */
[----:B------:R-:W-:-:S03]  /*1c780*/  IMAD.MOV.U32 R9, RZ, RZ, R10 ;  /* 0x000000ffff097224 */ /* 0x000fc600078e000a */
[----:B------:R-:W-:Y:S01]  /*1c790*/  LEA.HI R3, R3, R183, RZ, 0x7 ;  /* 0x000000b703037211 */ /* 0x000fe200078f38ff */
[----:B------:R1:W-:Y:S03]  /*1c7a0*/  STL [R1+0x3ac], R10 ;  /* 0x0003ac0a01007387 */ /* 0x0003e60000100800 */
[----:B------:R-:W-:Y:S01]  /*1c7b0*/  SHF.R.S32.HI R3, RZ, 0x7, R3 ;  /* 0x00000007ff037819 */ /* 0x000fe20000011403 */
[----:B------:R1:W-:Y:S03]  /*1c7c0*/  LDGSTS.E [R2+0x1fc00], [R8.64], P0 ;  /* 0x1fc0000008027fae */ /* 0x0003e60008121848 */
[----:B------:R-:W-:Y:S01]  /*1c7d0*/  ISETP.NE.U32.AND P0, PT, R3, UR4, PT ;  /* 0x0000000403007c0c */ /* 0x000fe2000bf05070 */
[C---:B------:R-:W-:Y:S01]  /*1c7e0*/  HMMA.1688.F32.TF32 R36, R176.reuse, R162, R36 ;  /* 0x000000a2b024723c */ /* 0x040fe20000081024 */
[----:B------:R-:W0:Y:S07]  /*1c7f0*/  LDGDEPBAR ;  /* 0x00000000000079af */ /* 0x000e2e0000000000 */
[C---:B------:R-:W-:Y:S08]  /*1c800*/  HMMA.1688.F32.TF32 R44, R176.reuse, R154, R44 ;  /* 0x0000009ab02c723c */ /* 0x040ff0000008102c */
[C---:B------:R-:W-:Y:S08]  /*1c810*/  HMMA.1688.F32.TF32 R48, R176.reuse, R150, R48 ;  /* 0x00000096b030723c */ /* 0x040ff00000081030 */
[----:B------:R-:W-:Y:S01]  /*1c820*/  HMMA.1688.F32.TF32 R52, R176, R146, R52 ;  /* 0x00000092b034723c */ /* 0x000fe20000081034 */
[----:B-1----:R-:W-:Y:S01]  /*1c830*/  @!P0 CALL.REL.NOINC `(.L_x_1) ;  /* 0x0000001000008944 */ /* 0x002fe20003c00000 */
[----:B------:R-:W-:Y:S06]  /*1c840*/  BRA `(.L_x_2) ;  /* 0xffff4e2000007947 */ /* 0x000fec000383ffff */
.L_x_1:
[----:B-1----:R-:W2:Y:S01]  /*1c850*/  LDL.LU R8, [R1+0x558] ;  /* 0x0005580001087983 */ /* 0x002ea20000300800 */
[----:B------:R-:W-:-:S04]  /*1c860*/  DEPBAR.LE SB0, 0x0 ;  /* 0x000080000000791a */ /* 0x000fc80000000000 */
[----:B------:R-:W1:Y:S04]  /*1c870*/  S2R R88, SR_TID.X ;  /* 0x0000000000587919 */ /* 0x000e680000002100 */
[----:B------:R-:W3:Y:S01]  /*1c880*/  S2R R2, SR_TID.X ;  /* 0x0000000000027919 */ /* 0x000ee20000002100 */
[----:B-1----:R-:W-:Y:S01]  /*1c890*/  IMAD.SHL.U32 R0, R88, 0x800, RZ ;  /* 0x0000080058007824 */ /* 0x002fe200078e00ff */
[----:B---3--:R-:W-:-:S04]  /*1c8a0*/  LOP3.LUT R2, R2, 0x80, RZ, 0xc0, !PT ;  /* 0x0000008002027812 */ /* 0x008fc800078ec0ff */
[----:B------:R-:W-:-:S05]  /*1c8b0*/  LOP3.LUT R0, R0, 0xc000, RZ, 0xc0, !PT ;  /* 0x0000c00000007812 */ /* 0x000fca00078ec0ff */
[----:B------:R-:W-:Y:S02]  /*1c8c0*/  IMAD R0, R2, 0x2, R0 ;  /* 0x0000000202007824 */ /* 0x000fe400078e0200 */
[C---:B------:R-:W-:Y:S02]  /*1c8d0*/  IMAD.SHL.U32 R2, R88.reuse, 0x20, RZ ;  /* 0x0000002058027824 */ /* 0x040fe400078e00ff */
[----:B------:R-:W-:-:S03]  /*1c8e0*/  IMAD.SHL.U32 R3, R88, 0x4, RZ ;  /* 0x0000000458037824 */ /* 0x000fc600078e00ff */
[----:B------:R-:W-:-:S04]  /*1c8f0*/  LOP3.LUT R2, R2, 0x60, RZ, 0xc0, !PT ;  /* 0x0000006002027812 */ /* 0x000fc800078ec0ff */
[----:B------:R-:W-:Y:S01]  /*1c900*/  LOP3.LUT R2, R2, 0x70, R3, 0x78, !PT ;  /* 0x0000007002027812 */ /* 0x000fe200078e7803 */
        /* <DEDUP_REMOVED lines=19> */
[----:B------:R-:W-:Y:S01]  /*1ca40*/  IMAD.MOV.U32 R44, RZ, RZ, R74 ;  /* 0x000000ffff2c7224 */ /* 0x000fe200078e004a */
[----:B------:R-:W-:Y:S01]  /*1ca50*/  BAR.SYNC.DEFER_BLOCKING 0x0 ;  /* 0x0000000000007b1d */ /* 0x000fe20000010000 */
[----:B--2---:R-:W-:Y:S01]  /*1ca60*/  IADD3 R0, R2, R0, R8 ;  /* 0x0000000002007210 */ /* 0x004fe20007ffe008 */
[----:B------:R-:W-:-:S05]  /*1ca70*/  IMAD.MOV.U32 R8, RZ, RZ, R24 ;  /* 0x000000ffff087224 */ /* 0x000fca00078e0018 */
[----:B------:R1:W-:Y:S04]  /*1ca80*/  STS.128 [R0], R8 ;  /* 0x0000000800007388 */ /* 0x0003e80000000c00 */
[----:B------:R2:W-:Y:S01]  /*1ca90*/  STS.128 [R0+0x80], R12 ;  /* 0x0000800c00007388 */ /* 0x0005e20000000c00 */
[----:B-1----:R-:W-:Y:S02]  /*1caa0*/  IMAD.MOV.U32 R8, RZ, RZ, R25 ;  /* 0x000000ffff087224 */ /* 0x002fe400078e0019 */
[----:B------:R-:W-:Y:S02]  /*1cab0*/  IMAD.MOV.U32 R9, RZ, RZ, R29 ;  /* 0x000000ffff097224 */ /* 0x000fe400078e001d */
[----:B------:R-:W-:Y:S02]  /*1cac0*/  IMAD.MOV.U32 R10, RZ, RZ, R33 ;  /* 0x000000ffff0a7224 */ /* 0x000fe400078e0021 */
[----:B------:R-:W-:-:S02]  /*1cad0*/  IMAD.MOV.U32 R11, RZ, RZ, R37 ;  /* 0x000000ffff0b7224 */ /* 0x000fc400078e0025 */
[----:B--2---:R-:W-:Y:S02]  /*1cae0*/  IMAD.MOV.U32 R12, RZ, RZ, R57 ;  /* 0x000000ffff0c7224 */ /* 0x004fe400078e0039 */
[----:B------:R-:W-:Y:S01]  /*1caf0*/  IMAD.MOV.U32 R13, RZ, RZ, R61 ;  /* 0x000000ffff0d7224 */ /* 0x000fe200078e003d */
[----:B------:R1:W-:Y:S01]  /*1cb00*/  STS.128 [R0+0x800], R8 ;  /* 0x0008000800007388 */ /* 0x0003e20000000c00 */
[----:B------:R-:W-:Y:S02]  /*1cb10*/  IMAD.MOV.U32 R14, RZ, RZ, R65 ;  /* 0x000000ffff0e7224 */ /* 0x000fe400078e0041 */
[----:B------:R-:W-:Y:S01]  /*1cb20*/  IMAD.MOV.U32 R15, RZ, RZ, R69 ;  /* 0x000000ffff0f7224 */ /* 0x000fe200078e0045 */
[----:B------:R-:W-:Y:S04]  /*1cb30*/  STS.128 [R0+0x280], R16 ;  /* 0x0002801000007388 */ /* 0x000fe80000000c00 */
[----:B------:R2:W-:Y:S01]  /*1cb40*/  STS.128 [R0+0xa00], R12 ;  /* 0x000a000c00007388 */ /* 0x0005e20000000c00 */
[----:B-1----:R-:W-:-:S02]  /*1cb50*/  IMAD.MOV.U32 R8, RZ, RZ, R56 ;  /* 0x000000ffff087224 */ /* 0x002fc400078e0038 */
[----:B------:R-:W-:Y:S02]  /*1cb60*/  IMAD.MOV.U32 R9, RZ, RZ, R60 ;  /* 0x000000ffff097224 */ /* 0x000fe400078e003c */
[----:B------:R-:W-:Y:S02]  /*1cb70*/  IMAD.MOV.U32 R10, RZ, RZ, R64 ;  /* 0x000000ffff0a7224 */ /* 0x000fe400078e0040 */
[----:B------:R-:W-:Y:S02]  /*1cb80*/  IMAD.MOV.U32 R11, RZ, RZ, R68 ;  /* 0x000000ffff0b7224 */ /* 0x000fe400078e0044 */
[----:B--2---:R-:W-:Y:S02]  /*1cb90*/  IMAD.MOV.U32 R12, RZ, RZ, R21 ;  /* 0x000000ffff0c7224 */ /* 0x004fe400078e0015 */
[----:B------:R-:W-:Y:S01]  /*1cba0*/  IMAD.MOV.U32 R13, RZ, RZ, R93 ;  /* 0x000000ffff0d7224 */ /* 0x000fe200078e005d */
[----:B------:R1:W-:Y:S01]  /*1cbb0*/  STS.128 [R0+0x200], R8 ;  /* 0x0002000800007388 */ /* 0x0003e20000000c00 */
[----:B------:R-:W-:-:S02]  /*1cbc0*/  IMAD.MOV.U32 R14, RZ, RZ, R97 ;  /* 0x000000ffff0e7224 */ /* 0x000fc400078e0061 */
[----:B------:R-:W-:Y:S02]  /*1cbd0*/  IMAD.MOV.U32 R15, RZ, RZ, R101 ;  /* 0x000000ffff0f7224 */ /* 0x000fe400078e0065 */
[----:B------:R-:W-:Y:S02]  /*1cbe0*/  IMAD.MOV.U32 R16, RZ, RZ, R22 ;  /* 0x000000ffff107224 */ /* 0x000fe400078e0016 */
[----:B------:R-:W-:Y:S02]  /*1cbf0*/  IMAD.MOV.U32 R17, RZ, RZ, R94 ;  /* 0x000000ffff117224 */ /* 0x000fe400078e005e */
[----:B------:R-:W-:Y:S02]  /*1cc00*/  IMAD.MOV.U32 R18, RZ, RZ, R98 ;  /* 0x000000ffff127224 */ /* 0x000fe400078e0062 */
[----:B------:R-:W-:Y:S02]  /*1cc10*/  IMAD.MOV.U32 R19, RZ, RZ, R102 ;  /* 0x000000ffff137224 */ /* 0x000fe400078e0066 */
[----:B-1----:R-:W-:-:S02]  /*1cc20*/  IMAD.MOV.U32 R8, RZ, RZ, R20 ;  /* 0x000000ffff087224 */ /* 0x002fc400078e0014 */
[----:B------:R-:W-:Y:S02]  /*1cc30*/  IMAD.MOV.U32 R9, RZ, RZ, R92 ;  /* 0x000000ffff097224 */ /* 0x000fe400078e005c */
[----:B------:R-:W-:Y:S02]  /*1cc40*/  IMAD.MOV.U32 R10, RZ, RZ, R96 ;  /* 0x000000ffff0a7224 */ /* 0x000fe400078e0060 */
[----:B------:R-:W-:Y:S01]  /*1cc50*/  IMAD.MOV.U32 R11, RZ, RZ, R100 ;  /* 0x000000ffff0b7224 */ /* 0x000fe200078e0064 */
[----:B------:R1:W-:Y:S01]  /*1cc60*/  STS.128 [R0+0xc00], R12 ;  /* 0x000c000c00007388 */ /* 0x0003e20000000c00 */
[----:B------:R-:W-:-:S03]  /*1cc70*/  IMAD.MOV.U32 R37, RZ, RZ, R31 ;  /* 0x000000ffff257224 */ /* 0x000fc600078e001f */
[----:B------:R2:W-:Y:S01]  /*1cc80*/  STS.128 [R0+0x400], R8 ;  /* 0x0004000800007388 */ /* 0x0005e20000000c00 */
[----:B------:R-:W-:-:S03]  /*1cc90*/  IMAD.MOV.U32 R68, RZ, RZ, R59 ;  /* 0x000000ffff447224 */ /* 0x000fc600078e003b */
[----:B------:R3:W-:Y:S01]  /*1cca0*/  STS.128 [R0+0x480], R16 ;  /* 0x0004801000007388 */ /* 0x0007e20000000c00 */
[----:B------:R-:W-:Y:S02]  /*1ccb0*/  IMAD.MOV.U32 R69, RZ, RZ, R63 ;  /* 0x000000ffff457224 */ /* 0x000fe400078e003f */
[----:B------:R-:W-:Y:S02]  /*1ccc0*/  IMAD.MOV.U32 R100, RZ, RZ, R23 ;  /* 0x000000ffff647224 */ /* 0x000fe400078e0017 */
[----:B------:R-:W-:Y:S02]  /*1ccd0*/  IMAD.MOV.U32 R101, RZ, RZ, R95 ;  /* 0x000000ffff657224 */ /* 0x000fe400078e005f */
[----:B------:R-:W-:Y:S02]  /*1cce0*/  IMAD.MOV.U32 R102, RZ, RZ, R99 ;  /* 0x000000ffff667224 */ /* 0x000fe400078e0063 */
[----:B-1----:R-:W-:Y:S02]  /*1ccf0*/  IMAD.MOV.U32 R14, RZ, RZ, R129 ;  /* 0x000000ffff0e7224 */ /* 0x002fe400078e0081 */
[----:B------:R-:W-:-:S02]  /*1cd00*/  IMAD.MOV.U32 R12, RZ, RZ, R121 ;  /* 0x000000ffff0c7224 */ /* 0x000fc400078e0079 */
[----:B--2---:R-:W-:Y:S02]  /*1cd10*/  IMAD.MOV.U32 R10, RZ, RZ, R128 ;  /* 0x000000ffff0a7224 */ /* 0x004fe400078e0080 */
[----:B------:R-:W-:Y:S02]  /*1cd20*/  IMAD.MOV.U32 R8, RZ, RZ, R120 ;  /* 0x000000ffff087224 */ /* 0x000fe400078e0078 */
[----:B---3--:R-:W-:Y:S02]  /*1cd30*/  IMAD.MOV.U32 R18, RZ, RZ, R131 ;  /* 0x000000ffff127224 */ /* 0x008fe400078e0083 */
        /* <DEDUP_REMOVED lines=9> */
[----:B------:R-:W-:Y:S01]  /*1cdd0*/  IMAD.MOV.U32 R19, RZ, RZ, R135 ;  /* 0x000000ffff137224 */ /* 0x000fe200078e0087 */
[----:B------:R-:W-:Y:S04]  /*1cde0*/  STS.128 [R0+0x880], R36 ;  /* 0x0008802400007388 */ /* 0x000fe80000000c00 */
[----:B------:R-:W-:Y:S04]  /*1cdf0*/  STS.128 [R0+0xa80], R68 ;  /* 0x000a804400007388 */ /* 0x000fe80000000c00 */
[----:B------:R-:W-:Y:S04]  /*1ce00*/  STS.128 [R0+0xc80], R100 ;  /* 0x000c806400007388 */ /* 0x000fe80000000c00 */
[----:B------:R-:W-:Y:S04]  /*1ce10*/  STS.128 [R0+0x600], R8 ;  /* 0x0006000800007388 */ /* 0x000fe80000000c00 */
[----:B------:R-:W-:Y:S04]  /*1ce20*/  STS.128 [R0+0xe00], R12 ;  /* 0x000e000c00007388 */ /* 0x000fe80000000c00 */
[----:B------:R1:W-:Y:S04]  /*1ce30*/  STS.128 [R0+0x680], R128 ;  /* 0x0006808000007388 */ /* 0x0003e80000000c00 */
[----:B------:R-:W-:Y:S01]  /*1ce40*/  STS.128 [R0+0xe80], R16 ;  /* 0x000e801000007388 */ /* 0x000fe20000000c00 */
[----:B------:R-:W-:-:S03]  /*1ce50*/  IMAD R2, R88, 0x200, R88 ;  /* 0x0000020058027824 */ /* 0x000fc600078e0258 */
[----:B------:R-:W2:Y:S01]  /*1ce60*/  LDL.LU R133, [R1+0x764] ;  /* 0x0007640001857983 */ /* 0x000ea20000300800 */
[----:B------:R-:W-:-:S03]  /*1ce70*/  IMAD.SHL.U32 R2, R2, 0x10, RZ ;  /* 0x0000001002027824 */ /* 0x000fc600078e00ff */
[----:B------:R-:W3:Y:S02]  /*1ce80*/  LDL.LU R132, [R1+0x708] ;  /* 0x0007080001847983 */ /* 0x000ee40000300800 */
[----:B------:R-:W-:Y:S02]  /*1ce90*/  LOP3.LUT R2, R2, 0xcff0, RZ, 0xc0, !PT ;  /* 0x0000cff002027812 */ /* 0x000fe400078ec0ff */
[----:B------:R-:W-:Y:S02]  /*1cea0*/  BAR.SYNC.DEFER_BLOCKING 0x0 ;  /* 0x0000000000007b1d */ /* 0x000fe40000010000 */
[C---:B------:R-:W-:Y:S02]  /*1ceb0*/  LOP3.LUT R3, R2.reuse, 0x20, RZ, 0x3c, !PT ;  /* 0x0000002002037812 */ /* 0x040fe400078e3cff */
[C---:B-1----:R-:W-:Y:S02]  /*1cec0*/  LOP3.LUT R128, R2.reuse, 0x40, RZ, 0x3c, !PT ;  /* 0x0000004002807812 */ /* 0x042fe400078e3cff */
[----:B------:R-:W-:Y:S01]  /*1ced0*/  LOP3.LUT R129, R2, 0x60, RZ, 0x3c, !PT ;  /* 0x0000006002817812 */ /* 0x000fe200078e3cff */
[----:B------:R-:W1:Y:S04]  /*1cee0*/  LDS.128 R100, [R2] ;  /* 0x0000000002647984 */ /* 0x000e680000000c00 */
[----:B------:R-:W-:Y:S04]  /*1cef0*/  LDS.128 R88, [R2+0x1000] ;  /* 0x0010000002587984 */ /* 0x000fe80000000c00 */
[----:B------:R-:W-:Y:S04]  /*1cf00*/  LDS.128 R56, [R2+0x2000] ;  /* 0x0020000002387984 */ /* 0x000fe80000000c00 */
[----:B------:R-:W-:Y:S04]  /*1cf10*/  LDS.128 R24, [R2+0x3000] ;  /* 0x0030000002187984 */ /* 0x000fe80000000c00 */
[----:B------:R-:W4:Y:S04]  /*1cf20*/  LDS.128 R96, [R3] ;  /* 0x0000000003607984 */ /* 0x000f280000000c00 */
[----:B------:R-:W-:Y:S04]  /*1cf30*/  LDS.128 R68, [R3+0x1000] ;  /* 0x0010000003447984 */ /* 0x000fe80000000c00 */
[----:B------:R-:W-:Y:S04]  /*1cf40*/  LDS.128 R36, [R3+0x2000] ;  /* 0x0020000003247984 */ /* 0x000fe80000000c00 */
[----:B------:R-:W-:Y:S04]  /*1cf50*/  LDS.128 R20, [R3+0x3000] ;  /* 0x0030000003147984 */ /* 0x000fe80000000c00 */
[----:B------:R-:W5:Y:S04]  /*1cf60*/  LDS.128 R92, [R128] ;  /* 0x00000000805c7984 */ /* 0x000f680000000c00 */
[----:B------:R-:W-:Y:S04]  /*1cf70*/  LDS.128 R60, [R128+0x1000] ;  /* 0x00100000803c7984 */ /* 0x000fe80000000c00 */
[----:B------:R-:W-:Y:S04]  /*1cf80*/  LDS.128 R28, [R128+0x2000] ;  /* 0x00200000801c7984 */ /* 0x000fe80000000c00 */
[----:B------:R-:W-:Y:S04]  /*1cf90*/  LDS.128 R12, [R128+0x3000] ;  /* 0x00300000800c7984 */ /* 0x000fe80000000c00 */
[----:B------:R-:W1:Y:S04]  /*1cfa0*/  LDS.128 R64, [R129] ;  /* 0x0000000081407984 */ /* 0x000e680000000c00 */
[----:B------:R-:W1:Y:S04]  /*1cfb0*/  LDS.128 R32, [R129+0x1000] ;  /* 0x0010000081207984 */ /* 0x000e680000000c00 */
[----:B------:R-:W1:Y:S04]  /*1cfc0*/  LDS.128 R16, [R129+0x2000] ;  /* 0x0020000081107984 */ /* 0x000e680000000c00 */
[----:B------:R-:W1:Y:S04]  /*1cfd0*/  LDS.128 R8, [R129+0x3000] ;  /* 0x0030000081087984 */ /* 0x000e680000000c00 */
[----:B------:R-:W-:Y:S01]  /*1cfe0*/  BAR.SYNC.DEFER_BLOCKING 0x0 ;  /* 0x0000000000007b1d */ /* 0x000fe20000010000 */
[----:B------:R-:W-:-:S02]  /*1cff0*/  IMAD.MOV.U32 R123, RZ, RZ, R54 ;  /* 0x000000ffff7b7224 */ /* 0x000fc400078e0036 */
[----:B------:R-:W-:Y:S02]  /*1d000*/  IMAD.MOV.U32 R122, RZ, RZ, R50 ;  /* 0x000000ffff7a7224 */ /* 0x000fe400078e0032 */
[----:B------:R-:W-:Y:S02]  /*1d010*/  IMAD.MOV.U32 R54, RZ, RZ, R51 ;  /* 0x000000ffff367224 */ /* 0x000fe400078e0033 */
[----:B------:R-:W-:Y:S02]  /*1d020*/  IMAD.MOV.U32 R50, RZ, RZ, R112 ;  /* 0x000000ffff327224 */ /* 0x000fe400078e0070 */
[----:B------:R-:W-:Y:S02]  /*1d030*/  IMAD.MOV.U32 R51, RZ, RZ, R4 ;  /* 0x000000ffff337224 */ /* 0x000fe400078e0004 */
[----:B------:R-:W-:Y:S01]  /*1d040*/  IMAD.MOV.U32 R120, RZ, RZ, R42 ;  /* 0x000000ffff787224 */ /* 0x000fe200078e002a */
[----:B------:R1:W-:Y:S01]  /*1d050*/  STS.128 [R0], R116 ;  /* 0x0000007400007388 */ /* 0x0003e20000000c00 */
[----:B------:R-:W-:-:S02]  /*1d060*/  IMAD.MOV.U32 R42, RZ, RZ, R80 ;  /* 0x000000ffff2a7224 */ /* 0x000fc400078e0050 */
[----:B-1----:R-:W-:Y:S02]  /*1d070*/  IMAD.MOV.U32 R116, RZ, RZ, R41 ;  /* 0x000000ffff747224 */ /* 0x002fe400078e0029 */
[----:B------:R-:W-:Y:S02]  /*1d080*/  IMAD.MOV.U32 R117, RZ, RZ, R45 ;  /* 0x000000ffff757224 */ /* 0x000fe400078e002d */
[----:B------:R-:W-:Y:S02]  /*1d090*/  IMAD.MOV.U32 R118, RZ, RZ, R49 ;  /* 0x000000ffff767224 */ /* 0x000fe400078e0031 */
[----:B------:R-:W-:Y:S02]  /*1d0a0*/  IMAD.MOV.U32 R119, RZ, RZ, R53 ;  /* 0x000000ffff777224 */ /* 0x000fe400078e0035 */
[----:B------:R-:W-:-:S03]  /*1d0b0*/  IMAD.MOV.U32 R49, RZ, RZ, R108 ;  /* 0x000000ffff317224 */ /* 0x000fc600078e006c */
[----:B------:R1:W-:Y:S01]  /*1d0c0*/  STS.128 [R0+0x800], R116 ;  /* 0x0008007400007388 */ /* 0x0003e20000000c00 */
[----:B------:R-:W-:-:S03]  /*1d0d0*/  IMAD.MOV.U32 R41, RZ, RZ, R76 ;  /* 0x000000ffff297224 */ /* 0x000fc600078e004c */
[----:B------:R4:W-:Y:S01]  /*1d0e0*/  STS.128 [R0+0x400], R48 ;  /* 0x0004003000007388 */ /* 0x0009e20000000c00 */
[----:B------:R-:W-:-:S03]  /*1d0f0*/  IMAD.MOV.U32 R121, RZ, RZ, R46 ;  /* 0x000000ffff797224 */ /* 0x000fc600078e002e */
[----:B-1----:R-:W2:Y:S01]  /*1d100*/  LDL.LU R116, [R1+0x760] ;  /* 0x0007600001747983 */ /* 0x002ea20000300800 */
[----:B------:R-:W-:-:S03]  /*1d110*/  IMAD.MOV.U32 R53, RZ, RZ, R47 ;  /* 0x000000ffff357224 */ /* 0x000fc600078e002f */
[----:B------:R-:W5:Y:S01]  /*1d120*/  LDL.LU R80, [R1+0x75c] ;  /* 0x00075c0001507983 */ /* 0x000f620000300800 */
[----:B----4-:R-:W-:Y:S02]  /*1d130*/  IMAD.MOV.U32 R48, RZ, RZ, R137 ;  /* 0x000000ffff307224 */ /* 0x010fe400078e0089 */
[----:B------:R-:W-:Y:S01]  /*1d140*/  IMAD.MOV.U32 R49, RZ, RZ, R141 ;  /* 0x000000ffff317224 */ /* 0x000fe200078e008d */
[----:B------:R-:W4:Y:S01]  /*1d150*/  LDL.LU R76, [R1+0x758] ;  /* 0x00075800014c7983 */ /* 0x000f220000300800 */
[----:B------:R-:W-:Y:S02]  /*1d160*/  IMAD.MOV.U32 R50, RZ, RZ, R125 ;  /* 0x000000ffff327224 */ /* 0x000fe400078e007d */
[----:B------:R-:W-:Y:S02]  /*1d170*/  IMAD.MOV.U32 R51, RZ, RZ, R157 ;  /* 0x000000ffff337224 */ /* 0x000fe400078e009d */
[----:B------:R-:W-:Y:S02]  /*1d180*/  IMAD.MOV.U32 R45, RZ, RZ, R78 ;  /* 0x000000ffff2d7224 */ /* 0x000fe400078e004e */
[----:B------:R-:W-:-:S02]  /*1d190*/  IMAD.MOV.U32 R46, RZ, RZ, R82 ;  /* 0x000000ffff2e7224 */ /* 0x000fc400078e0052 */
[----:B------:R-:W-:Y:S01]  /*1d1a0*/  IMAD.MOV.U32 R47, RZ, RZ, R86 ;  /* 0x000000ffff2f7224 */ /* 0x000fe200078e0056 */
[----:B------:R1:W-:Y:S04]  /*1d1b0*/  STS.128 [R0+0xe00], R48 ;  /* 0x000e003000007388 */ /* 0x0003e80000000c00 */
[----:B------:R1:W-:Y:S04]  /*1d1c0*/  STS.128 [R0+0x280], R44 ;  /* 0x0002802c00007388 */ /* 0x0003e80000000c00 */
[----:B-1----:R-:W4:Y:S01]  /*1d1d0*/  LDL.LU R50, [R1+0x754] ;  /* 0x0007540001327983 */ /* 0x002f220000300800 */
[----:B------:R-:W-:-:S02]  /*1d1e0*/  IMAD.MOV.U32 R44, RZ, RZ, R136 ;  /* 0x000000ffff2c7224 */ /* 0x000fc400078e0088 */
[----:B------:R-:W-:Y:S02]  /*1d1f0*/  IMAD.MOV.U32 R45, RZ, RZ, R140 ;  /* 0x000000ffff2d7224 */ /* 0x000fe400078e008c */
[----:B------:R-:W-:Y:S02]  /*1d200*/  IMAD.MOV.U32 R46, RZ, RZ, R124 ;  /* 0x000000ffff2e7224 */ /* 0x000fe400078e007c */
[----:B------:R-:W-:-:S05]  /*1d210*/  IMAD.MOV.U32 R47, RZ, RZ, R156 ;  /* 0x000000ffff2f7224 */ /* 0x000fca00078e009c */
[----:B------:R1:W-:Y:S04]  /*1d220*/  STS.128 [R0+0x600], R44 ;  /* 0x0006002c00007388 */ /* 0x0003e80000000c00 */
[----:B-1----:R-:W4:Y:S04]  /*1d230*/  LDL.LU R45, [R1+0x750] ;  /* 0x00075000012d7983 */ /* 0x002f280000300800 */
[----:B------:R-:W4:Y:S04]  /*1d240*/  LDL.LU R49, [R1+0x74c] ;  /* 0x00074c0001317983 */ /* 0x000f280000300800 */
[----:B------:R-:W4:Y:S04]  /*1d250*/  LDL.LU R48, [R1+0x748] ;  /* 0x0007480001307983 */ /* 0x000f280000300800 */
[----:B------:R-:W4:Y:S04]  /*1d260*/  LDL.LU R47, [R1+0x744] ;  /* 0x00074400012f7983 */ /* 0x000f280000300800 */
[----:B------:R-:W4:Y:S01]  /*1d270*/  LDL.LU R46, [R1+0x740] ;  /* 0x00074000012e7983 */ /* 0x000f220000300800 */
[----:B------:R-:W-:-:S02]  /*1d280*/  IMAD.MOV.U32 R52, RZ, RZ, R43 ;  /* 0x000000ffff347224 */ /* 0x000fc400078e002b */
[----:B------:R-:W-:Y:S02]  /*1d290*/  IMAD.MOV.U32 R40, RZ, RZ, R72 ;  /* 0x000000ffff287224 */ /* 0x000fe400078e0048 */
[----:B------:R-:W-:Y:S01]  /*1d2a0*/  IMAD.MOV.U32 R4, RZ, RZ, R107 ;  /* 0x000000ffff047224 */ /* 0x000fe200078e006b */
[----:B------:R-:W-:Y:S01]  /*1d2b0*/  STS.128 [R0+0x80], R120 ;  /* 0x0000807800007388 */ /* 0x000fe20000000c00 */
[----:B------:R-:W-:-:S03]  /*1d2c0*/  IMAD.MOV.U32 R43, RZ, RZ, R84 ;  /* 0x000000ffff2b7224 */ /* 0x000fc600078e0054 */
[----:B------:R1:W-:Y:S04]  /*1d2d0*/  STS.128 [R0+0x880], R52 ;  /* 0x0008803400007388 */ /* 0x0003e80000000c00 */
[----:B------:R1:W-:Y:S01]  /*1d2e0*/  STS.128 [R0+0x200], R40 ;  /* 0x0002002800007388 */ /* 0x0003e20000000c00 */
[----:B------:R-:W-:Y:S02]  /*1d2f0*/  IMAD.MOV.U32 R84, RZ, RZ, R75 ;  /* 0x000000ffff547224 */ /* 0x000fe400078e004b */
[----:B------:R-:W-:Y:S01]  /*1d300*/  IMAD.MOV.U32 R86, RZ, RZ, R83 ;  /* 0x000000ffff567224 */ /* 0x000fe200078e0053 */
[----:B------:R-:W4:Y:S01]  /*1d310*/  LDL.LU R51, [R1+0x73c] ;  /* 0x00073c0001337983 */ /* 0x000f220000300800 */
[----:B------:R-:W-:Y:S02]  /*1d320*/  IMAD.MOV.U32 R156, RZ, RZ, R139 ;  /* 0x000000ffff9c7224 */ /* 0x000fe400078e008b */
[----:B-1----:R-:W-:-:S02]  /*1d330*/  IMAD.MOV.U32 R52, RZ, RZ, R105 ;  /* 0x000000ffff347224 */ /* 0x002fc400078e0069 */
[----:B------:R-:W-:Y:S02]  /*1d340*/  IMAD.MOV.U32 R53, RZ, RZ, R109 ;  /* 0x000000ffff357224 */ /* 0x000fe400078e006d */
[----:B------:R-:W-:Y:S02]  /*1d350*/  IMAD.MOV.U32 R40, RZ, RZ, R73 ;  /* 0x000000ffff287224 */ /* 0x000fe400078e0049 */
[----:B------:R-:W-:Y:S02]  /*1d360*/  IMAD.MOV.U32 R41, RZ, RZ, R77 ;  /* 0x000000ffff297224 */ /* 0x000fe400078e004d */
[----:B------:R-:W-:Y:S02]  /*1d370*/  IMAD.MOV.U32 R42, RZ, RZ, R81 ;  /* 0x000000ffff2a7224 */ /* 0x000fe400078e0051 */
[----:B------:R-:W-:Y:S02]  /*1d380*/  IMAD.MOV.U32 R43, RZ, RZ, R85 ;  /* 0x000000ffff2b7224 */ /* 0x000fe400078e0055 */
[----:B------:R-:W-:-:S02]  /*1d390*/  IMAD.MOV.U32 R54, RZ, RZ, R113 ;  /* 0x000000ffff367224 */ /* 0x000fc400078e0071 */
[----:B------:R-:W-:Y:S01]  /*1d3a0*/  IMAD.MOV.U32 R55, RZ, RZ, R5 ;  /* 0x000000ffff377224 */ /* 0x000fe200078e0005 */
[----:B------:R1:W-:Y:S01]  /*1d3b0*/  STS.128 [R0+0xa00], R40 ;  /* 0x000a002800007388 */ /* 0x0003e20000000c00 */
[----:B------:R-:W-:-:S03]  /*1d3c0*/  IMAD.MOV.U32 R85, RZ, RZ, R79 ;  /* 0x000000ffff557224 */ /* 0x000fc600078e004f */
[----:B------:R3:W-:Y:S01]  /*1d3d0*/  STS.128 [R0+0xc00], R52 ;  /* 0x000c003400007388 */ /* 0x0007e20000000c00 */
[----:B------:R-:W-:Y:S02]  /*1d3e0*/  IMAD.MOV.U32 R5, RZ, RZ, R111 ;  /* 0x000000ffff057224 */ /* 0x000fe400078e006f */
[----:B------:R-:W-:Y:S01]  /*1d3f0*/  IMAD.MOV.U32 R157, RZ, RZ, R143 ;  /* 0x000000ffff9d7224 */ /* 0x000fe200078e008f */
[----:B------:R-:W-:Y:S01]  /*1d400*/  STS.128 [R0+0xa80], R84 ;  /* 0x000a805400007388 */ /* 0x000fe20000000c00 */
[----:B-1----:R-:W-:Y:S02]  /*1d410*/  IMAD.MOV.U32 R43, RZ, RZ, R6 ;  /* 0x000000ffff2b7224 */ /* 0x002fe400078e0006 */
[----:B------:R-:W-:Y:S02]  /*1d420*/  IMAD.MOV.U32 R40, RZ, RZ, R106 ;  /* 0x000000ffff287224 */ /* 0x000fe400078e006a */
[----:B---3--:R-:W-:Y:S02]  /*1d430*/  IMAD.MOV.U32 R55, RZ, RZ, R158 ;  /* 0x000000ffff377224 */ /* 0x008fe400078e009e */
[----:B------:R-:W-:-:S02]  /*1d440*/  IMAD.MOV.U32 R41, RZ, RZ, R110 ;  /* 0x000000ffff297224 */ /* 0x000fc400078e006e */
[----:B------:R-:W-:Y:S02]  /*1d450*/  IMAD.MOV.U32 R42, RZ, RZ, R114 ;  /* 0x000000ffff2a7224 */ /* 0x000fe400078e0072 */
[----:B------:R-:W-:Y:S02]  /*1d460*/  IMAD.MOV.U32 R6, RZ, RZ, R115 ;  /* 0x000000ffff067224 */ /* 0x000fe400078e0073 */
[----:B------:R-:W-:Y:S02]  /*1d470*/  IMAD.MOV.U32 R52, RZ, RZ, R138 ;  /* 0x000000ffff347224 */ /* 0x000fe400078e008a */
[----:B------:R-:W-:Y:S02]  /*1d480*/  IMAD.MOV.U32 R53, RZ, RZ, R142 ;  /* 0x000000ffff357224 */ /* 0x000fe400078e008e */
[----:B------:R-:W-:Y:S02]  /*1d490*/  IMAD.MOV.U32 R54, RZ, RZ, R126 ;  /* 0x000000ffff367224 */ /* 0x000fe400078e007e */
[----:B------:R-:W-:Y:S01]  /*1d4a0*/  IMAD.MOV.U32 R158, RZ, RZ, R127 ;  /* 0x000000ffff9e7224 */ /* 0x000fe200078e007f */
[----:B------:R1:W-:Y:S04]  /*1d4b0*/  STS.128 [R0+0x480], R40 ;  /* 0x0004802800007388 */ /* 0x0003e80000000c00 */
[----:B------:R3:W-:Y:S04]  /*1d4c0*/  STS.128 [R0+0xc80], R4 ;  /* 0x000c800400007388 */ /* 0x0007e80000000c00 */
[----:B------:R-:W-:Y:S04]  /*1d4d0*/  STS.128 [R0+0x680], R52 ;  /* 0x0006803400007388 */ /* 0x000fe80000000c00 */
[----:B------:R-:W-:Y:S04]  /*1d4e0*/  STS.128 [R0+0xe80], R156 ;  /* 0x000e809c00007388 */ /* 0x000fe80000000c00 */
[----:B------:R-:W-:Y:S01]  /*1d4f0*/  BAR.SYNC.DEFER_BLOCKING 0x0 ;  /* 0x0000000000007b1d */ /* 0x000fe20000010000 */
[C---:B------:R-:W-:Y:S01]  /*1d500*/  ISETP.GE.AND P0, PT, R132.reuse, c[0x0][0x178], PT ;  /* 0x00005e0084007a0c */ /* 0x040fe20003f06270 */
[----:B------:R-:W-:-:S03]  /*1d510*/  IMAD R72, R132, c[0x0][0x194], RZ ;  /* 0x0000650084487a24 */ /* 0x000fc600078e02ff */
[C---:B------:R-:W-:Y:S01]  /*1d520*/  ISETP.LT.AND P2, PT, R202.reuse, c[0x0][0x17c], !P0 ;  /* 0x00005f00ca007a0c */ /* 0x040fe20004741270 */
[----:B------:R-:W-:Y:S01]  /*1d530*/  IMAD R202, R202, c[0x0][0x198], RZ ;  /* 0x00006600caca7a24 */ /* 0x000fe200078e02ff */
[----:B-1----:R-:W-:-:S04]  /*1d540*/  LEA R42, P3, R72, c[0x0][0x170], 0x2 ;  /* 0x00005c00482a7a11 */ /* 0x002fc800078610ff */
[----:B------:R-:W-:Y:S02]  /*1d550*/  LEA.HI.X.SX32 R43, R72, c[0x0][0x174], 0x2, P3 ;  /* 0x00005d00482b7a11 */ /* 0x000fe400018f16ff */
[----:B---3--:R-:W-:-:S04]  /*1d560*/  LEA R4, P6, R202, R42, 0x2 ;  /* 0x0000002aca047211 */ /* 0x008fc800078c10ff */
[----:B------:R-:W-:-:S05]  /*1d570*/  LEA.HI.X.SX32 R5, R202, R43, 0x2, P6 ;  /* 0x0000002bca057211 */ /* 0x000fca00030f16ff */
[----:B------:R1:W-:Y:S01]  /*1d580*/  @P2 STG.E [R4.64], R100 ;  /* 0x0000006404002986 */ /* 0x0003e2000c101908 */
[C---:B--2---:R-:W-:Y:S01]  /*1d590*/  IMAD R7, R116.reuse, c[0x0][0x198], RZ ;  /* 0x0000660074077a24 */ /* 0x044fe200078e02ff */
[----:B------:R-:W-:-:S04]  /*1d5a0*/  ISETP.LT.AND P1, PT, R116, c[0x0][0x17c], !P0 ;  /* 0x00005f0074007a0c */ /* 0x000fc80004721270 */
[CC--:B------:R-:W-:Y:S01]  /*1d5b0*/  LEA R6, P5, R7.reuse, R42.reuse, 0x2 ;  /* 0x0000002a07067211 */ /* 0x0c0fe200078a10ff */
[C---:B-----5:R-:W-:Y:S01]  /*1d5c0*/  IMAD R41, R80.reuse, c[0x0][0x198], RZ ;  /* 0x0000660050297a24 */ /* 0x060fe200078e02ff */
[----:B------:R-:W-:Y:S01]  /*1d5d0*/  ISETP.LT.AND P3, PT, R80, c[0x0][0x17c], !P0 ;  /* 0x00005f0050007a0c */ /* 0x000fe20004761270 */
[C---:B----4-:R-:W-:Y:S01]  /*1d5e0*/  IMAD R44, R76.reuse, c[0x0][0x198], RZ ;  /* 0x000066004c2c7a24 */ /* 0x050fe200078e02ff */
[----:B------:R-:W-:Y:S02]  /*1d5f0*/  LEA.HI.X.SX32 R7, R7, R43, 0x2, P5 ;  /* 0x0000002b07077211 */ /* 0x000fe400028f16ff */
[----:B------:R-:W-:Y:S02]  /*1d600*/  ISETP.LT.AND P2, PT, R76, c[0x0][0x17c], !P0 ;  /* 0x00005f004c007a0c */ /* 0x000fe40004741270 */
[-C--:B------:R-:W-:Y:S01]  /*1d610*/  LEA R40, P6, R41, R42.reuse, 0x2 ;  /* 0x0000002a29287211 */ /* 0x080fe200078c10ff */
[----:B------:R2:W-:Y:S01]  /*1d620*/  @P1 STG.E [R6.64], R96 ;  /* 0x0000006006001986 */ /* 0x0005e2000c101908 */
[----:B-1----:R-:W-:-:S02]  /*1d630*/  LEA R4, P5, R44, R42, 0x2 ;  /* 0x0000002a2c047211 */ /* 0x002fc400078a10ff */
[-C--:B------:R-:W-:Y:S02]  /*1d640*/  LEA.HI.X.SX32 R41, R41, R43.reuse, 0x2, P6 ;  /* 0x0000002b29297211 */ /* 0x080fe400030f16ff */
[----:B------:R-:W-:-:S03]  /*1d650*/  LEA.HI.X.SX32 R5, R44, R43, 0x2, P5 ;  /* 0x0000002b2c057211 */ /* 0x000fc600028f16ff */
[----:B------:R-:W-:Y:S01]  /*1d660*/  @P3 STG.E [R40.64], R92 ;  /* 0x0000005c28003986 */ /* 0x000fe2000c101908 */
[C---:B------:R-:W-:Y:S01]  /*1d670*/  IMAD R0, R50.reuse, c[0x0][0x198], RZ ;  /* 0x0000660032007a24 */ /* 0x040fe200078e02ff */
[----:B------:R-:W-:Y:S02]  /*1d680*/  ISETP.LT.AND P1, PT, R50, c[0x0][0x17c], !P0 ;  /* 0x00005f0032007a0c */ /* 0x000fe40004721270 */
[----:B------:R1:W-:Y:S02]  /*1d690*/  @P2 STG.E [R4.64], R64 ;  /* 0x0000004004002986 */ /* 0x0003e4000c101908 */
[C---:B--2---:R-:W-:Y:S02]  /*1d6a0*/  LEA R6, P6, R0.reuse, R42, 0x2 ;  /* 0x0000002a00067211 */ /* 0x044fe400078c10ff */
[----:B------:R-:W2:Y:S02]  /*1d6b0*/  LDL.LU R50, [R1+0x738] ;  /* 0x0007380001327983 */ /* 0x000ea40000300800 */
[----:B------:R-:W-:-:S05]  /*1d6c0*/  LEA.HI.X.SX32 R7, R0, R43, 0x2, P6 ;  /* 0x0000002b00077211 */ /* 0x000fca00030f16ff */
[----:B------:R3:W-:Y:S01]  /*1d6d0*/  @P1 STG.E [R6.64], R88 ;  /* 0x0000005806001986 */ /* 0x0007e2000c101908 */
[C---:B------:R-:W-:Y:S01]  /*1d6e0*/  ISETP.LT.AND P3, PT, R45.reuse, c[0x0][0x17c], !P0 ;  /* 0x00005f002d007a0c */ /* 0x040fe20004761270 */
[----:B------:R-:W-:Y:S02]  /*1d6f0*/  IMAD R44, R45, c[0x0][0x198], RZ ;  /* 0x000066002d2c7a24 */ /* 0x000fe400078e02ff */
[C---:B------:R-:W-:Y:S01]  /*1d700*/  IMAD R45, R49.reuse, c[0x0][0x198], RZ ;  /* 0x00006600312d7a24 */ /* 0x040fe200078e02ff */
[----:B------:R-:W-:Y:S02]  /*1d710*/  ISETP.LT.AND P2, PT, R49, c[0x0][0x17c], !P0 ;  /* 0x00005f0031007a0c */ /* 0x000fe40004741270 */
[----:B------:R-:W4:Y:S01]  /*1d720*/  LDL.LU R49, [R1+0x734] ;  /* 0x0007340001317983 */ /* 0x000f220000300800 */
[-C--:B-1----:R-:W-:Y:S01]  /*1d730*/  LEA R4, P5, R44, R42.reuse, 0x2 ;  /* 0x0000002a2c047211 */ /* 0x082fe200078a10ff */
[----:B------:R-:W-:Y:S01]  /*1d740*/  IMAD R0, R48, c[0x0][0x198], RZ ;  /* 0x0000660030007a24 */ /* 0x000fe200078e02ff */
[----:B------:R-:W-:-:S02]  /*1d750*/  LEA R40, P6, R45, R42, 0x2 ;  /* 0x0000002a2d287211 */ /* 0x000fc400078c10ff */
[----:B------:R-:W-:Y:S02]  /*1d760*/  ISETP.LT.AND P1, PT, R48, c[0x0][0x17c], !P0 ;  /* 0x00005f0030007a0c */ /* 0x000fe40004721270 */
[----:B------:R-:W5:Y:S01]  /*1d770*/  LDL.LU R48, [R1+0x730] ;  /* 0x0007300001307983 */ /* 0x000f620000300800 */
[-C--:B------:R-:W-:Y:S02]  /*1d780*/  LEA.HI.X.SX32 R5, R44, R43.reuse, 0x2, P5 ;  /* 0x0000002b2c057211 */ /* 0x080fe400028f16ff */
[-C--:B------:R-:W-:Y:S02]  /*1d790*/  LEA.HI.X.SX32 R41, R45, R43.reuse, 0x2, P6 ;  /* 0x0000002b2d297211 */ /* 0x080fe400030f16ff */
[C---:B---3--:R-:W-:Y:S01]  /*1d7a0*/  LEA R6, P5, R0.reuse, R42, 0x2 ;  /* 0x0000002a00067211 */ /* 0x048fe200078a10ff */
[----:B------:R1:W-:Y:S01]  /*1d7b0*/  @P3 STG.E [R4.64], R68 ;  /* 0x0000004404003986 */ /* 0x0003e2000c101908 */
[C---:B------:R-:W-:Y:S01]  /*1d7c0*/  ISETP.LT.AND P3, PT, R47.reuse, c[0x0][0x17c], !P0 ;  /* 0x00005f002f007a0c */ /* 0x040fe20004761270 */
[----:B------:R-:W-:Y:S01]  /*1d7d0*/  IMAD R44, R47, c[0x0][0x198], RZ ;  /* 0x000066002f2c7a24 */ /* 0x000fe200078e02ff */
[----:B------:R-:W-:Y:S01]  /*1d7e0*/  LEA.HI.X.SX32 R7, R0, R43, 0x2, P5 ;  /* 0x0000002b00077211 */ /* 0x000fe200028f16ff */
[----:B------:R3:W-:Y:S01]  /*1d7f0*/  @P2 STG.E [R40.64], R60 ;  /* 0x0000003c28002986 */ /* 0x0007e2000c101908 */
[C---:B------:R-:W-:Y:S01]  /*1d800*/  ISETP.LT.AND P2, PT, R46.reuse, c[0x0][0x17c], !P0 ;  /* 0x00005f002e007a0c */ /* 0x040fe20004741270 */
[----:B------:R-:W-:-:S02]  /*1d810*/  IMAD R0, R46, c[0x0][0x198], RZ ;  /* 0x000066002e007a24 */ /* 0x000fc400078e02ff */
[----:B------:R-:W5:Y:S04]  /*1d820*/  LDL.LU R47, [R1+0x72c] ;  /* 0x00072c00012f7983 */ /* 0x000f680000300800 */
[----:B------:R-:W5:Y:S01]  /*1d830*/  LDL.LU R46, [R1+0x728] ;  /* 0x00072800012e7983 */ /* 0x000f620000300800 */
[----:B-1----:R-:W-:Y:S01]  /*1d840*/  LEA R4, P6, R44, R42, 0x2 ;  /* 0x0000002a2c047211 */ /* 0x002fe200078c10ff */
[C---:B------:R-:W-:Y:S02]  /*1d850*/  IMAD R45, R51.reuse, c[0x0][0x198], RZ ;  /* 0x00006600332d7a24 */ /* 0x040fe400078e02ff */
[----:B------:R1:W-:Y:S01]  /*1d860*/  @P1 STG.E [R6.64], R32 ;  /* 0x0000002006001986 */ /* 0x0003e2000c101908 */
[----:B------:R-:W-:-:S03]  /*1d870*/  ISETP.LT.AND P1, PT, R51, c[0x0][0x17c], !P0 ;  /* 0x00005f0033007a0c */ /* 0x000fc60004721270 */
[----:B------:R-:W5:Y:S01]  /*1d880*/  LDL.LU R51, [R1+0x724] ;  /* 0x0007240001337983 */ /* 0x000f620000300800 */
[----:B------:R-:W-:Y:S02]  /*1d890*/  LEA.HI.X.SX32 R5, R44, R43, 0x2, P6 ;  /* 0x0000002b2c057211 */ /* 0x000fe400030f16ff */
[-C--:B---3--:R-:W-:Y:S02]  /*1d8a0*/  LEA R40, P6, R45, R42.reuse, 0x2 ;  /* 0x0000002a2d287211 */ /* 0x088fe400078c10ff */
[----:B-1----:R-:W-:-:S04]  /*1d8b0*/  LEA R6, P5, R0, R42, 0x2 ;  /* 0x0000002a00067211 */ /* 0x002fc800078a10ff */
[-C--:B------:R-:W-:Y:S01]  /*1d8c0*/  LEA.HI.X.SX32 R7, R0, R43.reuse, 0x2, P5 ;  /* 0x0000002b00077211 */ /* 0x080fe200028f16ff */
[----:B------:R1:W-:Y:S01]  /*1d8d0*/  @P3 STG.E [R4.64], R56 ;  /* 0x0000003804003986 */ /* 0x0003e2000c101908 */
[----:B------:R-:W-:-:S03]  /*1d8e0*/  LEA.HI.X.SX32 R41, R45, R43, 0x2, P6 ;  /* 0x0000002b2d297211 */ /* 0x000fc600030f16ff */
[----:B------:R3:W-:Y:S04]  /*1d8f0*/  @P2 STG.E [R6.64], R36 ;  /* 0x0000002406002986 */ /* 0x0007e8000c101908 */
[----:B------:R1:W-:Y:S01]  /*1d900*/  @P1 STG.E [R40.64], R28 ;  /* 0x0000001c28001986 */ /* 0x0003e2000c101908 */
[C---:B--2---:R-:W-:Y:S01]  /*1d910*/  IMAD R44, R50.reuse, c[0x0][0x198], RZ ;  /* 0x00006600322c7a24 */ /* 0x044fe200078e02ff */
[----:B------:R-:W-:Y:S02]  /*1d920*/  ISETP.LT.AND P3, PT, R50, c[0x0][0x17c], !P0 ;  /* 0x00005f0032007a0c */ /* 0x000fe40004761270 */
[----:B------:R-:W2:Y:S02]  /*1d930*/  LDL.LU R50, [R1+0x720] ;  /* 0x0007200001327983 */ /* 0x000ea40000300800 */
[----:B-1----:R-:W-:-:S04]  /*1d940*/  LEA R4, P5, R44, R42, 0x2 ;  /* 0x0000002a2c047211 */ /* 0x002fc800078a10ff */
[----:B------:R-:W-:-:S05]  /*1d950*/  LEA.HI.X.SX32 R5, R44, R43, 0x2, P5 ;  /* 0x0000002b2c057211 */ /* 0x000fca00028f16ff */
[----:B------:R1:W-:Y:S01]  /*1d960*/  @P3 STG.E [R4.64], R16 ;  /* 0x0000001004003986 */ /* 0x0003e2000c101908 */
[C---:B----4-:R-:W-:Y:S01]  /*1d970*/  IMAD R0, R49.reuse, c[0x0][0x198], RZ ;  /* 0x0000660031007a24 */ /* 0x050fe200078e02ff */
[----:B------:R-:W-:Y:S02]  /*1d980*/  ISETP.LT.AND P2, PT, R49, c[0x0][0x17c], !P0 ;  /* 0x00005f0031007a0c */ /* 0x000fe40004741270 */
[----:B------:R-:W4:Y:S02]  /*1d990*/  LDL.LU R49, [R1+0x71c] ;  /* 0x00071c0001317983 */ /* 0x000f240000300800 */
[----:B---3--:R-:W-:Y:S02]  /*1d9a0*/  LEA R6, P6, R0, R42, 0x2 ;  /* 0x0000002a00067211 */ /* 0x008fe400078c10ff */
[C---:B-----5:R-:W-:Y:S01]  /*1d9b0*/  ISETP.LT.AND P1, PT, R48.reuse, c[0x0][0x17c], !P0 ;  /* 0x00005f0030007a0c */ /* 0x060fe20004721270 */
[----:B------:R-:W-:Y:S02]  /*1d9c0*/  IMAD R32, R48, c[0x0][0x198], RZ ;  /* 0x0000660030207a24 */ /* 0x000fe400078e02ff */
[----:B------:R-:W3:Y:S01]  /*1d9d0*/  LDL.LU R48, [R1+0x718] ;  /* 0x0007180001307983 */ /* 0x000ee20000300800 */
[----:B------:R-:W-:-:S05]  /*1d9e0*/  LEA.HI.X.SX32 R7, R0, R43, 0x2, P6 ;  /* 0x0000002b00077211 */ /* 0x000fca00030f16ff */
[----:B------:R5:W-:Y:S01]  /*1d9f0*/  @P2 STG.E [R6.64], R24 ;  /* 0x0000001806002986 */ /* 0x000be2000c101908 */
[C---:B------:R-:W-:Y:S01]  /*1da00*/  IMAD R44, R47.reuse, c[0x0][0x198], RZ ;  /* 0x000066002f2c7a24 */ /* 0x040fe200078e02ff */
[----:B------:R-:W-:Y:S02]  /*1da10*/  ISETP.LT.AND P3, PT, R47, c[0x0][0x17c], !P0 ;  /* 0x00005f002f007a0c */ /* 0x000fe40004761270 */
[----:B------:R-:W3:Y:S01]  /*1da20*/  LDL.LU R47, [R1+0x714] ;  /* 0x00071400012f7983 */ /* 0x000ee20000300800 */
[C---:B------:R-:W-:Y:S01]  /*1da30*/  IMAD R0, R46.reuse, c[0x0][0x198], RZ ;  /* 0x000066002e007a24 */ /* 0x040fe200078e02ff */
[----:B------:R-:W-:Y:S02]  /*1da40*/  ISETP.LT.AND P2, PT, R46, c[0x0][0x17c], !P0 ;  /* 0x00005f002e007a0c */ /* 0x000fe40004741270 */
[----:B------:R-:W3:Y:S04]  /*1da50*/  LDL.LU R46, [R1+0x710] ;  /* 0x00071000012e7983 */ /* 0x000ee80000300800 */
[----:B------:R-:W3:Y:S04]  /*1da60*/  LDL.LU R45, [R1+0x70c] ;  /* 0x00070c00012d7983 */ /* 0x000ee80000300800 */
[----:B------:R-:W3:Y:S04]  /*1da70*/  LDL.LU R36, [R1+0x704] ;  /* 0x0007040001247983 */ /* 0x000ee80000300800 */
[----:B------:R-:W3:Y:S01]  /*1da80*/  LDL.LU R28, [R1+0x700] ;  /* 0x00070000011c7983 */ /* 0x000ee20000300800 */
[----:B-1----:R-:W-:-:S04]  /*1da90*/  LEA R4, P5, R32, R42, 0x2 ;  /* 0x0000002a20047211 */ /* 0x002fc800078a10ff */
[-C--:B------:R-:W-:Y:S01]  /*1daa0*/  LEA.HI.X.SX32 R5, R32, R43.reuse, 0x2, P5 ;  /* 0x0000002b20057211 */ /* 0x080fe200028f16ff */
[C---:B------:R-:W-:Y:S01]  /*1dab0*/  IMAD R16, R51.reuse, c[0x0][0x198], RZ ;  /* 0x0000660033107a24 */ /* 0x040fe200078e02ff */
[-C--:B------:R-:W-:Y:S02]  /*1dac0*/  LEA R40, P6, R44, R42.reuse, 0x2 ;  /* 0x0000002a2c287211 */ /* 0x080fe400078c10ff */
[-C--:B-----5:R-:W-:Y:S01]  /*1dad0*/  LEA R6, P5, R0, R42.reuse, 0x2 ;  /* 0x0000002a00067211 */ /* 0x0a0fe200078a10ff */
[----:B------:R1:W-:Y:S01]  /*1dae0*/  @P1 STG.E [R4.64], R20 ;  /* 0x0000001404001986 */ /* 0x0003e2000c101908 */
[----:B------:R-:W-:Y:S02]  /*1daf0*/  ISETP.LT.AND P1, PT, R51, c[0x0][0x17c], !P0 ;  /* 0x00005f0033007a0c */ /* 0x000fe40004721270 */
[-C--:B------:R-:W-:Y:S02]  /*1db00*/  LEA.HI.X.SX32 R41, R44, R43.reuse, 0x2, P6 ;  /* 0x0000002b2c297211 */ /* 0x080fe400030f16ff */
[----:B------:R-:W-:Y:S01]  /*1db10*/  LEA.HI.X.SX32 R7, R0, R43, 0x2, P5 ;  /* 0x0000002b00077211 */ /* 0x000fe200028f16ff */
[----:B------:R-:W5:Y:S01]  /*1db20*/  LDL.LU R44, [R1+0x6fc] ;  /* 0x0006fc00012c7983 */ /* 0x000f620000300800 */
[----:B-1----:R-:W-:-:S03]  /*1db30*/  LEA R4, P6, R16, R42, 0x2 ;  /* 0x0000002a10047211 */ /* 0x002fc600078c10ff */
[----:B------:R-:W-:Y:S01]  /*1db40*/  @P3 STG.E [R40.64], R12 ;  /* 0x0000000c28003986 */ /* 0x000fe2000c101908 */
[----:B------:R-:W-:-:S03]  /*1db50*/  LEA.HI.X.SX32 R5, R16, R43, 0x2, P6 ;  /* 0x0000002b10057211 */ /* 0x000fc600030f16ff */
[----:B------:R1:W-:Y:S04]  /*1db60*/  @P2 STG.E [R6.64], R8 ;  /* 0x0000000806002986 */ /* 0x0003e8000c101908 */
[----:B------:R1:W-:Y:S04]  /*1db70*/  @P1 STG.E [R4.64], R101 ;  /* 0x0000006504001986 */ /* 0x0003e8000c101908 */
[----:B------:R-:W5:Y:S04]  /*1db80*/  LDL.LU R32, [R1+0x6f8] ;  /* 0x0006f80001207983 */ /* 0x000f680000300800 */
[----:B------:R-:W5:Y:S01]  /*1db90*/  LDL.LU R20, [R1+0x6f4] ;  /* 0x0006f40001147983 */ /* 0x000f620000300800 */
[C---:B--2---:R-:W-:Y:S01]  /*1dba0*/  IMAD R0, R50.reuse, c[0x0][0x198], RZ ;  /* 0x0000660032007a24 */ /* 0x044fe200078e02ff */
[----:B------:R-:W-:-:S04]  /*1dbb0*/  ISETP.LT.AND P3, PT, R50, c[0x0][0x17c], !P0 ;  /* 0x00005f0032007a0c */ /* 0x000fc80004761270 */
[----:B-1----:R-:W-:-:S04]  /*1dbc0*/  LEA R6, P5, R0, R42, 0x2 ;  /* 0x0000002a00067211 */ /* 0x002fc800078a10ff */
[----:B------:R-:W-:-:S05]  /*1dbd0*/  LEA.HI.X.SX32 R7, R0, R43, 0x2, P5 ;  /* 0x0000002b00077211 */ /* 0x000fca00028f16ff */
[----:B------:R1:W-:Y:S01]  /*1dbe0*/  @P3 STG.E [R6.64], R97 ;  /* 0x0000006106003986 */ /* 0x0003e2000c101908 */
[C---:B----4-:R-:W-:Y:S01]  /*1dbf0*/  IMAD R24, R49.reuse, c[0x0][0x198], RZ ;  /* 0x0000660031187a24 */ /* 0x050fe200078e02ff */
[----:B------:R-:W-:-:S04]  /*1dc00*/  ISETP.LT.AND P2, PT, R49, c[0x0][0x17c], !P0 ;  /* 0x00005f0031007a0c */ /* 0x000fc80004741270 */
[-C--:B------:R-:W-:Y:S01]  /*1dc10*/  LEA R40, P6, R24, R42.reuse, 0x2 ;  /* 0x0000002a18287211 */ /* 0x080fe200078c10ff */
[C---:B---3--:R-:W-:Y:S01]  /*1dc20*/  IMAD R16, R48.reuse, c[0x0][0x198], RZ ;  /* 0x0000660030107a24 */ /* 0x048fe200078e02ff */
[----:B------:R-:W-:Y:S02]  /*1dc30*/  ISETP.LT.AND P1, PT, R48, c[0x0][0x17c], !P0 ;  /* 0x00005f0030007a0c */ /* 0x000fe40004721270 */
[----:B------:R-:W-:Y:S02]  /*1dc40*/  LEA.HI.X.SX32 R41, R24, R43, 0x2, P6 ;  /* 0x0000002b18297211 */ /* 0x000fe400030f16ff */
[----:B------:R-:W-:-:S03]  /*1dc50*/  LEA R4, P5, R16, R42, 0x2 ;  /* 0x0000002a10047211 */ /* 0x000fc600078a10ff */
[----:B------:R-:W-:Y:S01]  /*1dc60*/  @P2 STG.E [R40.64], R93 ;  /* 0x0000005d28002986 */ /* 0x000fe2000c101908 */
[----:B------:R-:W-:-:S03]  /*1dc70*/  LEA.HI.X.SX32 R5, R16, R43, 0x2, P5 ;  /* 0x0000002b10057211 */ /* 0x000fc600028f16ff */
[----:B------:R-:W2:Y:S01]  /*1dc80*/  LDL.LU R16, [R1+0x6f0] ;  /* 0x0006f00001107983 */ /* 0x000ea20000300800 */
[C---:B------:R-:W-:Y:S01]  /*1dc90*/  IMAD R0, R47.reuse, c[0x0][0x198], RZ ;  /* 0x000066002f007a24 */ /* 0x040fe200078e02ff */
[----:B------:R-:W-:Y:S01]  /*1dca0*/  ISETP.LT.AND P3, PT, R47, c[0x0][0x17c], !P0 ;  /* 0x00005f002f007a0c */ /* 0x000fe20004761270 */
[C---:B------:R-:W-:Y:S01]  /*1dcb0*/  IMAD R8, R46.reuse, c[0x0][0x198], RZ ;  /* 0x000066002e087a24 */ /* 0x040fe200078e02ff */
[----:B------:R-:W-:Y:S01]  /*1dcc0*/  ISETP.LT.AND P2, PT, R46, c[0x0][0x17c], !P0 ;  /* 0x00005f002e007a0c */ /* 0x000fe20004741270 */
[----:B------:R3:W-:Y:S01]  /*1dcd0*/  @P1 STG.E [R4.64], R65 ;  /* 0x0000004104001986 */ /* 0x0007e2000c101908 */
[----:B-1----:R-:W-:-:S04]  /*1dce0*/  LEA R6, P6, R0, R42, 0x2 ;  /* 0x0000002a00067211 */ /* 0x002fc800078c10ff */
[----:B------:R-:W-:Y:S02]  /*1dcf0*/  LEA.HI.X.SX32 R7, R0, R43, 0x2, P6 ;  /* 0x0000002b00077211 */ /* 0x000fe400030f16ff */
[----:B---3--:R-:W-:-:S04]  /*1dd00*/  LEA R4, P5, R8, R42, 0x2 ;  /* 0x0000002a08047211 */ /* 0x008fc800078a10ff */
[----:B------:R-:W-:Y:S01]  /*1dd10*/  LEA.HI.X.SX32 R5, R8, R43, 0x2, P5 ;  /* 0x0000002b08057211 */ /* 0x000fe200028f16ff */
[----:B------:R1:W-:Y:S01]  /*1dd20*/  @P3 STG.E [R6.64], R89 ;  /* 0x0000005906003986 */ /* 0x0003e2000c101908 */
[C---:B------:R-:W-:Y:S01]  /*1dd30*/  IMAD R0, R36.reuse, c[0x0][0x198], RZ ;  /* 0x0000660024007a24 */ /* 0x040fe200078e02ff */
[----:B------:R-:W-:Y:S01]  /*1dd40*/  ISETP.LT.AND P3, PT, R36, c[0x0][0x17c], !P0 ;  /* 0x00005f0024007a0c */ /* 0x000fe20004761270 */
[C---:B------:R-:W-:Y:S01]  /*1dd50*/  IMAD R8, R28.reuse, c[0x0][0x198], RZ ;  /* 0x000066001c087a24 */ /* 0x040fe200078e02ff */
[----:B------:R3:W-:Y:S01]  /*1dd60*/  @P2 STG.E [R4.64], R69 ;  /* 0x0000004504002986 */ /* 0x0007e2000c101908 */
[----:B------:R-:W-:-:S03]  /*1dd70*/  ISETP.LT.AND P2, PT, R28, c[0x0][0x17c], !P0 ;  /* 0x00005f001c007a0c */ /* 0x000fc60004741270 */
[----:B------:R-:W4:Y:S04]  /*1dd80*/  LDL.LU R36, [R1+0x6ec] ;  /* 0x0006ec0001247983 */ /* 0x000f280000300800 */
[----:B------:R-:W4:Y:S04]  /*1dd90*/  LDL.LU R28, [R1+0x6e8] ;  /* 0x0006e800011c7983 */ /* 0x000f280000300800 */
[----:B------:R-:W4:Y:S01]  /*1dda0*/  LDL.LU R24, [R1+0x6e4] ;  /* 0x0006e40001187983 */ /* 0x000f220000300800 */
[C---:B------:R-:W-:Y:S01]  /*1ddb0*/  IMAD R12, R45.reuse, c[0x0][0x198], RZ ;  /* 0x000066002d0c7a24 */ /* 0x040fe200078e02ff */
[----:B------:R-:W-:-:S02]  /*1ddc0*/  ISETP.LT.AND P1, PT, R45, c[0x0][0x17c], !P0 ;  /* 0x00005f002d007a0c */ /* 0x000fc40004721270 */
[-C--:B-1----:R-:W-:Y:S01]  /*1ddd0*/  LEA R6, P5, R0, R42.reuse, 0x2 ;  /* 0x0000002a00067211 */ /* 0x082fe200078a10ff */
[----:B------:R-:W4:Y:S01]  /*1dde0*/  LDL.LU R46, [R1+0x6e0] ;  /* 0x0006e000012e7983 */ /* 0x000f220000300800 */
[----:B------:R-:W-:-:S04]  /*1ddf0*/  LEA R40, P6, R12, R42, 0x2 ;  /* 0x0000002a0c287211 */ /* 0x000fc800078c10ff */
[-C--:B------:R-:W-:Y:S02]  /*1de00*/  LEA.HI.X.SX32 R41, R12, R43.reuse, 0x2, P6 ;  /* 0x0000002b0c297211 */ /* 0x080fe400030f16ff */
[----:B------:R-:W-:Y:S01]  /*1de10*/  LEA.HI.X.SX32 R7, R0, R43, 0x2, P5 ;  /* 0x0000002b00077211 */ /* 0x000fe200028f16ff */
[C---:B-----5:R-:W-:Y:S02]  /*1de20*/  IMAD R0, R44.reuse, c[0x0][0x198], RZ ;  /* 0x000066002c007a24 */ /* 0x060fe400078e02ff */
[----:B------:R-:W-:Y:S01]  /*1de30*/  @P1 STG.E [R40.64], R61 ;  /* 0x0000003d28001986 */ /* 0x000fe2000c101908 */
[----:B------:R-:W-:Y:S02]  /*1de40*/  ISETP.LT.AND P1, PT, R44, c[0x0][0x17c], !P0 ;  /* 0x00005f002c007a0c */ /* 0x000fe40004721270 */
[----:B---3--:R-:W-:Y:S01]  /*1de50*/  LEA R4, P6, R8, R42, 0x2 ;  /* 0x0000002a08047211 */ /* 0x008fe200078c10ff */
[----:B------:R1:W-:Y:S01]  /*1de60*/  @P3 STG.E [R6.64], R33 ;  /* 0x0000002106003986 */ /* 0x0003e2000c101908 */
[----:B------:R-:W-:-:S02]  /*1de70*/  IMAD R12, R32, c[0x0][0x198], RZ ;  /* 0x00006600200c7a24 */ /* 0x000fc400078e02ff */
[----:B------:R-:W-:Y:S02]  /*1de80*/  LEA.HI.X.SX32 R5, R8, R43, 0x2, P6 ;  /* 0x0000002b08057211 */ /* 0x000fe400030f16ff */
[----:B-1----:R-:W-:-:S04]  /*1de90*/  LEA R6, P5, R0, R42, 0x2 ;  /* 0x0000002a00067211 */ /* 0x002fc800078a10ff */
[----:B------:R-:W-:Y:S01]  /*1dea0*/  LEA.HI.X.SX32 R7, R0, R43, 0x2, P5 ;  /* 0x0000002b00077211 */ /* 0x000fe200028f16ff */
[----:B------:R1:W-:Y:S01]  /*1deb0*/  @P2 STG.E [R4.64], R57 ;  /* 0x0000003904002986 */ /* 0x0003e2000c101908 */
[----:B------:R-:W-:Y:S01]  /*1dec0*/  ISETP.LT.AND P3, PT, R32, c[0x0][0x17c], !P0 ;  /* 0x00005f0020007a0c */ /* 0x000fe20004761270 */
[C---:B------:R-:W-:Y:S01]  /*1ded0*/  IMAD R8, R20.reuse, c[0x0][0x198], RZ ;  /* 0x0000660014087a24 */ /* 0x040fe200078e02ff */
[----:B------:R-:W-:Y:S01]  /*1dee0*/  ISETP.LT.AND P2, PT, R20, c[0x0][0x17c], !P0 ;  /* 0x00005f0014007a0c */ /* 0x000fe20004741270 */
[----:B------:R3:W-:Y:S01]  /*1def0*/  @P1 STG.E [R6.64], R37 ;  /* 0x0000002506001986 */ /* 0x0007e2000c101908 */
[----:B------:R-:W-:-:S03]  /*1df00*/  LEA R32, P6, R12, R42, 0x2 ;  /* 0x0000002a0c207211 */ /* 0x000fc600078c10ff */
[----:B------:R-:W5:Y:S01]  /*1df10*/  LDL.LU R20, [R1+0x6dc] ;  /* 0x0006dc0001147983 */ /* 0x000f620000300800 */
[----:B------:R-:W-:Y:S02]  /*1df20*/  LEA.HI.X.SX32 R33, R12, R43, 0x2, P6 ;  /* 0x0000002b0c217211 */ /* 0x000fe400030f16ff */
[----:B-1----:R-:W-:-:S04]  /*1df30*/  LEA R4, P5, R8, R42, 0x2 ;  /* 0x0000002a08047211 */ /* 0x002fc800078a10ff */
[-C--:B------:R-:W-:Y:S01]  /*1df40*/  LEA.HI.X.SX32 R5, R8, R43.reuse, 0x2, P5 ;  /* 0x0000002b08057211 */ /* 0x080fe200028f16ff */
[----:B------:R-:W-:Y:S04]  /*1df50*/  @P3 STG.E [R32.64], R29 ;  /* 0x0000001d20003986 */ /* 0x000fe8000c101908 */
[----:B------:R1:W-:Y:S01]  /*1df60*/  @P2 STG.E [R4.64], R17 ;  /* 0x0000001104002986 */ /* 0x0003e2000c101908 */
[C---:B--2---:R-:W-:Y:S01]  /*1df70*/  ISETP.LT.AND P1, PT, R16.reuse, c[0x0][0x17c], !P0 ;  /* 0x00005f0010007a0c */ /* 0x044fe20004721270 */
[----:B------:R-:W-:Y:S02]  /*1df80*/  IMAD R0, R16, c[0x0][0x198], RZ ;  /* 0x0000660010007a24 */ /* 0x000fe400078e02ff */
[----:B------:R-:W2:Y:S03]  /*1df90*/  LDL.LU R16, [R1+0x6d8] ;  /* 0x0006d80001107983 */ /* 0x000ea60000300800 */
[C---:B---3--:R-:W-:Y:S01]  /*1dfa0*/  LEA R6, P6, R0.reuse, R42, 0x2 ;  /* 0x0000002a00067211 */ /* 0x048fe200078c10ff */
[----:B------:R-:W3:Y:S03]  /*1dfb0*/  LDL.LU R45, [R1+0x6d4] ;  /* 0x0006d400012d7983 */ /* 0x000ee60000300800 */
[----:B------:R-:W-:Y:S01]  /*1dfc0*/  LEA.HI.X.SX32 R7, R0, R43, 0x2, P6 ;  /* 0x0000002b00077211 */ /* 0x000fe200030f16ff */
[----:B------:R-:W3:Y:S04]  /*1dfd0*/  LDL.LU R44, [R1+0x6d0] ;  /* 0x0006d000012c7983 */ /* 0x000ee80000300800 */
[----:B------:R-:W-:Y:S01]  /*1dfe0*/  @P1 STG.E [R6.64], R25 ;  /* 0x0000001906001986 */ /* 0x000fe2000c101908 */
[C---:B----4-:R-:W-:Y:S01]  /*1dff0*/  IMAD R0, R24.reuse, c[0x0][0x198], RZ ;  /* 0x0000660018007a24 */ /* 0x050fe200078e02ff */
[----:B------:R-:W-:-:S02]  /*1e000*/  ISETP.LT.AND P1, PT, R24, c[0x0][0x17c], !P0 ;  /* 0x00005f0018007a0c */ /* 0x000fc40004721270 */
[----:B------:R-:W4:Y:S01]  /*1e010*/  LDL.LU R24, [R1+0x6cc] ;  /* 0x0006cc0001187983 */ /* 0x000f220000300800 */
[C---:B------:R-:W-:Y:S01]  /*1e020*/  IMAD R8, R36.reuse, c[0x0][0x198], RZ ;  /* 0x0000660024087a24 */ /* 0x040fe200078e02ff */
[----:B------:R-:W-:Y:S01]  /*1e030*/  ISETP.LT.AND P3, PT, R36, c[0x0][0x17c], !P0 ;  /* 0x00005f0024007a0c */ /* 0x000fe20004761270 */
[C---:B------:R-:W-:Y:S01]  /*1e040*/  IMAD R12, R28.reuse, c[0x0][0x198], RZ ;  /* 0x000066001c0c7a24 */ /* 0x040fe200078e02ff */
[----:B------:R-:W-:Y:S01]  /*1e050*/  ISETP.LT.AND P2, PT, R28, c[0x0][0x17c], !P0 ;  /* 0x00005f001c007a0c */ /* 0x000fe20004741270 */
[----:B-1----:R-:W-:Y:S01]  /*1e060*/  IMAD R5, R46, c[0x0][0x198], RZ ;  /* 0x000066002e057a24 */ /* 0x002fe200078e02ff */
[-C--:B------:R-:W-:Y:S01]  /*1e070*/  LEA R40, P5, R8, R42.reuse, 0x2 ;  /* 0x0000002a08287211 */ /* 0x080fe200078a10ff */
[----:B------:R-:W3:Y:S01]  /*1e080*/  LDL.LU R33, [R1+0x6c8] ;  /* 0x0006c80001217983 */ /* 0x000ee20000300800 */
[-C--:B------:R-:W-:Y:S02]  /*1e090*/  LEA R36, P6, R12, R42.reuse, 0x2 ;  /* 0x0000002a0c247211 */ /* 0x080fe400078c10ff */
[----:B------:R-:W-:Y:S01]  /*1e0a0*/  LEA.HI.X.SX32 R41, R8, R43, 0x2, P5 ;  /* 0x0000002b08297211 */ /* 0x000fe200028f16ff */
[----:B------:R-:W3:Y:S01]  /*1e0b0*/  LDL.LU R32, [R1+0x6c4] ;  /* 0x0006c40001207983 */ /* 0x000ee20000300800 */
[----:B------:R-:W-:-:S02]  /*1e0c0*/  LEA R28, P5, R0, R42, 0x2 ;  /* 0x0000002a001c7211 */ /* 0x000fc400078a10ff */
[-C--:B------:R-:W-:Y:S02]  /*1e0d0*/  LEA.HI.X.SX32 R37, R12, R43.reuse, 0x2, P6 ;  /* 0x0000002b0c257211 */ /* 0x080fe400030f16ff */
[-C--:B------:R-:W-:Y:S01]  /*1e0e0*/  LEA.HI.X.SX32 R29, R0, R43.reuse, 0x2, P5 ;  /* 0x0000002b001d7211 */ /* 0x080fe200028f16ff */
[----:B------:R-:W-:Y:S01]  /*1e0f0*/  @P3 STG.E [R40.64], R21 ;  /* 0x0000001528003986 */ /* 0x000fe2000c101908 */
[----:B------:R-:W-:Y:S02]  /*1e100*/  ISETP.LT.AND P3, PT, R46, c[0x0][0x17c], !P0 ;  /* 0x00005f002e007a0c */ /* 0x000fe40004761270 */
[C---:B------:R-:W-:Y:S01]  /*1e110*/  LEA R4, P6, R5.reuse, R42, 0x2 ;  /* 0x0000002a05047211 */ /* 0x040fe200078c10ff */
[----:B------:R-:W-:Y:S04]  /*1e120*/  @P2 STG.E [R36.64], R13 ;  /* 0x0000000d24002986 */ /* 0x000fe8000c101908 */
[----:B------:R1:W-:Y:S01]  /*1e130*/  @P1 STG.E [R28.64], R9 ;  /* 0x000000091c001986 */ /* 0x0003e2000c101908 */
[----:B------:R-:W-:-:S03]  /*1e140*/  LEA.HI.X.SX32 R5, R5, R43, 0x2, P6 ;  /* 0x0000002b05057211 */ /* 0x000fc600030f16ff */
[----:B-1----:R-:W3:Y:S01]  /*1e150*/  LDL.LU R28, [R1+0x6c0] ;  /* 0x0006c000011c7983 */ /* 0x002ee20000300800 */
[C---:B-----5:R-:W-:Y:S01]  /*1e160*/  IMAD R0, R20.reuse, c[0x0][0x198], RZ ;  /* 0x0000660014007a24 */ /* 0x060fe200078e02ff */
[----:B------:R-:W-:Y:S02]  /*1e170*/  ISETP.LT.AND P2, PT, R20, c[0x0][0x17c], !P0 ;  /* 0x00005f0014007a0c */ /* 0x000fe40004741270 */
[----:B------:R-:W5:Y:S02]  /*1e180*/  LDL.LU R25, [R1+0x6bc] ;  /* 0x0006bc0001197983 */ /* 0x000f640000300800 */
[C---:B------:R-:W-:Y:S02]  /*1e190*/  LEA R6, P5, R0.reuse, R42, 0x2 ;  /* 0x0000002a00067211 */ /* 0x040fe400078a10ff */
[----:B------:R1:W-:Y:S02]  /*1e1a0*/  @P3 STG.E [R4.64], R102 ;  /* 0x0000006604003986 */ /* 0x0003e4000c101908 */
[----:B------:R-:W-:-:S02]  /*1e1b0*/  LEA.HI.X.SX32 R7, R0, R43, 0x2, P5 ;  /* 0x0000002b00077211 */ /* 0x000fc400028f16ff */
[----:B------:R-:W5:Y:S04]  /*1e1c0*/  LDL.LU R21, [R1+0x6b8] ;  /* 0x0006b80001157983 */ /* 0x000f680000300800 */
[----:B------:R1:W-:Y:S01]  /*1e1d0*/  @P2 STG.E [R6.64], R98 ;  /* 0x0000006206002986 */ /* 0x0003e2000c101908 */
[C---:B--2---:R-:W-:Y:S01]  /*1e1e0*/  IMAD R8, R16.reuse, c[0x0][0x198], RZ ;  /* 0x0000660010087a24 */ /* 0x044fe200078e02ff */
[----:B------:R-:W-:-:S04]  /*1e1f0*/  ISETP.LT.AND P1, PT, R16, c[0x0][0x17c], !P0 ;  /* 0x00005f0010007a0c */ /* 0x000fc80004721270 */
[----:B------:R-:W-:-:S04]  /*1e200*/  LEA R16, P6, R8, R42, 0x2 ;  /* 0x0000002a08107211 */ /* 0x000fc800078c10ff */
[----:B------:R-:W-:-:S05]  /*1e210*/  LEA.HI.X.SX32 R17, R8, R43, 0x2, P6 ;  /* 0x0000002b08117211 */ /* 0x000fca00030f16ff */
[----:B------:R-:W-:Y:S01]  /*1e220*/  @P1 STG.E [R16.64], R94 ;  /* 0x0000005e10001986 */ /* 0x000fe2000c101908 */
[C---:B----4-:R-:W-:Y:S01]  /*1e230*/  ISETP.LT.AND P1, PT, R24.reuse, c[0x0][0x17c], !P0 ;  /* 0x00005f0018007a0c */ /* 0x050fe20004721270 */
[----:B------:R-:W-:Y:S02]  /*1e240*/  IMAD R9, R24, c[0x0][0x198], RZ ;  /* 0x0000660018097a24 */ /* 0x000fe400078e02ff */
[----:B------:R-:W2:Y:S04]  /*1e250*/  LDL.LU R24, [R1+0x6b4] ;  /* 0x0006b40001187983 */ /* 0x000ea80000300800 */
[----:B------:R-:W4:Y:S01]  /*1e260*/  LDL.LU R29, [R1+0x6b0] ;  /* 0x0006b000011d7983 */ /* 0x000f220000300800 */
[C---:B---3--:R-:W-:Y:S01]  /*1e270*/  IMAD R20, R45.reuse, c[0x0][0x198], RZ ;  /* 0x000066002d147a24 */ /* 0x048fe200078e02ff */
[----:B------:R-:W-:Y:S01]  /*1e280*/  ISETP.LT.AND P3, PT, R45, c[0x0][0x17c], !P0 ;  /* 0x00005f002d007a0c */ /* 0x000fe20004761270 */
[C---:B------:R-:W-:Y:S01]  /*1e290*/  IMAD R0, R44.reuse, c[0x0][0x198], RZ ;  /* 0x000066002c007a24 */ /* 0x040fe200078e02ff */
[----:B------:R-:W-:-:S02]  /*1e2a0*/  ISETP.LT.AND P2, PT, R44, c[0x0][0x17c], !P0 ;  /* 0x00005f002c007a0c */ /* 0x000fc40004741270 */
[-C--:B------:R-:W-:Y:S02]  /*1e2b0*/  LEA R12, P5, R20, R42.reuse, 0x2 ;  /* 0x0000002a140c7211 */ /* 0x080fe400078a10ff */
[-C--:B-1----:R-:W-:Y:S02]  /*1e2c0*/  LEA R4, P6, R0, R42.reuse, 0x2 ;  /* 0x0000002a00047211 */ /* 0x082fe400078c10ff */
[-C--:B------:R-:W-:Y:S02]  /*1e2d0*/  LEA.HI.X.SX32 R13, R20, R43.reuse, 0x2, P5 ;  /* 0x0000002b140d7211 */ /* 0x080fe400028f16ff */
[----:B------:R-:W-:Y:S02]  /*1e2e0*/  LEA R8, P5, R9, R42, 0x2 ;  /* 0x0000002a09087211 */ /* 0x000fe400078a10ff */
[-C--:B------:R-:W-:Y:S01]  /*1e2f0*/  LEA.HI.X.SX32 R5, R0, R43.reuse, 0x2, P6 ;  /* 0x0000002b00057211 */ /* 0x080fe200030f16ff */
[----:B------:R-:W-:Y:S01]  /*1e300*/  IMAD R20, R33, c[0x0][0x198], RZ ;  /* 0x0000660021147a24 */ /* 0x000fe200078e02ff */
[----:B------:R-:W-:Y:S01]  /*1e310*/  LEA.HI.X.SX32 R9, R9, R43, 0x2, P5 ;  /* 0x0000002b09097211 */ /* 0x000fe200028f16ff */
[----:B------:R1:W-:Y:S01]  /*1e320*/  @P3 STG.E [R12.64], R66 ;  /* 0x000000420c003986 */ /* 0x0003e2000c101908 */
[----:B------:R-:W-:Y:S01]  /*1e330*/  ISETP.LT.AND P3, PT, R33, c[0x0][0x17c], !P0 ;  /* 0x00005f0021007a0c */ /* 0x000fe20004761270 */
[----:B------:R-:W-:-:S02]  /*1e340*/  IMAD R0, R32, c[0x0][0x198], RZ ;  /* 0x0000660020007a24 */ /* 0x000fc400078e02ff */
[----:B------:R3:W-:Y:S01]  /*1e350*/  @P2 STG.E [R4.64], R90 ;  /* 0x0000005a04002986 */ /* 0x0007e2000c101908 */
[----:B------:R-:W-:-:S03]  /*1e360*/  LEA R6, P6, R20, R42, 0x2 ;  /* 0x0000002a14067211 */ /* 0x000fc600078c10ff */
[----:B------:R-:W4:Y:S01]  /*1e370*/  LDL.LU R33, [R1+0x6ac] ;  /* 0x0006ac0001217983 */ /* 0x000f220000300800 */
[----:B------:R-:W-:-:S03]  /*1e380*/  ISETP.LT.AND P2, PT, R32, c[0x0][0x17c], !P0 ;  /* 0x00005f0020007a0c */ /* 0x000fc60004741270 */
[----:B------:R-:W-:Y:S01]  /*1e390*/  @P1 STG.E [R8.64], R70 ;  /* 0x0000004608001986 */ /* 0x000fe2000c101908 */
[C---:B------:R-:W-:Y:S01]  /*1e3a0*/  ISETP.LT.AND P1, PT, R28.reuse, c[0x0][0x17c], !P0 ;  /* 0x00005f001c007a0c */ /* 0x040fe20004721270 */
[----:B-1----:R-:W-:Y:S02]  /*1e3b0*/  IMAD R13, R28, c[0x0][0x198], RZ ;  /* 0x000066001c0d7a24 */ /* 0x002fe400078e02ff */
[----:B------:R-:W4:Y:S01]  /*1e3c0*/  LDL.LU R28, [R1+0x6a8] ;  /* 0x0006a800011c7983 */ /* 0x000f220000300800 */
[-C--:B------:R-:W-:Y:S02]  /*1e3d0*/  LEA R16, P5, R0, R42.reuse, 0x2 ;  /* 0x0000002a00107211 */ /* 0x080fe400078a10ff */
[-C--:B------:R-:W-:Y:S01]  /*1e3e0*/  LEA.HI.X.SX32 R7, R20, R43.reuse, 0x2, P6 ;  /* 0x0000002b14077211 */ /* 0x080fe200030f16ff */
[----:B------:R-:W4:Y:S01]  /*1e3f0*/  LDL.LU R32, [R1+0x6a4] ;  /* 0x0006a40001207983 */ /* 0x000f220000300800 */
[C---:B---3--:R-:W-:Y:S02]  /*1e400*/  LEA R4, P6, R13.reuse, R42, 0x2 ;  /* 0x0000002a0d047211 */ /* 0x048fe400078c10ff */
[-C--:B------:R-:W-:Y:S01]  /*1e410*/  LEA.HI.X.SX32 R17, R0, R43.reuse, 0x2, P5 ;  /* 0x0000002b00117211 */ /* 0x080fe200028f16ff */
[----:B------:R1:W-:Y:S01]  /*1e420*/  @P3 STG.E [R6.64], R62 ;  /* 0x0000003e06003986 */ /* 0x0003e2000c101908 */
[----:B------:R-:W-:Y:S01]  /*1e430*/  LEA.HI.X.SX32 R5, R13, R43, 0x2, P6 ;  /* 0x0000002b0d057211 */ /* 0x000fe200030f16ff */
[C---:B-----5:R-:W-:Y:S01]  /*1e440*/  IMAD R0, R25.reuse, c[0x0][0x198], RZ ;  /* 0x0000660019007a24 */ /* 0x060fe200078e02ff */
[----:B------:R-:W-:Y:S01]  /*1e450*/  ISETP.LT.AND P3, PT, R25, c[0x0][0x17c], !P0 ;  /* 0x00005f0019007a0c */ /* 0x000fe20004761270 */
[----:B------:R-:W-:Y:S01]  /*1e460*/  @P2 STG.E [R16.64], R34 ;  /* 0x0000002210002986 */ /* 0x000fe2000c101908 */
[C---:B------:R-:W-:Y:S01]  /*1e470*/  IMAD R20, R21.reuse, c[0x0][0x198], RZ ;  /* 0x0000660015147a24 */ /* 0x040fe200078e02ff */
[----:B------:R-:W-:-:S02]  /*1e480*/  ISETP.LT.AND P2, PT, R21, c[0x0][0x17c], !P0 ;  /* 0x00005f0015007a0c */ /* 0x000fc40004741270 */
[----:B------:R-:W3:Y:S01]  /*1e490*/  LDL.LU R25, [R1+0x6a0] ;  /* 0x0006a00001197983 */ /* 0x000ee20000300800 */
[----:B------:R-:W-:-:S03]  /*1e4a0*/  LEA R12, P5, R0, R42, 0x2 ;  /* 0x0000002a000c7211 */ /* 0x000fc600078a10ff */
[----:B------:R5:W-:Y:S01]  /*1e4b0*/  @P1 STG.E [R4.64], R58 ;  /* 0x0000003a04001986 */ /* 0x000be2000c101908 */
[----:B------:R-:W-:-:S05]  /*1e4c0*/  LEA.HI.X.SX32 R13, R0, R43, 0x2, P5 ;  /* 0x0000002b000d7211 */ /* 0x000fca00028f16ff */
[----:B------:R1:W-:Y:S01]  /*1e4d0*/  @P3 STG.E [R12.64], R38 ;  /* 0x000000260c003986 */ /* 0x0003e2000c101908 */
[C---:B--2---:R-:W-:Y:S01]  /*1e4e0*/  IMAD R21, R24.reuse, c[0x0][0x198], RZ ;  /* 0x0000660018157a24 */ /* 0x044fe200078e02ff */
[----:B------:R-:W-:Y:S02]  /*1e4f0*/  ISETP.LT.AND P1, PT, R24, c[0x0][0x17c], !P0 ;  /* 0x00005f0018007a0c */ /* 0x000fe40004721270 */
[----:B------:R-:W2:Y:S02]  /*1e500*/  LDL.LU R24, [R1+0x69c] ;  /* 0x00069c0001187983 */ /* 0x000ea40000300800 */
[----:B-1----:R-:W-:Y:S01]  /*1e510*/  LEA R6, P5, R21, R42, 0x2 ;  /* 0x0000002a15067211 */ /* 0x002fe200078a10ff */
[C---:B----4-:R-:W-:Y:S01]  /*1e520*/  IMAD R0, R29.reuse, c[0x0][0x198], RZ ;  /* 0x000066001d007a24 */ /* 0x050fe200078e02ff */
[----:B------:R-:W-:Y:S02]  /*1e530*/  ISETP.LT.AND P3, PT, R29, c[0x0][0x17c], !P0 ;  /* 0x00005f001d007a0c */ /* 0x000fe40004761270 */
[----:B------:R-:W4:Y:S01]  /*1e540*/  LDL.LU R29, [R1+0x698] ;  /* 0x00069800011d7983 */ /* 0x000f220000300800 */
[----:B------:R-:W-:-:S03]  /*1e550*/  LEA.HI.X.SX32 R7, R21, R43, 0x2, P5 ;  /* 0x0000002b15077211 */ /* 0x000fc600028f16ff */
[----:B------:R-:W4:Y:S01]  /*1e560*/  LDL.LU R21, [R1+0x694] ;  /* 0x0006940001157983 */ /* 0x000f220000300800 */
[----:B------:R-:W-:-:S04]  /*1e570*/  LEA R8, P6, R20, R42, 0x2 ;  /* 0x0000002a14087211 */ /* 0x000fc800078c10ff */
[----:B------:R-:W-:Y:S02]  /*1e580*/  LEA.HI.X.SX32 R9, R20, R43, 0x2, P6 ;  /* 0x0000002b14097211 */ /* 0x000fe400030f16ff */
[----:B-----5:R-:W-:-:S03]  /*1e590*/  LEA R4, P6, R0, R42, 0x2 ;  /* 0x0000002a00047211 */ /* 0x020fc600078c10ff */
[----:B------:R1:W-:Y:S04]  /*1e5a0*/  @P2 STG.E [R8.64], R30 ;  /* 0x0000001e08002986 */ /* 0x0003e8000c101908 */
[----:B------:R3:W-:Y:S01]  /*1e5b0*/  @P1 STG.E [R6.64], R18 ;  /* 0x0000001206001986 */ /* 0x0007e2000c101908 */
[C---:B------:R-:W-:Y:S01]  /*1e5c0*/  IMAD R17, R33.reuse, c[0x0][0x198], RZ ;  /* 0x0000660021117a24 */ /* 0x040fe200078e02ff */
[----:B------:R-:W-:Y:S02]  /*1e5d0*/  ISETP.LT.AND P2, PT, R33, c[0x0][0x17c], !P0 ;  /* 0x00005f0021007a0c */ /* 0x000fe40004741270 */
[----:B------:R-:W-:Y:S02]  /*1e5e0*/  LEA.HI.X.SX32 R5, R0, R43, 0x2, P6 ;  /* 0x0000002b00057211 */ /* 0x000fe400030f16ff */
[----:B------:R-:W-:Y:S01]  /*1e5f0*/  LEA R16, P5, R17, R42, 0x2 ;  /* 0x0000002a11107211 */ /* 0x000fe200078a10ff */
[C---:B------:R-:W-:Y:S01]  /*1e600*/  IMAD R20, R28.reuse, c[0x0][0x198], RZ ;  /* 0x000066001c147a24 */ /* 0x040fe200078e02ff */
[----:B------:R-:W-:-:S02]  /*1e610*/  ISETP.LT.AND P1, PT, R28, c[0x0][0x17c], !P0 ;  /* 0x00005f001c007a0c */ /* 0x000fc40004721270 */
[----:B------:R-:W5:Y:S01]  /*1e620*/  LDL.LU R28, [R1+0x690] ;  /* 0x00069000011c7983 */ /* 0x000f620000300800 */
[----:B------:R-:W-:Y:S01]  /*1e630*/  IMAD R0, R32, c[0x0][0x198], RZ ;  /* 0x0000660020007a24 */ /* 0x000fe200078e02ff */
[CC--:B------:R-:W-:Y:S02]  /*1e640*/  LEA R12, P6, R20.reuse, R42.reuse, 0x2 ;  /* 0x0000002a140c7211 */ /* 0x0c0fe400078c10ff */
[-C--:B------:R-:W-:Y:S01]  /*1e650*/  LEA.HI.X.SX32 R17, R17, R43.reuse, 0x2, P5 ;  /* 0x0000002b11117211 */ /* 0x080fe200028f16ff */
[----:B------:R3:W-:Y:S01]  /*1e660*/  @P3 STG.E [R4.64], R26 ;  /* 0x0000001a04003986 */ /* 0x0007e2000c101908 */
[-C--:B------:R-:W-:Y:S02]  /*1e670*/  LEA.HI.X.SX32 R13, R20, R43.reuse, 0x2, P6 ;  /* 0x0000002b140d7211 */ /* 0x080fe400030f16ff */
[----:B-1----:R-:W-:Y:S01]  /*1e680*/  LEA R8, P5, R0, R42, 0x2 ;  /* 0x0000002a00087211 */ /* 0x002fe200078a10ff */
[----:B------:R1:W-:Y:S01]  /*1e690*/  @P2 STG.E [R16.64], R22 ;  /* 0x0000001610002986 */ /* 0x0003e2000c101908 */
[----:B------:R-:W-:Y:S01]  /*1e6a0*/  ISETP.LT.AND P3, PT, R32, c[0x0][0x17c], !P0 ;  /* 0x00005f0020007a0c */ /* 0x000fe20004761270 */
[C---:B---3--:R-:W-:Y:S01]  /*1e6b0*/  IMAD R7, R25.reuse, c[0x0][0x198], RZ ;  /* 0x0000660019077a24 */ /* 0x048fe200078e02ff */
[----:B------:R-:W-:Y:S01]  /*1e6c0*/  ISETP.LT.AND P2, PT, R25, c[0x0][0x17c], !P0 ;  /* 0x00005f0019007a0c */ /* 0x000fe20004741270 */
[----:B------:R3:W-:Y:S01]  /*1e6d0*/  @P1 STG.E [R12.64], R14 ;  /* 0x0000000e0c001986 */ /* 0x0007e2000c101908 */
[----:B------:R-:W-:-:S03]  /*1e6e0*/  LEA.HI.X.SX32 R9, R0, R43, 0x2, P5 ;  /* 0x0000002b00097211 */ /* 0x000fc600028f16ff */
[----:B------:R-:W5:Y:S01]  /*1e6f0*/  LDL.LU R26, [R1+0x68c] ;  /* 0x00068c00011a7983 */ /* 0x000f620000300800 */
[----:B------:R-:W-:-:S03]  /*1e700*/  LEA R4, P6, R7, R42, 0x2 ;  /* 0x0000002a07047211 */ /* 0x000fc600078c10ff */
[----:B------:R-:W5:Y:S01]  /*1e710*/  LDL.LU R25, [R1+0x688] ;  /* 0x0006880001197983 */ /* 0x000f620000300800 */
[----:B------:R-:W-:-:S03]  /*1e720*/  LEA.HI.X.SX32 R5, R7, R43, 0x2, P6 ;  /* 0x0000002b07057211 */ /* 0x000fc600030f16ff */
[----:B------:R-:W-:Y:S04]  /*1e730*/  @P3 STG.E [R8.64], R10 ;  /* 0x0000000a08003986 */ /* 0x000fe8000c101908 */
[----:B------:R1:W-:Y:S01]  /*1e740*/  @P2 STG.E [R4.64], R103 ;  /* 0x0000006704002986 */ /* 0x0003e2000c101908 */
[C---:B--2---:R-:W-:Y:S01]  /*1e750*/  ISETP.LT.AND P1, PT, R24.reuse, c[0x0][0x17c], !P0 ;  /* 0x00005f0018007a0c */ /* 0x044fe20004721270 */
[----:B------:R-:W-:Y:S02]  /*1e760*/  IMAD R0, R24, c[0x0][0x198], RZ ;  /* 0x0000660018007a24 */ /* 0x000fe400078e02ff */
[----:B------:R-:W2:Y:S04]  /*1e770*/  LDL.LU R24, [R1+0x684] ;  /* 0x0006840001187983 */ /* 0x000ea80000300800 */
[----:B-1----:R-:W2:Y:S01]  /*1e780*/  LDL.LU R22, [R1+0x680] ;  /* 0x0006800001167983 */ /* 0x002ea20000300800 */
[C---:B----4-:R-:W-:Y:S01]  /*1e790*/  IMAD R20, R21.reuse, c[0x0][0x198], RZ ;  /* 0x0000660015147a24 */ /* 0x050fe200078e02ff */
[----:B------:R-:W-:-:S02]  /*1e7a0*/  ISETP.LT.AND P2, PT, R21, c[0x0][0x17c], !P0 ;  /* 0x00005f0015007a0c */ /* 0x000fc40004741270 */
[----:B------:R-:W4:Y:S04]  /*1e7b0*/  LDL.LU R21, [R1+0x67c] ;  /* 0x00067c0001157983 */ /* 0x000f280000300800 */
[----:B---3--:R-:W3:Y:S01]  /*1e7c0*/  LDL.LU R14, [R1+0x678] ;  /* 0x00067800010e7983 */ /* 0x008ee20000300800 */
[----:B------:R-:W-:Y:S01]  /*1e7d0*/  LEA R6, P5, R0, R42, 0x2 ;  /* 0x0000002a00067211 */ /* 0x000fe200078a10ff */
[----:B------:R-:W-:-:S03]  /*1e7e0*/  IMAD R18, R29, c[0x0][0x198], RZ ;  /* 0x000066001d127a24 */ /* 0x000fc600078e02ff */
[-C--:B------:R-:W-:Y:S02]  /*1e7f0*/  LEA.HI.X.SX32 R7, R0, R43.reuse, 0x2, P5 ;  /* 0x0000002b00077211 */ /* 0x080fe400028f16ff */
[----:B------:R-:W-:Y:S02]  /*1e800*/  ISETP.LT.AND P3, PT, R29, c[0x0][0x17c], !P0 ;  /* 0x00005f001d007a0c */ /* 0x000fe40004761270 */
[-C--:B------:R-:W-:Y:S01]  /*1e810*/  LEA R16, P6, R18, R42.reuse, 0x2 ;  /* 0x0000002a12107211 */ /* 0x080fe200078c10ff */
[----:B------:R1:W-:Y:S01]  /*1e820*/  @P1 STG.E [R6.64], R99 ;  /* 0x0000006306001986 */ /* 0x0003e2000c101908 */
[----:B------:R-:W-:Y:S02]  /*1e830*/  LEA R12, P5, R20, R42, 0x2 ;  /* 0x0000002a140c7211 */ /* 0x000fe400078a10ff */
[----:B------:R-:W-:Y:S01]  /*1e840*/  LEA.HI.X.SX32 R17, R18, R43, 0x2, P6 ;  /* 0x0000002b12117211 */ /* 0x000fe200030f16ff */
[C---:B-----5:R-:W-:Y:S01]  /*1e850*/  IMAD R0, R28.reuse, c[0x0][0x198], RZ ;  /* 0x000066001c007a24 */ /* 0x060fe200078e02ff */
[----:B------:R-:W-:-:S02]  /*1e860*/  ISETP.LT.AND P1, PT, R28, c[0x0][0x17c], !P0 ;  /* 0x00005f001c007a0c */ /* 0x000fc40004721270 */
[-C--:B------:R-:W-:Y:S02]  /*1e870*/  LEA.HI.X.SX32 R13, R20, R43.reuse, 0x2, P5 ;  /* 0x0000002b140d7211 */ /* 0x080fe400028f16ff */
[C---:B------:R-:W-:Y:S01]  /*1e880*/  LEA R4, P6, R0.reuse, R42, 0x2 ;  /* 0x0000002a00047211 */ /* 0x040fe200078c10ff */
[----:B------:R-:W5:Y:S03]  /*1e890*/  LDL.LU R20, [R1+0x674] ;  /* 0x0006740001147983 */ /* 0x000f660000300800 */
[----:B------:R-:W-:Y:S01]  /*1e8a0*/  LEA.HI.X.SX32 R5, R0, R43, 0x2, P6 ;  /* 0x0000002b00057211 */ /* 0x000fe200030f16ff */
[----:B------:R1:W-:Y:S04]  /*1e8b0*/  @P3 STG.E [R16.64], R95 ;  /* 0x0000005f10003986 */ /* 0x0003e8000c101908 */
[----:B------:R-:W-:Y:S01]  /*1e8c0*/  @P2 STG.E [R12.64], R67 ;  /* 0x000000430c002986 */ /* 0x000fe2000c101908 */
[C---:B------:R-:W-:Y:S01]  /*1e8d0*/  IMAD R9, R26.reuse, c[0x0][0x198], RZ ;  /* 0x000066001a097a24 */ /* 0x040fe200078e02ff */
[----:B------:R-:W-:-:S02]  /*1e8e0*/  ISETP.LT.AND P5, PT, R26, c[0x0][0x17c], !P0 ;  /* 0x00005f001a007a0c */ /* 0x000fc400047a1270 */
[----:B------:R2:W-:Y:S01]  /*1e8f0*/  @P1 STG.E [R4.64], R91 ;  /* 0x0000005b04001986 */ /* 0x0005e2000c101908 */
[C---:B------:R-:W-:Y:S01]  /*1e900*/  IMAD R10, R25.reuse, c[0x0][0x198], RZ ;  /* 0x00006600190a7a24 */ /* 0x040fe200078e02ff */
[----:B------:R-:W-:Y:S02]  /*1e910*/  ISETP.LT.AND P2, PT, R25, c[0x0][0x17c], !P0 ;  /* 0x00005f0019007a0c */ /* 0x000fe40004741270 */
[----:B------:R-:W5:Y:S01]  /*1e920*/  LDL.LU R25, [R1+0x82c] ;  /* 0x00082c0001197983 */ /* 0x000f620000300800 */
[CC--:B------:R-:W-:Y:S02]  /*1e930*/  LEA R8, P3, R9.reuse, R42.reuse, 0x2 ;  /* 0x0000002a09087211 */ /* 0x0c0fe400078610ff */
[C---:B-1----:R-:W-:Y:S02]  /*1e940*/  LEA R6, P6, R10.reuse, R42, 0x2 ;  /* 0x0000002a0a067211 */ /* 0x042fe400078c10ff */
[-C--:B------:R-:W-:Y:S02]  /*1e950*/  LEA.HI.X.SX32 R9, R9, R43.reuse, 0x2, P3 ;  /* 0x0000002b09097211 */ /* 0x080fe400018f16ff */
[----:B------:R-:W-:-:S03]  /*1e960*/  LEA.HI.X.SX32 R7, R10, R43, 0x2, P6 ;  /* 0x0000002b0a077211 */ /* 0x000fc600030f16ff */
[----:B------:R1:W-:Y:S04]  /*1e970*/  @P5 STG.E [R8.64], R71 ;  /* 0x0000004708005986 */ /* 0x0003e8000c101908 */
[----:B------:R-:W-:Y:S01]  /*1e980*/  @P2 STG.E [R6.64], R63 ;  /* 0x0000003f06002986 */ /* 0x000fe2000c101908 */
[C---:B--2---:R-:W-:Y:S01]  /*1e990*/  IMAD R0, R24.reuse, c[0x0][0x198], RZ ;  /* 0x0000660018007a24 */ /* 0x044fe200078e02ff */
[----:B------:R-:W-:Y:S02]  /*1e9a0*/  ISETP.LT.AND P1, PT, R24, c[0x0][0x17c], !P0 ;  /* 0x00005f0018007a0c */ /* 0x000fe40004721270 */
[----:B------:R-:W2:Y:S02]  /*1e9b0*/  LDL.LU R24, [R1+0x670] ;  /* 0x0006700001187983 */ /* 0x000ea40000300800 */
[-C--:B------:R-:W-:Y:S01]  /*1e9c0*/  LEA R16, P3, R0, R42.reuse, 0x2 ;  /* 0x0000002a00107211 */ /* 0x080fe200078610ff */
[C---:B------:R-:W-:Y:S01]  /*1e9d0*/  IMAD R10, R22.reuse, c[0x0][0x198], RZ ;  /* 0x00006600160a7a24 */ /* 0x040fe200078e02ff */
[----:B------:R-:W-:Y:S01]  /*1e9e0*/  ISETP.LT.AND P5, PT, R22, c[0x0][0x17c], !P0 ;  /* 0x00005f0016007a0c */ /* 0x000fe200047a1270 */
[----:B------:R-:W2:Y:S01]  /*1e9f0*/  LDL.LU R18, [R1+0x66c] ;  /* 0x00066c0001127983 */ /* 0x000ea20000300800 */
[----:B------:R-:W-:Y:S01]  /*1ea00*/  LEA.HI.X.SX32 R17, R0, R43, 0x2, P3 ;  /* 0x0000002b00117211 */ /* 0x000fe200018f16ff */
[C---:B----4-:R-:W-:Y:S01]  /*1ea10*/  IMAD R0, R21.reuse, c[0x0][0x198], RZ ;  /* 0x0000660015007a24 */ /* 0x050fe200078e02ff */
[----:B------:R-:W-:Y:S01]  /*1ea20*/  ISETP.LT.AND P3, PT, R21, c[0x0][0x17c], !P0 ;  /* 0x00005f0015007a0c */ /* 0x000fe20004761270 */
[----:B------:R-:W4:Y:S01]  /*1ea30*/  LDL.LU R22, [R1+0x668] ;  /* 0x0006680001167983 */ /* 0x000f220000300800 */
[----:B------:R-:W-:-:S02]  /*1ea40*/  LEA R4, P2, R10, R42, 0x2 ;  /* 0x0000002a0a047211 */ /* 0x000fc400078410ff */
[-C--:B------:R-:W-:Y:S02]  /*1ea50*/  LEA R12, P6, R0, R42.reuse, 0x2 ;  /* 0x0000002a000c7211 */ /* 0x080fe400078c10ff */
[-C--:B------:R-:W-:Y:S02]  /*1ea60*/  LEA.HI.X.SX32 R5, R10, R43.reuse, 0x2, P2 ;  /* 0x0000002b0a057211 */ /* 0x080fe400010f16ff */
[----:B------:R-:W-:Y:S01]  /*1ea70*/  LEA.HI.X.SX32 R13, R0, R43, 0x2, P6 ;  /* 0x0000002b000d7211 */ /* 0x000fe200030f16ff */
[----:B------:R-:W-:Y:S01]  /*1ea80*/  @P1 STG.E [R16.64], R35 ;  /* 0x0000002310001986 */ /* 0x000fe2000c101908 */
[C---:B---3--:R-:W-:Y:S01]  /*1ea90*/  ISETP.LT.AND P1, PT, R14.reuse, c[0x0][0x17c], !P0 ;  /* 0x00005f000e007a0c */ /* 0x048fe20004721270 */
[----:B-1----:R-:W-:Y:S02]  /*1eaa0*/  IMAD R9, R14, c[0x0][0x198], RZ ;  /* 0x000066000e097a24 */ /* 0x002fe400078e02ff */
[----:B------:R-:W-:Y:S04]  /*1eab0*/  @P5 STG.E [R4.64], R59 ;  /* 0x0000003b04005986 */ /* 0x000fe8000c101908 */
[----:B------:R-:W3:Y:S04]  /*1eac0*/  LDL.LU R14, [R1+0x664] ;  /* 0x00066400010e7983 */ /* 0x000ee80000300800 */
[----:B------:R1:W-:Y:S01]  /*1ead0*/  @P3 STG.E [R12.64], R39 ;  /* 0x000000270c003986 */ /* 0x0003e2000c101908 */
[----:B------:R-:W-:-:S03]  /*1eae0*/  LEA R8, P6, R9, R42, 0x2 ;  /* 0x0000002a09087211 */ /* 0x000fc600078c10ff */
[----:B------:R-:W2:Y:S04]  /*1eaf0*/  LDS.128 R4, [R2] ;  /* 0x0000000002047984 */ /* 0x000ea80000000c00 */
[----:B-1----:R-:W3:Y:S04]  /*1eb00*/  LDL.LU R12, [R1+0x660] ;  /* 0x00066000010c7983 */ /* 0x002ee80000300800 */
[----:B------:R-:W3:Y:S04]  /*1eb10*/  LDL.LU R36, [R1+0x834] ;  /* 0x0008340001247983 */ /* 0x000ee80000300800 */
[----:B------:R-:W3:Y:S04]  /*1eb20*/  LDL.LU R30, [R1+0x830] ;  /* 0x00083000011e7983 */ /* 0x000ee80000300800 */
[----:B------:R-:W3:Y:S01]  /*1eb30*/  LDL.LU R40, [R1+0x828] ;  /* 0x0008280001287983 */ /* 0x000ee20000300800 */
[C---:B-----5:R-:W-:Y:S01]  /*1eb40*/  IMAD R10, R20.reuse, c[0x0][0x198], RZ ;  /* 0x00006600140a7a24 */ /* 0x060fe200078e02ff */
[----:B------:R-:W-:-:S02]  /*1eb50*/  ISETP.LT.AND P2, PT, R20, c[0x0][0x17c], !P0 ;  /* 0x00005f0014007a0c */ /* 0x000fc40004741270 */
[----:B------:R-:W-:Y:S01]  /*1eb60*/  LEA.HI.X.SX32 R9, R9, R43, 0x2, P6 ;  /* 0x0000002b09097211 */ /* 0x000fe200030f16ff */
[----:B------:R-:W5:Y:S01]  /*1eb70*/  LDL.LU R46, [R1+0x824] ;  /* 0x00082400012e7983 */ /* 0x000f620000300800 */
[----:B------:R-:W-:-:S03]  /*1eb80*/  LEA R20, P5, R10, R42, 0x2 ;  /* 0x0000002a0a147211 */ /* 0x000fc600078a10ff */
[----:B------:R1:W-:Y:S01]  /*1eb90*/  @P1 STG.E [R8.64], R31 ;  /* 0x0000001f08001986 */ /* 0x0003e2000c101908 */
[----:B------:R-:W-:Y:S02]  /*1eba0*/  LEA.HI.X.SX32 R21, R10, R43, 0x2, P5 ;  /* 0x0000002b0a157211 */ /* 0x000fe400028f16ff */
[----:B------:R-:W-:Y:S01]  /*1ebb0*/  ISETP.LT.AND P3, PT, R25, c[0x0][0x17c], !P0 ;  /* 0x00005f0019007a0c */ /* 0x000fe20004761270 */
[----:B------:R-:W5:Y:S04]  /*1ebc0*/  LDL.LU R44, [R1+0x820] ;  /* 0x00082000012c7983 */ /* 0x000f680000300800 */
[----:B------:R-:W-:Y:S01]  /*1ebd0*/  @P2 STG.E [R20.64], R19 ;  /* 0x0000001314002986 */ /* 0x000fe2000c101908 */
[----:B------:R-:W-:-:S03]  /*1ebe0*/  ISETP.LT.AND P4, PT, R133, c[0x0][0x17c], !P0 ;  /* 0x00005f0085007a0c */ /* 0x000fc60004781270 */
[----:B------:R-:W5:Y:S04]  /*1ebf0*/  LDL.LU R48, [R1+0x81c] ;  /* 0x00081c0001307983 */ /* 0x000f680000300800 */
[----:B------:R-:W5:Y:S04]  /*1ec00*/  LDL.LU R54, [R1+0x818] ;  /* 0x0008180001367983 */ /* 0x000f680000300800 */
[----:B------:R-:W5:Y:S01]  /*1ec10*/  LDL.LU R58, [R1+0x838] ;  /* 0x00083800013a7983 */ /* 0x000f620000300800 */
[C---:B--2---:R-:W-:Y:S01]  /*1ec20*/  IMAD R0, R24.reuse, c[0x0][0x198], RZ ;  /* 0x0000660018007a24 */ /* 0x044fe200078e02ff */
[----:B------:R-:W-:-:S04]  /*1ec30*/  ISETP.LT.AND P5, PT, R24, c[0x0][0x17c], !P0 ;  /* 0x00005f0018007a0c */ /* 0x000fc800047a1270 */
[-C--:B------:R-:W-:Y:S01]  /*1ec40*/  LEA R28, P1, R0, R42.reuse, 0x2 ;  /* 0x0000002a001c7211 */ /* 0x080fe200078210ff */
[C---:B------:R-:W-:Y:S01]  /*1ec50*/  IMAD R10, R18.reuse, c[0x0][0x198], RZ ;  /* 0x00006600120a7a24 */ /* 0x040fe200078e02ff */
[----:B------:R-:W-:Y:S02]  /*1ec60*/  ISETP.LT.AND P2, PT, R18, c[0x0][0x17c], !P0 ;  /* 0x00005f0012007a0c */ /* 0x000fe40004741270 */
[----:B------:R-:W-:Y:S01]  /*1ec70*/  LEA.HI.X.SX32 R29, R0, R43, 0x2, P1 ;  /* 0x0000002b001d7211 */ /* 0x000fe200008f16ff */
[C---:B----4-:R-:W-:Y:S01]  /*1ec80*/  IMAD R0, R22.reuse, c[0x0][0x198], RZ ;  /* 0x0000660016007a24 */ /* 0x050fe200078e02ff */
[----:B------:R-:W-:Y:S01]  /*1ec90*/  ISETP.LT.AND P1, PT, R22, c[0x0][0x17c], !P0 ;  /* 0x00005f0016007a0c */ /* 0x000fe20004721270 */
[----:B------:R-:W2:Y:S01]  /*1eca0*/  LDS.128 R16, [R3] ;  /* 0x0000000003107984 */ /* 0x000ea20000000c00 */
[----:B------:R-:W-:-:S03]  /*1ecb0*/  LEA R32, P6, R10, R42, 0x2 ;  /* 0x0000002a0a207211 */ /* 0x000fc600078c10ff */
[----:B------:R4:W-:Y:S01]  /*1ecc0*/  @P5 STG.E [R28.64], R27 ;  /* 0x0000001b1c005986 */ /* 0x0009e2000c101908 */
[----:B-1----:R-:W-:-:S03]  /*1ecd0*/  LEA R8, P5, R0, R42, 0x2 ;  /* 0x0000002a00087211 */ /* 0x002fc600078a10ff */
[----:B------:R-:W1:Y:S01]  /*1ece0*/  LDS.128 R24, [R128] ;  /* 0x0000000080187984 */ /* 0x000e620000000c00 */
[-C--:B------:R-:W-:Y:S02]  /*1ecf0*/  LEA.HI.X.SX32 R33, R10, R43.reuse, 0x2, P6 ;  /* 0x0000002b0a217211 */ /* 0x080fe400030f16ff */
[----:B------:R-:W-:Y:S01]  /*1ed00*/  LEA.HI.X.SX32 R9, R0, R43, 0x2, P5 ;  /* 0x0000002b00097211 */ /* 0x000fe200028f16ff */
[C---:B---3--:R-:W-:Y:S02]  /*1ed10*/  IMAD R10, R14.reuse, c[0x0][0x198], RZ ;  /* 0x000066000e0a7a24 */ /* 0x048fe400078e02ff */
[----:B------:R3:W-:Y:S01]  /*1ed20*/  @P2 STG.E [R32.64], R23 ;  /* 0x0000001720002986 */ /* 0x0007e2000c101908 */
[----:B------:R-:W-:-:S03]  /*1ed30*/  ISETP.LT.AND P6, PT, R14, c[0x0][0x17c], !P0 ;  /* 0x00005f000e007a0c */ /* 0x000fc600047c1270 */
[----:B------:R-:W1:Y:S04]  /*1ed40*/  LDS.128 R20, [R129] ;  /* 0x0000000081147984 */ /* 0x000e680000000c00 */
[----:B------:R-:W-:Y:S01]  /*1ed50*/  @P1 STG.E [R8.64], R15 ;  /* 0x0000000f08001986 */ /* 0x000fe2000c101908 */
[----:B------:R-:W-:Y:S02]  /*1ed60*/  LEA R34, P1, R10, R42, 0x2 ;  /* 0x0000002a0a227211 */ /* 0x000fe400078210ff */
[C---:B------:R-:W-:Y:S01]  /*1ed70*/  ISETP.LT.AND P2, PT, R12.reuse, c[0x0][0x17c], !P0 ;  /* 0x00005f000c007a0c */ /* 0x040fe20004741270 */
[----:B----4-:R-:W-:Y:S02]  /*1ed80*/  IMAD R29, R12, c[0x0][0x198], RZ ;  /* 0x000066000c1d7a24 */ /* 0x010fe400078e02ff */
[----:B------:R-:W4:Y:S01]  /*1ed90*/  LDS.128 R12, [R2+0x1000] ;  /* 0x00100000020c7984 */ /* 0x000f220000000c00 */
[----:B------:R-:W-:Y:S01]  /*1eda0*/  IMAD.MOV.U32 R0, RZ, RZ, c[0x0][0x198] ;  /* 0x00006600ff007624 */ /* 0x000fe200078e00ff */
[----:B------:R-:W-:-:S02]  /*1edb0*/  LEA.HI.X.SX32 R35, R10, R43, 0x2, P1 ;  /* 0x0000002b0a237211 */ /* 0x000fc400008f16ff */
[----:B------:R-:W-:Y:S01]  /*1edc0*/  ISETP.LT.AND P1, PT, R36, c[0x0][0x17c], !P0 ;  /* 0x00005f0024007a0c */ /* 0x000fe20004721270 */
[C---:B------:R-:W-:Y:S01]  /*1edd0*/  IMAD R39, R0.reuse, 0x2, R29 ;  /* 0x0000000200277824 */ /* 0x040fe200078e021d */
[CC--:B------:R-:W-:Y:S01]  /*1ede0*/  LEA R36, P5, R29.reuse, R42.reuse, 0x2 ;  /* 0x0000002a1d247211 */ /* 0x0c0fe200078a10ff */
[----:B------:R-:W-:Y:S03]  /*1edf0*/  @P6 STG.E [R34.64], R11 ;  /* 0x0000000b22006986 */ /* 0x000fe6000c101908 */
[-C--:B------:R-:W-:Y:S01]  /*1ee00*/  LEA.HI.X.SX32 R37, R29, R43.reuse, 0x2, P5 ;  /* 0x0000002b1d257211 */ /* 0x080fe200028f16ff */
[----:B---3--:R-:W-:Y:S01]  /*1ee10*/  IMAD R33, R0, 0x2, R39 ;  /* 0x0000000200217824 */ /* 0x008fe200078e0227 */
[CC--:B------:R-:W-:Y:S01]  /*1ee20*/  LEA R38, P6, R39.reuse, R42.reuse, 0x2 ;  /* 0x0000002a27267211 */ /* 0x0c0fe200078c10ff */
[----:B------:R-:W-:Y:S03]  /*1ee30*/  LDS.128 R8, [R128+0x1000] ;  /* 0x0010000080087984 */ /* 0x000fe60000000c00 */
[----:B------:R-:W-:Y:S01]  /*1ee40*/  LEA.HI.X.SX32 R39, R39, R43, 0x2, P6 ;  /* 0x0000002b27277211 */ /* 0x000fe200030f16ff */
[----:B------:R3:W-:Y:S01]  /*1ee50*/  @P2 STG.E [R36.64], R4 ;  /* 0x0000000424002986 */ /* 0x0007e2000c101908 */
[----:B------:R-:W-:Y:S01]  /*1ee60*/  ISETP.LT.AND P2, PT, R40, c[0x0][0x17c], !P0 ;  /* 0x00005f0028007a0c */ /* 0x000fe20004741270 */
[----:B------:R-:W-:Y:S01]  /*1ee70*/  IMAD R45, R0, 0x2, R33 ;  /* 0x00000002002d7824 */ /* 0x000fe200078e0221 */
[----:B------:R-:W-:-:S04]  /*1ee80*/  LEA R40, P6, R33, R42, 0x2 ;  /* 0x0000002a21287211 */ /* 0x000fc800078c10ff */
[-C--:B------:R-:W-:Y:S01]  /*1ee90*/  LEA.HI.X.SX32 R41, R33, R43.reuse, 0x2, P6 ;  /* 0x0000002b21297211 */ /* 0x080fe200030f16ff */
[----:B---3--:R-:W3:Y:S01]  /*1eea0*/  LDL.LU R4, [R1+0x83c] ;  /* 0x00083c0001047983 */ /* 0x008ee20000300800 */
[C---:B------:R-:W-:Y:S01]  /*1eeb0*/  LEA R52, P6, R45.reuse, R42, 0x2 ;  /* 0x0000002a2d347211 */ /* 0x040fe200078c10ff */
[----:B------:R-:W-:Y:S01]  /*1eec0*/  IMAD R49, R0, 0x2, R45 ;  /* 0x0000000200317824 */ /* 0x000fe200078e022d */
[----:B------:R-:W-:Y:S01]  /*1eed0*/  ISETP.LT.AND P5, PT, R30, c[0x0][0x17c], !P0 ;  /* 0x00005f001e007a0c */ /* 0x000fe200047a1270 */
[----:B--2---:R-:W-:Y:S01]  /*1eee0*/  @P4 STG.E [R38.64], R16 ;  /* 0x0000001026004986 */ /* 0x004fe2000c101908 */
[----:B------:R-:W-:-:S03]  /*1eef0*/  LEA.HI.X.SX32 R53, R45, R43, 0x2, P6 ;  /* 0x0000002b2d357211 */ /* 0x000fc600030f16ff */
[----:B-1----:R1:W-:Y:S01]  /*1ef00*/  @P3 STG.E [R40.64], R24 ;  /* 0x0000001828003986 */ /* 0x0023e2000c101908 */
[----:B------:R-:W-:-:S03]  /*1ef10*/  LEA R56, P6, R49, R42, 0x2 ;  /* 0x0000002a31387211 */ /* 0x000fc600078c10ff */
[----:B------:R-:W2:Y:S01]  /*1ef20*/  LDS.128 R28, [R3+0x1000] ;  /* 0x00100000031c7984 */ /* 0x000ea20000000c00 */
[----:B------:R-:W-:-:S03]  /*1ef30*/  LEA.HI.X.SX32 R57, R49, R43, 0x2, P6 ;  /* 0x0000002b31397211 */ /* 0x000fc600030f16ff */
[----:B------:R-:W2:Y:S04]  /*1ef40*/  LDS.128 R32, [R129+0x1000] ;  /* 0x0010000081207984 */ /* 0x000ea80000000c00 */
[----:B-1----:R-:W3:Y:S04]  /*1ef50*/  LDL.LU R24, [R1+0x840] ;  /* 0x0008400001187983 */ /* 0x002ee80000300800 */
[----:B------:R-:W-:Y:S04]  /*1ef60*/  @P1 STG.E [R52.64], R20 ;  /* 0x0000001434001986 */ /* 0x000fe8000c101908 */
[----:B----4-:R1:W-:Y:S04]  /*1ef70*/  @P5 STG.E [R56.64], R12 ;  /* 0x0000000c38005986 */ /* 0x0103e8000c101908 */
[----:B------:R-:W4:Y:S01]  /*1ef80*/  LDL.LU R16, [R1+0x85c] ;  /* 0x00085c0001107983 */ /* 0x000f220000300800 */
[----:B------:R-:W-:-:S03]  /*1ef90*/  IMAD R51, R0, 0x2, R49 ;  /* 0x0000000200337824 */ /* 0x000fc600078e0231 */
[----:B------:R-:W-:Y:S04]  /*1efa0*/  LDS.128 R36, [R3+0x2000] ;  /* 0x0020000003247984 */ /* 0x000fe80000000c00 */
[----:B-1----:R-:W4:Y:S01]  /*1efb0*/  LDL.LU R12, [R1+0x858] ;  /* 0x00085800010c7983 */ /* 0x002f220000300800 */
[----:B-----5:R-:W-:Y:S02]  /*1efc0*/  ISETP.LT.AND P4, PT, R46, c[0x0][0x17c], !P0 ;  /* 0x00005f002e007a0c */ /* 0x020fe40004781270 */
[----:B------:R-:W-:Y:S02]  /*1efd0*/  ISETP.LT.AND P3, PT, R44, c[0x0][0x17c], !P0 ;  /* 0x00005f002c007a0c */ /* 0x000fe40004761270 */
[----:B------:R-:W1:Y:S01]  /*1efe0*/  LDS.128 R44, [R2+0x2000] ;  /* 0x00200000022c7984 */ /* 0x000e620000000c00 */
[----:B------:R-:W-:Y:S01]  /*1eff0*/  LEA R64, P6, R51, R42, 0x2 ;  /* 0x0000002a33407211 */ /* 0x000fe200078c10ff */
[----:B------:R-:W-:-:S03]  /*1f000*/  IMAD R55, R0, 0x2, R51 ;  /* 0x0000000200377824 */ /* 0x000fc600078e0233 */
[----:B------:R-:W-:Y:S02]  /*1f010*/  LEA.HI.X.SX32 R65, R51, R43, 0x2, P6 ;  /* 0x0000002b33417211 */ /* 0x000fe400030f16ff */
[----:B------:R-:W-:Y:S01]  /*1f020*/  LEA R40, P6, R55, R42, 0x2 ;  /* 0x0000002a37287211 */ /* 0x000fe200078c10ff */
[----:B------:R-:W-:-:S03]  /*1f030*/  IMAD R61, R0, 0x2, R55 ;  /* 0x00000002003d7824 */ /* 0x000fc600078e0237 */
[-C--:B------:R-:W-:Y:S01]  /*1f040*/  LEA.HI.X.SX32 R41, R55, R43.reuse, 0x2, P6 ;  /* 0x0000002b37297211 */ /* 0x080fe200030f16ff */
[----:B--2---:R-:W-:Y:S01]  /*1f050*/  @P2 STG.E [R64.64], R28 ;  /* 0x0000001c40002986 */ /* 0x004fe2000c101908 */
[CC--:B------:R-:W-:Y:S01]  /*1f060*/  LEA R68, P6, R61.reuse, R42.reuse, 0x2 ;  /* 0x0000002a3d447211 */ /* 0x0c0fe200078c10ff */
[----:B------:R-:W-:Y:S02]  /*1f070*/  IMAD R67, R0, 0x2, R61 ;  /* 0x0000000200437824 */ /* 0x000fe400078e023d */
[----:B------:R2:W-:Y:S01]  /*1f080*/  @P4 STG.E [R40.64], R8 ;  /* 0x0000000828004986 */ /* 0x0005e2000c101908 */
[----:B------:R-:W-:Y:S01]  /*1f090*/  ISETP.LT.AND P1, PT, R48, c[0x0][0x17c], !P0 ;  /* 0x00005f0030007a0c */ /* 0x000fe20004721270 */
[----:B------:R-:W-:Y:S01]  /*1f0a0*/  IMAD R73, R0, 0x2, R67 ;  /* 0x0000000200497824 */ /* 0x000fe200078e0243 */
[----:B------:R-:W-:Y:S01]  /*1f0b0*/  LEA.HI.X.SX32 R69, R61, R43, 0x2, P6 ;  /* 0x0000002b3d457211 */ /* 0x000fe200030f16ff */
[----:B------:R-:W5:Y:S01]  /*1f0c0*/  LDS.128 R48, [R128+0x2000] ;  /* 0x0020000080307984 */ /* 0x000f620000000c00 */
[----:B------:R-:W-:-:S03]  /*1f0d0*/  LEA R70, P6, R67, R42, 0x2 ;  /* 0x0000002a43467211 */ /* 0x000fc600078c10ff */
[----:B--2---:R-:W2:Y:S01]  /*1f0e0*/  LDL.LU R8, [R1+0x854] ;  /* 0x0008540001087983 */ /* 0x004ea20000300800 */
[----:B------:R-:W-:Y:S02]  /*1f0f0*/  ISETP.LT.AND P5, PT, R54, c[0x0][0x17c], !P0 ;  /* 0x00005f0036007a0c */ /* 0x000fe400047a1270 */
[-C--:B------:R-:W-:Y:S01]  /*1f100*/  LEA.HI.X.SX32 R71, R67, R43.reuse, 0x2, P6 ;  /* 0x0000002b43477211 */ /* 0x080fe200030f16ff */
[----:B------:R-:W-:Y:S01]  /*1f110*/  @P3 STG.E [R68.64], R32 ;  /* 0x0000002044003986 */ /* 0x000fe2000c101908 */
[C---:B------:R-:W-:Y:S01]  /*1f120*/  LEA R40, P6, R73.reuse, R42, 0x2 ;  /* 0x0000002a49287211 */ /* 0x040fe200078c10ff */
[----:B------:R-:W-:Y:S01]  /*1f130*/  IMAD R75, R0, 0x2, R73 ;  /* 0x00000002004b7824 */ /* 0x000fe200078e0249 */
[----:B------:R-:W-:Y:S01]  /*1f140*/  ISETP.LT.AND P2, PT, R58, c[0x0][0x17c], !P0 ;  /* 0x00005f003a007a0c */ /* 0x000fe20004741270 */
[----:B------:R-:W-:Y:S01]  /*1f150*/  LDS.128 R60, [R3+0x3000] ;  /* 0x00300000033c7984 */ /* 0x000fe20000000c00 */
[----:B------:R-:W-:-:S03]  /*1f160*/  LEA.HI.X.SX32 R41, R73, R43, 0x2, P6 ;  /* 0x0000002b49297211 */ /* 0x000fc600030f16ff */
[----:B------:R1:W-:Y:S04]  /*1f170*/  LDS.128 R56, [R2+0x3000] ;  /* 0x0030000002387984 */ /* 0x0003e80000000c00 */
[----:B-1----:R1:W-:Y:S01]  /*1f180*/  @P1 STG.E [R70.64], R44 ;  /* 0x0000002c46001986 */ /* 0x0023e2000c101908 */
[----:B------:R-:W-:-:S03]  /*1f190*/  LEA R2, P1, R75, R42, 0x2 ;  /* 0x0000002a4b027211 */ /* 0x000fc600078210ff */
[----:B------:R-:W-:Y:S01]  /*1f1a0*/  @P5 STG.E [R40.64], R36 ;  /* 0x0000002428005986 */ /* 0x000fe2000c101908 */
[----:B------:R-:W-:-:S03]  /*1f1b0*/  LEA.HI.X.SX32 R3, R75, R43, 0x2, P1 ;  /* 0x0000002b4b037211 */ /* 0x000fc600008f16ff */
[----:B------:R-:W1:Y:S04]  /*1f1c0*/  LDS.128 R52, [R129+0x2000] ;  /* 0x0020000081347984 */ /* 0x000e680000000c00 */
[----:B------:R-:W1:Y:S01]  /*1f1d0*/  LDS.128 R64, [R128+0x3000] ;  /* 0x0030000080407984 */ /* 0x000e620000000c00 */
[----:B---3--:R-:W-:Y:S02]  /*1f1e0*/  ISETP.LT.AND P4, PT, R4, c[0x0][0x17c], !P0 ;  /* 0x00005f0004007a0c */ /* 0x008fe40004781270 */
[----:B------:R-:W-:Y:S01]  /*1f1f0*/  ISETP.LT.AND P3, PT, R24, c[0x0][0x17c], !P0 ;  /* 0x00005f0018007a0c */ /* 0x000fe20004761270 */
[----:B------:R-:W3:Y:S04]  /*1f200*/  LDL.LU R4, [R1+0x850] ;  /* 0x0008500001047983 */ /* 0x000ee80000300800 */
[----:B------:R-:W3:Y:S04]  /*1f210*/  LDL.LU R24, [R1+0x84c] ;  /* 0x00084c0001187983 */ /* 0x000ee80000300800 */
[----:B------:R-:W3:Y:S01]  /*1f220*/  LDL.LU R20, [R1+0x848] ;  /* 0x0008480001147983 */ /* 0x000ee20000300800 */
[----:B----4-:R-:W-:-:S02]  /*1f230*/  ISETP.LT.AND P5, PT, R16, c[0x0][0x17c], !P0 ;  /* 0x00005f0010007a0c */ /* 0x010fc400047a1270 */
[----:B------:R-:W-:Y:S01]  /*1f240*/  ISETP.LT.AND P1, PT, R12, c[0x0][0x17c], !P0 ;  /* 0x00005f000c007a0c */ /* 0x000fe20004721270 */
[----:B------:R-:W4:Y:S04]  /*1f250*/  LDL.LU R16, [R1+0x844] ;  /* 0x0008440001107983 */ /* 0x000f280000300800 */
[----:B------:R-:W4:Y:S01]  /*1f260*/  LDL.LU R12, [R1+0x814] ;  /* 0x00081400010c7983 */ /* 0x000f220000300800 */
[----:B------:R-:W-:-:S03]  /*1f270*/  IMAD R73, R0, 0x2, R75 ;  /* 0x0000000200497824 */ /* 0x000fc600078e024b */
[----:B-----5:R5:W-:Y:S01]  /*1f280*/  @P2 STG.E [R2.64], R48 ;  /* 0x0000003002002986 */ /* 0x020be2000c101908 */
[C---:B------:R-:W-:Y:S01]  /*1f290*/  IMAD R75, R0.reuse, 0x2, R73 ;  /* 0x00000002004b7824 */ /* 0x040fe200078e0249 */
[CC--:B------:R-:W-:Y:S02]  /*1f2a0*/  LEA R68, P6, R73.reuse, R42.reuse, 0x2 ;  /* 0x0000002a49447211 */ /* 0x0c0fe400078c10ff */
[----:B------:R-:W3:Y:S02]  /*1f2b0*/  LDS.128 R128, [R129+0x3000] ;  /* 0x0030000081807984 */ /* 0x000ee40000000c00 */
[-C--:B------:R-:W-:Y:S02]  /*1f2c0*/  LEA.HI.X.SX32 R69, R73, R43.reuse, 0x2, P6 ;  /* 0x0000002b49457211 */ /* 0x080fe400030f16ff */
[CC--:B-1----:R-:W-:Y:S01]  /*1f2d0*/  LEA R70, P2, R75.reuse, R42.reuse, 0x2 ;  /* 0x0000002a4b467211 */ /* 0x0c2fe200078410ff */
[C---:B------:R-:W-:Y:S02]  /*1f2e0*/  IMAD R73, R0.reuse, 0x2, R75 ;  /* 0x0000000200497824 */ /* 0x040fe400078e024b */
[----:B------:R-:W-:Y:S01]  /*1f2f0*/  @P4 STG.E [R68.64], R52 ;  /* 0x0000003444004986 */ /* 0x000fe2000c101908 */
[----:B------:R-:W-:Y:S01]  /*1f300*/  LEA.HI.X.SX32 R71, R75, R43, 0x2, P2 ;  /* 0x0000002b4b477211 */ /* 0x000fe200010f16ff */
[----:B------:R-:W-:Y:S01]  /*1f310*/  IMAD R75, R0, 0x2, R73 ;  /* 0x00000002004b7824 */ /* 0x000fe200078e0249 */
[----:B------:R-:W-:-:S03]  /*1f320*/  LEA R40, P6, R73, R42, 0x2 ;  /* 0x0000002a49287211 */ /* 0x000fc600078c10ff */
[----:B------:R1:W-:Y:S01]  /*1f330*/  @P3 STG.E [R70.64], R56 ;  /* 0x0000003846003986 */ /* 0x0003e2000c101908 */
[----:B--2---:R-:W-:-:S03]  /*1f340*/  ISETP.LT.AND P4, PT, R8, c[0x0][0x17c], !P0 ;  /* 0x00005f0008007a0c */ /* 0x004fc60004781270 */
[----:B------:R-:W2:Y:S01]  /*1f350*/  LDL.LU R8, [R1+0x810] ;  /* 0x0008100001087983 */ /* 0x000ea20000300800 */
[----:B------:R-:W-:Y:S01]  /*1f360*/  LEA.HI.X.SX32 R41, R73, R43, 0x2, P6 ;  /* 0x0000002b49297211 */ /* 0x000fe200030f16ff */
[----:B------:R-:W-:Y:S01]  /*1f370*/  IMAD R73, R0, 0x2, R75 ;  /* 0x0000000200497824 */ /* 0x000fe200078e024b */
[----:B-----5:R-:W-:-:S04]  /*1f380*/  LEA R2, P3, R75, R42, 0x2 ;  /* 0x0000002a4b027211 */ /* 0x020fc800078610ff */
[----:B------:R-:W-:Y:S01]  /*1f390*/  LEA.HI.X.SX32 R3, R75, R43, 0x2, P3 ;  /* 0x0000002b4b037211 */ /* 0x000fe200018f16ff */
[----:B------:R-:W-:Y:S01]  /*1f3a0*/  IMAD R75, R0, 0x2, R73 ;  /* 0x00000002004b7824 */ /* 0x000fe200078e0249 */
[----:B------:R5:W-:Y:S04]  /*1f3b0*/  @P5 STG.E [R40.64], R60 ;  /* 0x0000003c28005986 */ /* 0x000be8000c101908 */
[----:B------:R3:W-:Y:S01]  /*1f3c0*/  @P1 STG.E [R2.64], R64 ;  /* 0x0000004002001986 */ /* 0x0007e2000c101908 */
[----:B-1----:R-:W-:-:S04]  /*1f3d0*/  LEA R70, P1, R75, R42, 0x2 ;  /* 0x0000002a4b467211 */ /* 0x002fc800078210ff */
[----:B------:R-:W-:Y:S02]  /*1f3e0*/  LEA.HI.X.SX32 R71, R75, R43, 0x2, P1 ;  /* 0x0000002b4b477211 */ /* 0x000fe400008f16ff */
[----:B---3--:R-:W-:Y:S02]  /*1f3f0*/  ISETP.LT.AND P2, PT, R4, c[0x0][0x17c], !P0 ;  /* 0x00005f0004007a0c */ /* 0x008fe40004741270 */
[----:B------:R-:W3:Y:S04]  /*1f400*/  LDL.LU R4, [R1+0x80c] ;  /* 0x00080c0001047983 */ /* 0x000ee80000300800 */
[----:B------:R-:W3:Y:S01]  /*1f410*/  LDL.LU R28, [R1+0x808] ;  /* 0x00080800011c7983 */ /* 0x000ee20000300800 */
[----:B------:R-:W-:-:S03]  /*1f420*/  ISETP.LT.AND P3, PT, R20, c[0x0][0x17c], !P0 ;  /* 0x00005f0014007a0c */ /* 0x000fc60004761270 */
[----:B------:R-:W3:Y:S01]  /*1f430*/  LDL.LU R20, [R1+0x804] ;  /* 0x0008040001147983 */ /* 0x000ee20000300800 */
[----:B------:R-:W-:-:S03]  /*1f440*/  ISETP.LT.AND P5, PT, R24, c[0x0][0x17c], !P0 ;  /* 0x00005f0018007a0c */ /* 0x000fc600047a1270 */
[----:B------:R-:W3:Y:S01]  /*1f450*/  LDL.LU R32, [R1+0x800] ;  /* 0x0008000001207983 */ /* 0x000ee20000300800 */
[----:B----4-:R-:W-:-:S03]  /*1f460*/  ISETP.LT.AND P1, PT, R12, c[0x0][0x17c], !P0 ;  /* 0x00005f000c007a0c */ /* 0x010fc60004721270 */
[----:B------:R-:W4:Y:S04]  /*1f470*/  LDL.LU R12, [R1+0x7fc] ;  /* 0x0007fc00010c7983 */ /* 0x000f280000300800 */
[----:B------:R-:W4:Y:S01]  /*1f480*/  LDL.LU R24, [R1+0x7f8] ;  /* 0x0007f80001187983 */ /* 0x000f220000300800 */
[----:B------:R-:W-:-:S04]  /*1f490*/  LEA R68, P6, R73, R42, 0x2 ;  /* 0x0000002a49447211 */ /* 0x000fc800078c10ff */
[----:B------:R-:W-:Y:S01]  /*1f4a0*/  LEA.HI.X.SX32 R69, R73, R43, 0x2, P6 ;  /* 0x0000002b49457211 */ /* 0x000fe200030f16ff */
[----:B------:R-:W-:-:S04]  /*1f4b0*/  IMAD R73, R0, 0x2, R75 ;  /* 0x0000000200497824 */ /* 0x000fc800078e024b */
[C---:B------:R-:W-:Y:S01]  /*1f4c0*/  IMAD R75, R0.reuse, 0x2, R73 ;  /* 0x00000002004b7824 */ /* 0x040fe200078e0249 */
[CC--:B-----5:R-:W-:Y:S01]  /*1f4d0*/  LEA R40, P6, R73.reuse, R42.reuse, 0x2 ;  /* 0x0000002a49287211 */ /* 0x0e0fe200078c10ff */
[----:B------:R1:W-:Y:S03]  /*1f4e0*/  @P4 STG.E [R68.64], R128 ;  /* 0x0000008044004986 */ /* 0x0003e6000c101908 */
[-C--:B------:R-:W-:Y:S01]  /*1f4f0*/  LEA.HI.X.SX32 R41, R73, R43.reuse, 0x2, P6 ;  /* 0x0000002b49297211 */ /* 0x080fe200030f16ff */
[----:B------:R5:W-:Y:S01]  /*1f500*/  @P2 STG.E [R70.64], R5 ;  /* 0x0000000546002986 */ /* 0x000be2000c101908 */
[CC--:B------:R-:W-:Y:S01]  /*1f510*/  LEA R2, P2, R75.reuse, R42.reuse, 0x2 ;  /* 0x0000002a4b027211 */ /* 0x0c0fe200078410ff */
[----:B------:R-:W-:Y:S01]  /*1f520*/  IMAD R73, R0, 0x2, R75 ;  /* 0x0000000200497824 */ /* 0x000fe200078e024b */
[----:B------:R-:W-:Y:S02]  /*1f530*/  ISETP.LT.AND P4, PT, R16, c[0x0][0x17c], !P0 ;  /* 0x00005f0010007a0c */ /* 0x000fe40004781270 */
[----:B------:R-:W-:Y:S01]  /*1f540*/  LEA.HI.X.SX32 R3, R75, R43, 0x2, P2 ;  /* 0x0000002b4b037211 */ /* 0x000fe200010f16ff */
[----:B------:R-:W-:Y:S01]  /*1f550*/  IMAD R75, R0, 0x2, R73 ;  /* 0x00000002004b7824 */ /* 0x000fe200078e0249 */
[----:B------:R2:W-:Y:S01]  /*1f560*/  @P5 STG.E [R40.64], R17 ;  /* 0x0000001128005986 */ /* 0x0005e2000c101908 */
[----:B-1----:R-:W-:-:S03]  /*1f570*/  LEA R68, P6, R73, R42, 0x2 ;  /* 0x0000002a49447211 */ /* 0x002fc600078c10ff */
[----:B------:R1:W-:Y:S01]  /*1f580*/  @P3 STG.E [R2.64], R25 ;  /* 0x0000001902003986 */ /* 0x0003e2000c101908 */
[----:B-----5:R-:W-:Y:S01]  /*1f590*/  IMAD R71, R0, 0x2, R75 ;  /* 0x0000000200477824 */ /* 0x020fe200078e024b */
[----:B------:R-:W-:Y:S02]  /*1f5a0*/  LEA.HI.X.SX32 R69, R73, R43, 0x2, P6 ;  /* 0x0000002b49457211 */ /* 0x000fe400030f16ff */
[----:B--2---:R-:W-:Y:S02]  /*1f5b0*/  ISETP.LT.AND P5, PT, R8, c[0x0][0x17c], !P0 ;  /* 0x00005f0008007a0c */ /* 0x004fe400047a1270 */
[----:B------:R-:W2:Y:S01]  /*1f5c0*/  LDL.LU R8, [R1+0x7f4] ;  /* 0x0007f40001087983 */ /* 0x000ea20000300800 */
[C---:B------:R-:W-:Y:S01]  /*1f5d0*/  IMAD R41, R0.reuse, 0x2, R71 ;  /* 0x0000000200297824 */ /* 0x040fe200078e0247 */
[----:B------:R-:W-:Y:S02]  /*1f5e0*/  LEA R16, P6, R71, R42, 0x2 ;  /* 0x0000002a47107211 */ /* 0x000fe400078c10ff */
[----:B------:R5:W-:Y:S01]  /*1f5f0*/  @P4 STG.E [R68.64], R21 ;  /* 0x0000001544004986 */ /* 0x000be2000c101908 */
[----:B-1----:R-:W-:-:S03]  /*1f600*/  IMAD R25, R0, 0x2, R41 ;  /* 0x0000000200197824 */ /* 0x002fc600078e0229 */
[----:B------:R-:W2:Y:S01]  /*1f610*/  LDL.LU R36, [R1+0x7f0] ;  /* 0x0007f00001247983 */ /* 0x000ea20000300800 */
[----:B------:R-:W-:Y:S02]  /*1f620*/  LEA.HI.X.SX32 R17, R71, R43, 0x2, P6 ;  /* 0x0000002b47117211 */ /* 0x000fe400030f16ff */
[----:B---3--:R-:W-:Y:S02]  /*1f630*/  ISETP.LT.AND P2, PT, R4, c[0x0][0x17c], !P0 ;  /* 0x00005f0004007a0c */ /* 0x008fe40004741270 */
[----:B------:R-:W-:-:S04]  /*1f640*/  LEA R4, P3, R75, R42, 0x2 ;  /* 0x0000002a4b047211 */ /* 0x000fc800078610ff */
[----:B------:R-:W-:Y:S02]  /*1f650*/  LEA.HI.X.SX32 R5, R75, R43, 0x2, P3 ;  /* 0x0000002b4b057211 */ /* 0x000fe400018f16ff */
[----:B------:R-:W-:Y:S02]  /*1f660*/  ISETP.LT.AND P4, PT, R28, c[0x0][0x17c], !P0 ;  /* 0x00005f001c007a0c */ /* 0x000fe40004781270 */
[----:B------:R-:W3:Y:S01]  /*1f670*/  LDL.LU R28, [R1+0x7ec] ;  /* 0x0007ec00011c7983 */ /* 0x000ee20000300800 */
[----:B------:R-:W-:-:S03]  /*1f680*/  ISETP.LT.AND P3, PT, R20, c[0x0][0x17c], !P0 ;  /* 0x00005f0014007a0c */ /* 0x000fc60004761270 */
[----:B------:R-:W-:Y:S01]  /*1f690*/  @P1 STG.E [R4.64], R13 ;  /* 0x0000000d04001986 */ /* 0x000fe2000c101908 */
[-C--:B------:R-:W-:Y:S02]  /*1f6a0*/  LEA R2, P1, R41, R42.reuse, 0x2 ;  /* 0x0000002a29027211 */ /* 0x080fe400078210ff */
[----:B------:R-:W-:Y:S02]  /*1f6b0*/  LEA R20, P6, R25, R42, 0x2 ;  /* 0x0000002a19147211 */ /* 0x000fe400078c10ff */
[-C--:B------:R-:W-:Y:S01]  /*1f6c0*/  LEA.HI.X.SX32 R3, R41, R43.reuse, 0x2, P1 ;  /* 0x0000002b29037211 */ /* 0x080fe200008f16ff */
[----:B------:R1:W-:Y:S01]  /*1f6d0*/  @P5 STG.E [R16.64], R29 ;  /* 0x0000001d10005986 */ /* 0x0003e2000c101908 */
[----:B-----5:R-:W-:Y:S02]  /*1f6e0*/  LEA.HI.X.SX32 R21, R25, R43, 0x2, P6 ;  /* 0x0000002b19157211 */ /* 0x020fe400030f16ff */
[----:B------:R-:W-:Y:S01]  /*1f6f0*/  ISETP.LT.AND P5, PT, R32, c[0x0][0x17c], !P0 ;  /* 0x00005f0020007a0c */ /* 0x000fe200047a1270 */
[----:B------:R5:W-:Y:S04]  /*1f700*/  @P2 STG.E [R2.64], R9 ;  /* 0x0000000902002986 */ /* 0x000be8000c101908 */
[----:B------:R-:W3:Y:S04]  /*1f710*/  LDL.LU R32, [R1+0x7e8] ;  /* 0x0007e80001207983 */ /* 0x000ee80000300800 */
[----:B-1----:R-:W3:Y:S04]  /*1f720*/  LDL.LU R29, [R1+0x7e4] ;  /* 0x0007e400011d7983 */ /* 0x002ee80000300800 */
[----:B------:R1:W-:Y:S01]  /*1f730*/  @P4 STG.E [R20.64], R33 ;  /* 0x0000002114004986 */ /* 0x0003e2000c101908 */
[----:B----4-:R-:W-:-:S03]  /*1f740*/  ISETP.LT.AND P4, PT, R24, c[0x0][0x17c], !P0 ;  /* 0x00005f0018007a0c */ /* 0x010fc60004781270 */
[----:B------:R-:W4:Y:S04]  /*1f750*/  LDL.LU R24, [R1+0x7e0] ;  /* 0x0007e00001187983 */ /* 0x000f280000300800 */
[----:B------:R-:W4:Y:S01]  /*1f760*/  LDL.LU R16, [R1+0x7dc] ;  /* 0x0007dc0001107983 */ /* 0x000f220000300800 */
[----:B------:R-:W-:-:S04]  /*1f770*/  IMAD R41, R0, 0x2, R25 ;  /* 0x0000000200297824 */ /* 0x000fc800078e0219 */
[----:B------:R-:W-:Y:S01]  /*1f780*/  IMAD R13, R0, 0x2, R41 ;  /* 0x00000002000d7824 */ /* 0x000fe200078e0229 */
[CC--:B------:R-:W-:Y:S02]  /*1f790*/  LEA R4, P2, R41.reuse, R42.reuse, 0x2 ;  /* 0x0000002a29047211 */ /* 0x0c0fe400078410ff */
[----:B------:R-:W-:Y:S01]  /*1f7a0*/  ISETP.LT.AND P1, PT, R12, c[0x0][0x17c], !P0 ;  /* 0x00005f000c007a0c */ /* 0x000fe20004721270 */
[C---:B------:R-:W-:Y:S01]  /*1f7b0*/  IMAD R17, R0.reuse, 0x2, R13 ;  /* 0x0000000200117824 */ /* 0x040fe200078e020d */
[----:B------:R-:W-:Y:S02]  /*1f7c0*/  LEA.HI.X.SX32 R5, R41, R43, 0x2, P2 ;  /* 0x0000002b29057211 */ /* 0x000fe400010f16ff */
[-C--:B------:R-:W-:Y:S01]  /*1f7d0*/  LEA R12, P6, R13, R42.reuse, 0x2 ;  /* 0x0000002a0d0c7211 */ /* 0x080fe200078c10ff */
[----:B-----5:R-:W-:Y:S02]  /*1f7e0*/  IMAD R9, R0, 0x2, R17 ;  /* 0x0000000200097824 */ /* 0x020fe400078e0211 */
[----:B------:R5:W-:Y:S01]  /*1f7f0*/  @P3 STG.E [R4.64], R45 ;  /* 0x0000002d04003986 */ /* 0x000be2000c101908 */
[----:B------:R-:W-:-:S02]  /*1f800*/  LEA R2, P3, R17, R42, 0x2 ;  /* 0x0000002a11027211 */ /* 0x000fc400078610ff */
[-C--:B------:R-:W-:Y:S02]  /*1f810*/  LEA.HI.X.SX32 R13, R13, R43.reuse, 0x2, P6 ;  /* 0x0000002b0d0d7211 */ /* 0x080fe400030f16ff */
[----:B------:R-:W-:Y:S01]  /*1f820*/  LEA.HI.X.SX32 R3, R17, R43, 0x2, P3 ;  /* 0x0000002b11037211 */ /* 0x000fe200018f16ff */
[----:B------:R-:W-:Y:S01]  /*1f830*/  IMAD R17, R0, 0x2, R9 ;  /* 0x0000000200117824 */ /* 0x000fe200078e0209 */
[----:B--2---:R-:W-:Y:S01]  /*1f840*/  ISETP.LT.AND P2, PT, R8, c[0x0][0x17c], !P0 ;  /* 0x00005f0008007a0c */ /* 0x004fe20004741270 */
[----:B------:R2:W-:Y:S01]  /*1f850*/  @P5 STG.E [R12.64], R37 ;  /* 0x000000250c005986 */ /* 0x0005e2000c101908 */
[-C--:B------:R-:W-:Y:S01]  /*1f860*/  LEA R8, P6, R9, R42.reuse, 0x2 ;  /* 0x0000002a09087211 */ /* 0x080fe200078c10ff */
[----:B-1----:R-:W-:Y:S01]  /*1f870*/  IMAD R21, R0, 0x2, R17 ;  /* 0x0000000200157824 */ /* 0x002fe200078e0211 */
[----:B------:R-:W-:Y:S01]  /*1f880*/  ISETP.LT.AND P5, PT, R36, c[0x0][0x17c], !P0 ;  /* 0x00005f0024007a0c */ /* 0x000fe200047a1270 */
[----:B------:R1:W-:Y:S01]  /*1f890*/  @P1 STG.E [R2.64], R49 ;  /* 0x0000003102001986 */ /* 0x0003e2000c101908 */
[----:B-----5:R-:W-:-:S02]  /*1f8a0*/  LEA R4, P1, R17, R42, 0x2 ;  /* 0x0000002a11047211 */ /* 0x020fc400078210ff */
[-C--:B------:R-:W-:Y:S02]  /*1f8b0*/  LEA.HI.X.SX32 R9, R9, R43.reuse, 0x2, P6 ;  /* 0x0000002b09097211 */ /* 0x080fe400030f16ff */
[-C--:B------:R-:W-:Y:S01]  /*1f8c0*/  LEA.HI.X.SX32 R5, R17, R43.reuse, 0x2, P1 ;  /* 0x0000002b11057211 */ /* 0x080fe200008f16ff */
[----:B------:R-:W-:Y:S01]  /*1f8d0*/  IMAD R17, R0, 0x2, R21 ;  /* 0x0000000200117824 */ /* 0x000fe200078e0215 */
[CC--:B--2---:R-:W-:Y:S01]  /*1f8e0*/  LEA R12, P6, R21.reuse, R42.reuse, 0x2 ;  /* 0x0000002a150c7211 */ /* 0x0c4fe200078c10ff */
[----:B------:R2:W-:Y:S03]  /*1f8f0*/  @P4 STG.E [R8.64], R53 ;  /* 0x0000003508004986 */ /* 0x0005e6000c101908 */
[----:B------:R-:W-:Y:S01]  /*1f900*/  LEA.HI.X.SX32 R13, R21, R43, 0x2, P6 ;  /* 0x0000002b150d7211 */ /* 0x000fe200030f16ff */
[----:B------:R5:W-:Y:S01]  /*1f910*/  @P2 STG.E [R4.64], R57 ;  /* 0x0000003904002986 */ /* 0x000be2000c101908 */
[----:B-1----:R-:W-:-:S03]  /*1f920*/  LEA R2, P2, R17, R42, 0x2 ;  /* 0x0000002a11027211 */ /* 0x002fc600078410ff */
[----:B------:R1:W-:Y:S01]  /*1f930*/  @P5 STG.E [R12.64], R61 ;  /* 0x0000003d0c005986 */ /* 0x0003e2000c101908 */
[----:B------:R-:W-:Y:S02]  /*1f940*/  LEA.HI.X.SX32 R3, R17, R43, 0x2, P2 ;  /* 0x0000002b11037211 */ /* 0x000fe400010f16ff */
[----:B---3--:R-:W-:Y:S02]  /*1f950*/  ISETP.LT.AND P3, PT, R28, c[0x0][0x17c], !P0 ;  /* 0x00005f001c007a0c */ /* 0x008fe40004761270 */
[----:B------:R-:W3:Y:S04]  /*1f960*/  LDL.LU R28, [R1+0x7d8] ;  /* 0x0007d800011c7983 */ /* 0x000ee80000300800 */
[----:B------:R-:W3:Y:S01]  /*1f970*/  LDL.LU R25, [R1+0x7d4] ;  /* 0x0007d40001197983 */ /* 0x000ee20000300800 */
[----:B------:R-:W-:-:S03]  /*1f980*/  ISETP.LT.AND P1, PT, R29, c[0x0][0x17c], !P0 ;  /* 0x00005f001d007a0c */ /* 0x000fc60004721270 */
[----:B------:R-:W3:Y:S04]  /*1f990*/  LDL.LU R29, [R1+0x7d0] ;  /* 0x0007d000011d7983 */ /* 0x000ee80000300800 */
[----:B------:R-:W3:Y:S01]  /*1f9a0*/  LDL.LU R20, [R1+0x7cc] ;  /* 0x0007cc0001147983 */ /* 0x000ee20000300800 */
[----:B----4-:R-:W-:-:S03]  /*1f9b0*/  ISETP.LT.AND P5, PT, R24, c[0x0][0x17c], !P0 ;  /* 0x00005f0018007a0c */ /* 0x010fc600047a1270 */
[----:B------:R-:W4:Y:S01]  /*1f9c0*/  LDL.LU R24, [R1+0x7c8] ;  /* 0x0007c80001187983 */ /* 0x000f220000300800 */
[----:B------:R-:W-:-:S03]  /*1f9d0*/  ISETP.LT.AND P2, PT, R16, c[0x0][0x17c], !P0 ;  /* 0x00005f0010007a0c */ /* 0x000fc60004741270 */
[----:B------:R-:W4:Y:S01]  /*1f9e0*/  LDL.LU R16, [R1+0x7c4] ;  /* 0x0007c40001107983 */ /* 0x000f220000300800 */
[----:B------:R-:W-:Y:S01]  /*1f9f0*/  IMAD R21, R0, 0x2, R17 ;  /* 0x0000000200157824 */ /* 0x000fe200078e0211 */
[----:B------:R-:W-:-:S03]  /*1fa00*/  ISETP.LT.AND P4, PT, R32, c[0x0][0x17c], !P0 ;  /* 0x00005f0020007a0c */ /* 0x000fc60004781270 */
[C---:B------:R-:W-:Y:S01]  /*1fa10*/  IMAD R17, R0.reuse, 0x2, R21 ;  /* 0x0000000200117824 */ /* 0x040fe200078e0215 */
[CC--:B--2---:R-:W-:Y:S01]  /*1fa20*/  LEA R8, P6, R21.reuse, R42.reuse, 0x2 ;  /* 0x0000002a15087211 */ /* 0x0c4fe200078c10ff */
[----:B------:R2:W-:Y:S03]  /*1fa30*/  @P3 STG.E [R2.64], R65 ;  /* 0x0000004102003986 */ /* 0x0005e6000c101908 */
[----:B------:R-:W-:Y:S01]  /*1fa40*/  LEA.HI.X.SX32 R9, R21, R43, 0x2, P6 ;  /* 0x0000002b15097211 */ /* 0x000fe200030f16ff */
[----:B------:R-:W-:Y:S01]  /*1fa50*/  IMAD R21, R0, 0x2, R17 ;  /* 0x0000000200157824 */ /* 0x000fe200078e0211 */
[----:B-----5:R-:W-:-:S04]  /*1fa60*/  LEA R4, P3, R17, R42, 0x2 ;  /* 0x0000002a11047211 */ /* 0x020fc800078610ff */
[-C--:B------:R-:W-:Y:S01]  /*1fa70*/  LEA.HI.X.SX32 R5, R17, R43.reuse, 0x2, P3 ;  /* 0x0000002b11057211 */ /* 0x080fe200018f16ff */
[C---:B------:R-:W-:Y:S01]  /*1fa80*/  IMAD R17, R0.reuse, 0x2, R21 ;  /* 0x0000000200117824 */ /* 0x040fe200078e0215 */
[CC--:B-1----:R-:W-:Y:S01]  /*1fa90*/  LEA R12, P6, R21.reuse, R42.reuse, 0x2 ;  /* 0x0000002a150c7211 */ /* 0x0c2fe200078c10ff */
[----:B------:R1:W-:Y:S03]  /*1faa0*/  @P4 STG.E [R8.64], R129 ;  /* 0x0000008108004986 */ /* 0x0003e6000c101908 */
[----:B------:R-:W-:Y:S01]  /*1fab0*/  LEA.HI.X.SX32 R13, R21, R43, 0x2, P6 ;  /* 0x0000002b150d7211 */ /* 0x000fe200030f16ff */
[----:B------:R5:W-:Y:S01]  /*1fac0*/  @P1 STG.E [R4.64], R6 ;  /* 0x0000000604001986 */ /* 0x000be2000c101908 */
[----:B------:R-:W-:Y:S01]  /*1fad0*/  IMAD R21, R0, 0x2, R17 ;  /* 0x0000000200157824 */ /* 0x000fe200078e0211 */
[----:B--2---:R-:W-:-:S04]  /*1fae0*/  LEA R2, P1, R17, R42, 0x2 ;  /* 0x0000002a11027211 */ /* 0x004fc800078210ff */
[-C--:B------:R-:W-:Y:S01]  /*1faf0*/  LEA.HI.X.SX32 R3, R17, R43.reuse, 0x2, P1 ;  /* 0x0000002b11037211 */ /* 0x080fe200008f16ff */
[----:B------:R-:W-:Y:S01]  /*1fb00*/  IMAD R17, R0, 0x2, R21 ;  /* 0x0000000200117824 */ /* 0x000fe200078e0215 */
[CC--:B-1----:R-:W-:Y:S01]  /*1fb10*/  LEA R8, P6, R21.reuse, R42.reuse, 0x2 ;  /* 0x0000002a15087211 */ /* 0x0c2fe200078c10ff */
[----:B------:R1:W-:Y:S03]  /*1fb20*/  @P5 STG.E [R12.64], R18 ;  /* 0x000000120c005986 */ /* 0x0003e6000c101908 */
[----:B------:R-:W-:Y:S01]  /*1fb30*/  LEA.HI.X.SX32 R9, R21, R43, 0x2, P6 ;  /* 0x0000002b15097211 */ /* 0x000fe200030f16ff */
[----:B------:R-:W-:Y:S01]  /*1fb40*/  @P2 STG.E [R2.64], R26 ;  /* 0x0000001a02002986 */ /* 0x000fe2000c101908 */
[----:B-----5:R-:W-:-:S04]  /*1fb50*/  LEA R4, P2, R17, R42, 0x2 ;  /* 0x0000002a11047211 */ /* 0x020fc800078410ff */
[----:B------:R-:W-:Y:S02]  /*1fb60*/  LEA.HI.X.SX32 R5, R17, R43, 0x2, P2 ;  /* 0x0000002b11057211 */ /* 0x000fe400010f16ff */
[----:B---3--:R-:W-:Y:S02]  /*1fb70*/  ISETP.LT.AND P4, PT, R28, c[0x0][0x17c], !P0 ;  /* 0x00005f001c007a0c */ /* 0x008fe40004781270 */
[----:B------:R-:W2:Y:S01]  /*1fb80*/  LDL.LU R28, [R1+0x7c0] ;  /* 0x0007c000011c7983 */ /* 0x000ea20000300800 */
[----:B------:R-:W-:-:S03]  /*1fb90*/  ISETP.LT.AND P3, PT, R25, c[0x0][0x17c], !P0 ;  /* 0x00005f0019007a0c */ /* 0x000fc60004761270 */
[----:B------:R-:W3:Y:S07]  /*1fba0*/  LDL.LU R25, [R1+0x7bc] ;  /* 0x0007bc0001197983 */ /* 0x000eee0000300800 */
[----:B------:R5:W-:Y:S01]  /*1fbb0*/  @P4 STG.E [R8.64], R22 ;  /* 0x0000001608004986 */ /* 0x000be2000c101908 */
[----:B------:R-:W-:-:S03]  /*1fbc0*/  ISETP.LT.AND P1, PT, R20, c[0x0][0x17c], !P0 ;  /* 0x00005f0014007a0c */ /* 0x000fc60004721270 */
[----:B------:R-:W2:Y:S01]  /*1fbd0*/  LDL.LU R20, [R1+0x7b8] ;  /* 0x0007b80001147983 */ /* 0x000ea20000300800 */
[----:B----4-:R-:W-:-:S03]  /*1fbe0*/  ISETP.LT.AND P4, PT, R24, c[0x0][0x17c], !P0 ;  /* 0x00005f0018007a0c */ /* 0x010fc60004781270 */
[----:B-1----:R-:W4:Y:S01]  /*1fbf0*/  LDL.LU R18, [R1+0x7b4] ;  /* 0x0007b40001127983 */ /* 0x002f220000300800 */
[----:B------:R-:W-:-:S03]  /*1fc00*/  ISETP.LT.AND P2, PT, R16, c[0x0][0x17c], !P0 ;  /* 0x00005f0010007a0c */ /* 0x000fc60004741270 */
[----:B------:R-:W3:Y:S04]  /*1fc10*/  LDL.LU R24, [R1+0x7b0] ;  /* 0x0007b00001187983 */ /* 0x000ee80000300800 */
[----:B------:R-:W3:Y:S01]  /*1fc20*/  LDL.LU R16, [R1+0x7ac] ;  /* 0x0007ac0001107983 */ /* 0x000ee20000300800 */
[C---:B------:R-:W-:Y:S01]  /*1fc30*/  IMAD R21, R0.reuse, 0x2, R17 ;  /* 0x0000000200157824 */ /* 0x040fe200078e0211 */
[----:B------:R-:W-:Y:S02]  /*1fc40*/  ISETP.LT.AND P5, PT, R29, c[0x0][0x17c], !P0 ;  /* 0x00005f001d007a0c */ /* 0x000fe400047a1270 */
[----:B------:R1:W-:Y:S01]  /*1fc50*/  @P3 STG.E [R4.64], R14 ;  /* 0x0000000e04003986 */ /* 0x0003e2000c101908 */
[----:B------:R-:W-:Y:S01]  /*1fc60*/  IMAD R17, R0, 0x2, R21 ;  /* 0x0000000200117824 */ /* 0x000fe200078e0215 */
[----:B------:R-:W-:-:S02]  /*1fc70*/  LEA R12, P6, R21, R42, 0x2 ;  /* 0x0000002a150c7211 */ /* 0x000fc400078c10ff */
[----:B-----5:R-:W5:Y:S02]  /*1fc80*/  LDL.LU R22, [R1+0x7a8] ;  /* 0x0007a80001167983 */ /* 0x020f640000300800 */
[-C--:B------:R-:W-:Y:S01]  /*1fc90*/  LEA.HI.X.SX32 R13, R21, R43.reuse, 0x2, P6 ;  /* 0x0000002b150d7211 */ /* 0x080fe200030f16ff */
[C---:B------:R-:W-:Y:S01]  /*1fca0*/  IMAD R21, R0.reuse, 0x2, R17 ;  /* 0x0000000200157824 */ /* 0x040fe200078e0211 */
[CC--:B------:R-:W-:Y:S01]  /*1fcb0*/  LEA R2, P3, R17.reuse, R42.reuse, 0x2 ;  /* 0x0000002a11027211 */ /* 0x0c0fe200078610ff */
[----:B------:R-:W5:Y:S03]  /*1fcc0*/  LDL.LU R6, [R1+0x7a4] ;  /* 0x0007a40001067983 */ /* 0x000f660000300800 */
[-C--:B------:R-:W-:Y:S01]  /*1fcd0*/  LEA.HI.X.SX32 R3, R17, R43.reuse, 0x2, P3 ;  /* 0x0000002b11037211 */ /* 0x080fe200018f16ff */
[C---:B------:R-:W-:Y:S01]  /*1fce0*/  IMAD R17, R0.reuse, 0x2, R21 ;  /* 0x0000000200117824 */ /* 0x040fe200078e0215 */
[CC--:B------:R-:W-:Y:S01]  /*1fcf0*/  LEA R8, P6, R21.reuse, R42.reuse, 0x2 ;  /* 0x0000002a15087211 */ /* 0x0c0fe200078c10ff */
[----:B------:R-:W-:Y:S03]  /*1fd00*/  @P5 STG.E [R12.64], R30 ;  /* 0x0000001e0c005986 */ /* 0x000fe6000c101908 */
[----:B------:R-:W-:Y:S01]  /*1fd10*/  LEA.HI.X.SX32 R9, R21, R43, 0x2, P6 ;  /* 0x0000002b15097211 */ /* 0x000fe200030f16ff */
[----:B------:R1:W-:Y:S02]  /*1fd20*/  @P1 STG.E [R2.64], R10 ;  /* 0x0000000a02001986 */ /* 0x0003e4000c101908 */
[----:B-1----:R-:W-:Y:S01]  /*1fd30*/  LEA R4, P1, R17, R42, 0x2 ;  /* 0x0000002a11047211 */ /* 0x002fe200078210ff */
[----:B------:R-:W-:-:S03]  /*1fd40*/  IMAD R21, R0, 0x2, R17 ;  /* 0x0000000200157824 */ /* 0x000fc600078e0211 */
[----:B------:R-:W-:Y:S01]  /*1fd50*/  LEA.HI.X.SX32 R5, R17, R43, 0x2, P1 ;  /* 0x0000002b11057211 */ /* 0x000fe200008f16ff */
[----:B------:R-:W-:Y:S01]  /*1fd60*/  IMAD R17, R0, 0x2, R21 ;  /* 0x0000000200117824 */ /* 0x000fe200078e0215 */
[----:B------:R1:W-:Y:S04]  /*1fd70*/  @P4 STG.E [R8.64], R34 ;  /* 0x0000002208004986 */ /* 0x0003e8000c101908 */
[----:B------:R1:W-:Y:S01]  /*1fd80*/  @P2 STG.E [R4.64], R46 ;  /* 0x0000002e04002986 */ /* 0x0003e2000c101908 */
[----:B------:R-:W-:-:S04]  /*1fd90*/  LEA R2, P2, R17, R42, 0x2 ;  /* 0x0000002a11027211 */ /* 0x000fc800078410ff */
[----:B------:R-:W-:Y:S02]  /*1fda0*/  LEA.HI.X.SX32 R3, R17, R43, 0x2, P2 ;  /* 0x0000002b11037211 */ /* 0x000fe400010f16ff */
[----:B--2---:R-:W-:Y:S02]  /*1fdb0*/  ISETP.LT.AND P4, PT, R20, c[0x0][0x17c], !P0 ;  /* 0x00005f0014007a0c */ /* 0x004fe40004781270 */
[----:B------:R-:W2:Y:S01]  /*1fdc0*/  LDL.LU R20, [R1+0x7a0] ;  /* 0x0007a00001147983 */ /* 0x000ea20000300800 */
[----:B----4-:R-:W-:-:S03]  /*1fdd0*/  ISETP.LT.AND P1, PT, R18, c[0x0][0x17c], !P0 ;  /* 0x00005f0012007a0c */ /* 0x010fc60004721270 */
[----:B------:R-:W4:Y:S01]  /*1fde0*/  LDL.LU R18, [R1+0x79c] ;  /* 0x00079c0001127983 */ /* 0x000f220000300800 */
[----:B---3--:R-:W-:-:S03]  /*1fdf0*/  ISETP.LT.AND P2, PT, R16, c[0x0][0x17c], !P0 ;  /* 0x00005f0010007a0c */ /* 0x008fc60004741270 */
[----:B------:R-:W3:Y:S04]  /*1fe00*/  LDL.LU R16, [R1+0x798] ;  /* 0x0007980001107983 */ /* 0x000ee80000300800 */
[----:B------:R-:W3:Y:S01]  /*1fe10*/  LDL.LU R14, [R1+0x794] ;  /* 0x00079400010e7983 */ /* 0x000ee20000300800 */
[----:B------:R-:W-:Y:S02]  /*1fe20*/  LEA R12, P6, R21, R42, 0x2 ;  /* 0x0000002a150c7211 */ /* 0x000fe400078c10ff */
[----:B------:R-:W-:Y:S01]  /*1fe30*/  ISETP.LT.AND P5, PT, R28, c[0x0][0x17c], !P0 ;  /* 0x00005f001c007a0c */ /* 0x000fe200047a1270 */
[----:B------:R-:W3:Y:S01]  /*1fe40*/  LDL.LU R10, [R1+0x790] ;  /* 0x00079000010a7983 */ /* 0x000ee20000300800 */
[----:B------:R-:W-:Y:S02]  /*1fe50*/  ISETP.LT.AND P3, PT, R25, c[0x0][0x17c], !P0 ;  /* 0x00005f0019007a0c */ /* 0x000fe40004761270 */
[----:B------:R-:W-:Y:S01]  /*1fe60*/  LEA.HI.X.SX32 R13, R21, R43, 0x2, P6 ;  /* 0x0000002b150d7211 */ /* 0x000fe200030f16ff */
[----:B------:R-:W-:-:S04]  /*1fe70*/  IMAD R21, R0, 0x2, R17 ;  /* 0x0000000200157824 */ /* 0x000fc800078e0211 */
[----:B------:R-:W-:Y:S01]  /*1fe80*/  IMAD R17, R0, 0x2, R21 ;  /* 0x0000000200117824 */ /* 0x000fe200078e0215 */
[----:B-1----:R-:W-:-:S03]  /*1fe90*/  LEA R8, P6, R21, R42, 0x2 ;  /* 0x0000002a15087211 */ /* 0x002fc600078c10ff */
[----:B------:R1:W-:Y:S01]  /*1fea0*/  @P5 STG.E [R12.64], R38 ;  /* 0x000000260c005986 */ /* 0x0003e2000c101908 */
[-C--:B------:R-:W-:Y:S01]  /*1feb0*/  LEA.HI.X.SX32 R9, R21, R43.reuse, 0x2, P6 ;  /* 0x0000002b15097211 */ /* 0x080fe200030f16ff */
[----:B------:R-:W-:Y:S02]  /*1fec0*/  IMAD R21, R0, 0x2, R17 ;  /* 0x0000000200157824 */ /* 0x000fe400078e0211 */
[----:B------:R5:W-:Y:S01]  /*1fed0*/  @P3 STG.E [R2.64], R50 ;  /* 0x0000003202003986 */ /* 0x000be2000c101908 */
[CC--:B------:R-:W-:Y:S02]  /*1fee0*/  LEA R4, P3, R17.reuse, R42.reuse, 0x2 ;  /* 0x0000002a11047211 */ /* 0x0c0fe400078610ff */
[----:B------:R-:W-:Y:S02]  /*1fef0*/  ISETP.LT.AND P5, PT, R24, c[0x0][0x17c], !P0 ;  /* 0x00005f0018007a0c */ /* 0x000fe400047a1270 */
[----:B------:R-:W-:Y:S01]  /*1ff00*/  LEA.HI.X.SX32 R5, R17, R43, 0x2, P3 ;  /* 0x0000002b11057211 */ /* 0x000fe200018f16ff */
[----:B------:R-:W-:Y:S01]  /*1ff10*/  IMAD R17, R0, 0x2, R21 ;  /* 0x0000000200117824 */ /* 0x000fe200078e0215 */
[----:B-1----:R-:W-:Y:S01]  /*1ff20*/  LEA R12, P6, R21, R42, 0x2 ;  /* 0x0000002a150c7211 */ /* 0x002fe200078c10ff */
[----:B------:R1:W-:Y:S01]  /*1ff30*/  @P4 STG.E [R8.64], R54 ;  /* 0x0000003608004986 */ /* 0x0003e2000c101908 */
[----:B-----5:R-:W-:-:S02]  /*1ff40*/  ISETP.LT.AND P4, PT, R22, c[0x0][0x17c], !P0 ;  /* 0x00005f0016007a0c */ /* 0x020fc40004781270 */
[-C--:B------:R-:W-:Y:S01]  /*1ff50*/  LEA.HI.X.SX32 R13, R21, R43.reuse, 0x2, P6 ;  /* 0x0000002b150d7211 */ /* 0x080fe200030f16ff */
[----:B------:R5:W-:Y:S01]  /*1ff60*/  @P1 STG.E [R4.64], R58 ;  /* 0x0000003a04001986 */ /* 0x000be2000c101908 */
[----:B------:R-:W-:Y:S01]  /*1ff70*/  IMAD R21, R0, 0x2, R17 ;  /* 0x0000000200157824 */ /* 0x000fe200078e0211 */
[CC--:B------:R-:W-:Y:S02]  /*1ff80*/  LEA R2, P1, R17.reuse, R42.reuse, 0x2 ;  /* 0x0000002a11027211 */ /* 0x0c0fe400078210ff */
[----:B------:R-:W-:Y:S02]  /*1ff90*/  ISETP.LT.AND P3, PT, R6, c[0x0][0x17c], !P0 ;  /* 0x00005f0006007a0c */ /* 0x000fe40004761270 */
[----:B------:R-:W-:Y:S01]  /*1ffa0*/  LEA.HI.X.SX32 R3, R17, R43, 0x2, P1 ;  /* 0x0000002b11037211 */ /* 0x000fe200008f16ff */
[----:B------:R-:W3:Y:S01]  /*1ffb0*/  LDL.LU R6, [R1+0x78c] ;  /* 0x00078c0001067983 */ /* 0x000ee20000300800 */
[----:B-1----:R-:W-:Y:S01]  /*1ffc0*/  LEA R8, P6, R21, R42, 0x2 ;  /* 0x0000002a15087211 */ /* 0x002fe200078c10ff */
[----:B------:R-:W-:-:S02]  /*1ffd0*/  IMAD R17, R0, 0x2, R21 ;  /* 0x0000000200117824 */ /* 0x000fc400078e0215 */
[----:B------:R1:W-:Y:S01]  /*1ffe0*/  @P5 STG.E [R12.64], R62 ;  /* 0x0000003e0c005986 */ /* 0x0003e2000c101908 */
[----:B------:R-:W-:-:S03]  /*1fff0*/  LEA.HI.X.SX32 R9, R21, R43, 0x2, P6 ;  /* 0x0000002b15097211 */ /* 0x000fc600030f16ff */
[----:B------:R1:W-:Y:S01]  /*20000*/  @P2 STG.E [R2.64], R66 ;  /* 0x0000004202002986 */ /* 0x0003e2000c101908 */
[----:B-----5:R-:W-:-:S03]  /*20010*/  LEA R4, P2, R17, R42, 0x2 ;  /* 0x0000002a11047211 */ /* 0x020fc600078410ff */
[----:B------:R5:W-:Y:S01]  /*20020*/  @P4 STG.E [R8.64], R130 ;  /* 0x0000008208004986 */ /* 0x000be2000c101908 */
[----:B------:R-:W-:Y:S02]  /*20030*/  LEA.HI.X.SX32 R5, R17, R43, 0x2, P2 ;  /* 0x0000002b11057211 */ /* 0x000fe400010f16ff */
[----:B--2---:R-:W-:Y:S02]  /*20040*/  ISETP.LT.AND P5, PT, R20, c[0x0][0x17c], !P0 ;  /* 0x00005f0014007a0c */ /* 0x004fe400047a1270 */
[----:B------:R-:W2:Y:S01]  /*20050*/  LDL.LU R20, [R1+0x788] ;  /* 0x0007880001147983 */ /* 0x000ea20000300800 */
[----:B----4-:R-:W-:-:S03]  /*20060*/  ISETP.LT.AND P1, PT, R18, c[0x0][0x17c], !P0 ;  /* 0x00005f0012007a0c */ /* 0x010fc60004721270 */
[----:B------:R-:W4:Y:S01]  /*20070*/  LDL.LU R18, [R1+0x784] ;  /* 0x0007840001127983 */ /* 0x000f220000300800 */
[----:B---3--:R-:W-:-:S03]  /*20080*/  ISETP.LT.AND P4, PT, R16, c[0x0][0x17c], !P0 ;  /* 0x00005f0010007a0c */ /* 0x008fc60004781270 */
[----:B------:R-:W3:Y:S01]  /*20090*/  LDL.LU R16, [R1+0x780] ;  /* 0x0007800001107983 */ /* 0x000ee20000300800 */
[----:B------:R-:W-:-:S03]  /*200a0*/  ISETP.LT.AND P2, PT, R14, c[0x0][0x17c], !P0 ;  /* 0x00005f000e007a0c */ /* 0x000fc60004741270 */
[----:B------:R-:W2:Y:S01]  /*200b0*/  LDL.LU R14, [R1+0x77c] ;  /* 0x00077c00010e7983 */ /* 0x000ea20000300800 */
[----:B------:R-:W-:-:S04]  /*200c0*/  IMAD R21, R0, 0x2, R17 ;  /* 0x0000000200157824 */ /* 0x000fc800078e0211 */
[C---:B------:R-:W-:Y:S01]  /*200d0*/  IMAD R17, R0.reuse, 0x2, R21 ;  /* 0x0000000200117824 */ /* 0x040fe200078e0215 */
[CC--:B-1----:R-:W-:Y:S01]  /*200e0*/  LEA R12, P6, R21.reuse, R42.reuse, 0x2 ;  /* 0x0000002a150c7211 */ /* 0x0c2fe200078c10ff */
[----:B------:R1:W-:Y:S03]  /*200f0*/  @P3 STG.E [R4.64], R7 ;  /* 0x0000000704003986 */ /* 0x0003e6000c101908 */
[----:B------:R-:W-:Y:S01]  /*20100*/  LEA.HI.X.SX32 R13, R21, R43, 0x2, P6 ;  /* 0x0000002b150d7211 */ /* 0x000fe200030f16ff */
[----:B------:R-:W-:Y:S01]  /*20110*/  IMAD R21, R0, 0x2, R17 ;  /* 0x0000000200157824 */ /* 0x000fe200078e0211 */
[----:B------:R-:W-:-:S04]  /*20120*/  LEA R2, P3, R17, R42, 0x2 ;  /* 0x0000002a11027211 */ /* 0x000fc800078610ff */
[----:B------:R-:W-:Y:S01]  /*20130*/  LEA.HI.X.SX32 R3, R17, R43, 0x2, P3 ;  /* 0x0000002b11037211 */ /* 0x000fe200018f16ff */
[----:B------:R-:W-:Y:S01]  /*20140*/  IMAD R17, R0, 0x2, R21 ;  /* 0x0000000200117824 */ /* 0x000fe200078e0215 */
[----:B------:R1:W-:Y:S01]  /*20150*/  @P5 STG.E [R12.64], R19 ;  /* 0x000000130c005986 */ /* 0x0003e2000c101908 */
[----:B-----5:R-:W-:-:S03]  /*20160*/  LEA R8, P6, R21, R42, 0x2 ;  /* 0x0000002a15087211 */ /* 0x020fc600078c10ff */
[----:B------:R5:W-:Y:S01]  /*20170*/  @P1 STG.E [R2.64], R27 ;  /* 0x0000001b02001986 */ /* 0x000be2000c101908 */
[----:B-1----:R-:W-:Y:S01]  /*20180*/  LEA R4, P1, R17, R42, 0x2 ;  /* 0x0000002a11047211 */ /* 0x002fe200078210ff */
[----:B------:R-:W-:Y:S01]  /*20190*/  IMAD R7, R0, 0x2, R17 ;  /* 0x0000000200077824 */ /* 0x000fe200078e0211 */
[----:B------:R-:W-:Y:S02]  /*201a0*/  ISETP.LT.AND P5, PT, R10, c[0x0][0x17c], !P0 ;  /* 0x00005f000a007a0c */ /* 0x000fe400047a1270 */
[-C--:B------:R-:W-:Y:S02]  /*201b0*/  LEA.HI.X.SX32 R9, R21, R43.reuse, 0x2, P6 ;  /* 0x0000002b15097211 */ /* 0x080fe400030f16ff */
[----:B------:R-:W-:Y:S01]  /*201c0*/  LEA.HI.X.SX32 R5, R17, R43, 0x2, P1 ;  /* 0x0000002b11057211 */ /* 0x000fe200008f16ff */
[----:B------:R-:W-:Y:S01]  /*201d0*/  IMAD R13, R0, 0x2, R7 ;  /* 0x00000002000d7824 */ /* 0x000fe200078e0207 */
[----:B------:R-:W2:Y:S04]  /*201e0*/  LDL.LU R12, [R1+0x778] ;  /* 0x00077800010c7983 */ /* 0x000ea80000300800 */
[----:B------:R1:W-:Y:S01]  /*201f0*/  @P4 STG.E [R8.64], R23 ;  /* 0x0000001708004986 */ /* 0x0003e2000c101908 */
[----:B------:R-:W-:-:S03]  /*20200*/  ISETP.LT.AND P3, PT, R6, c[0x0][0x17c], !P0 ;  /* 0x00005f0006007a0c */ /* 0x000fc60004761270 */
[----:B------:R-:W2:Y:S01]  /*20210*/  LDL.LU R10, [R1+0x774] ;  /* 0x00077400010a7983 */ /* 0x000ea20000300800 */
[----:B------:R-:W-:-:S03]  /*20220*/  LEA R6, P6, R7, R42, 0x2 ;  /* 0x0000002a07067211 */ /* 0x000fc600078c10ff */
[----:B------:R1:W-:Y:S01]  /*20230*/  @P2 STG.E [R4.64], R15 ;  /* 0x0000000f04002986 */ /* 0x0003e2000c101908 */
[----:B------:R-:W-:Y:S02]  /*20240*/  LEA.HI.X.SX32 R7, R7, R43, 0x2, P6 ;  /* 0x0000002b07077211 */ /* 0x000fe400030f16ff */
[----:B-----5:R-:W-:-:S03]  /*20250*/  LEA R2, P2, R13, R42, 0x2 ;  /* 0x0000002a0d027211 */ /* 0x020fc600078410ff */
[----:B------:R5:W-:Y:S01]  /*20260*/  @P5 STG.E [R6.64], R31 ;  /* 0x0000001f06005986 */ /* 0x000be2000c101908 */
[----:B------:R-:W-:Y:S02]  /*20270*/  LEA.HI.X.SX32 R3, R13, R43, 0x2, P2 ;  /* 0x0000002b0d037211 */ /* 0x000fe400010f16ff */
[----:B----4-:R-:W-:Y:S02]  /*20280*/  ISETP.LT.AND P1, PT, R18, c[0x0][0x17c], !P0 ;  /* 0x00005f0012007a0c */ /* 0x010fe40004721270 */
[----:B------:R-:W4:Y:S01]  /*20290*/  LDL.LU R18, [R1+0x770] ;  /* 0x0007700001127983 */ /* 0x000f220000300800 */
[----:B---3--:R-:W-:-:S03]  /*202a0*/  ISETP.LT.AND P2, PT, R16, c[0x0][0x17c], !P0 ;  /* 0x00005f0010007a0c */ /* 0x008fc60004741270 */
[----:B------:R-:W3:Y:S01]  /*202b0*/  LDL.LU R16, [R1+0x76c] ;  /* 0x00076c0001107983 */ /* 0x000ee20000300800 */
[----:B--2---:R-:W-:-:S03]  /*202c0*/  ISETP.LT.AND P5, PT, R14, c[0x0][0x17c], !P0 ;  /* 0x00005f000e007a0c */ /* 0x004fc600047a1270 */
[----:B------:R-:W2:Y:S01]  /*202d0*/  LDL.LU R14, [R1+0x768] ;  /* 0x00076800010e7983 */ /* 0x000ea20000300800 */
[----:B------:R-:W-:-:S04]  /*202e0*/  IMAD R17, R0, 0x2, R13 ;  /* 0x0000000200117824 */ /* 0x000fc800078e020d */
[C---:B------:R-:W-:Y:S01]  /*202f0*/  IMAD R13, R0.reuse, 0x2, R17 ;  /* 0x00000002000d7824 */ /* 0x040fe200078e0211 */
[CC--:B-1----:R-:W-:Y:S01]  /*20300*/  LEA R8, P6, R17.reuse, R42.reuse, 0x2 ;  /* 0x0000002a11087211 */ /* 0x0c2fe200078c10ff */
[----:B------:R1:W-:Y:S03]  /*20310*/  @P3 STG.E [R2.64], R11 ;  /* 0x0000000b02003986 */ /* 0x0003e6000c101908 */
[-C--:B------:R-:W-:Y:S01]  /*20320*/  LEA.HI.X.SX32 R9, R17, R43.reuse, 0x2, P6 ;  /* 0x0000002b11097211 */ /* 0x080fe200030f16ff */
[----:B------:R-:W-:Y:S01]  /*20330*/  IMAD R17, R0, 0x2, R13 ;  /* 0x0000000200117824 */ /* 0x000fe200078e020d */
[C---:B------:R-:W-:Y:S02]  /*20340*/  LEA R4, P3, R13.reuse, R42, 0x2 ;  /* 0x0000002a0d047211 */ /* 0x040fe400078610ff */
[----:B------:R-:W-:Y:S01]  /*20350*/  ISETP.LT.AND P4, PT, R20, c[0x0][0x17c], !P0 ;  /* 0x00005f0014007a0c */ /* 0x000fe20004781270 */
[----:B------:R-:W-:Y:S01]  /*20360*/  IMAD R15, R0, 0x2, R17 ;  /* 0x00000002000f7824 */ /* 0x000fe200078e0211 */
[----:B------:R-:W-:-:S03]  /*20370*/  LEA.HI.X.SX32 R5, R13, R43, 0x2, P3 ;  /* 0x0000002b0d057211 */ /* 0x000fc600018f16ff */
[----:B------:R-:W-:Y:S01]  /*20380*/  IMAD R13, R0, 0x2, R15 ;  /* 0x00000002000d7824 */ /* 0x000fe200078e020f */
[----:B-----5:R-:W-:-:S03]  /*20390*/  LEA R6, P6, R17, R42, 0x2 ;  /* 0x0000002a11067211 */ /* 0x020fc600078c10ff */
[----:B------:R-:W-:Y:S01]  /*203a0*/  IMAD R19, R0, 0x2, R13 ;  /* 0x0000000200137824 */ /* 0x000fe200078e020d */
[----:B------:R-:W-:-:S03]  /*203b0*/  LEA.HI.X.SX32 R7, R17, R43, 0x2, P6 ;  /* 0x0000002b11077211 */ /* 0x000fc600030f16ff */
[C---:B------:R-:W-:Y:S01]  /*203c0*/  IMAD R17, R0.reuse, 0x2, R19 ;  /* 0x0000000200117824 */ /* 0x040fe200078e0213 */
[----:B------:R5:W-:Y:S03]  /*203d0*/  @P4 STG.E [R8.64], R35 ;  /* 0x0000002308004986 */ /* 0x000be6000c101908 */
[----:B------:R-:W-:Y:S01]  /*203e0*/  IMAD R21, R0, 0x2, R17 ;  /* 0x0000000200157824 */ /* 0x000fe200078e0211 */
[----:B------:R5:W-:Y:S01]  /*203f0*/  @P1 STG.E [R4.64], R47 ;  /* 0x0000002f04001986 */ /* 0x000be2000c101908 */
[C---:B-1----:R-:W-:Y:S02]  /*20400*/  LEA R2, P1, R15.reuse, R42, 0x2 ;  /* 0x0000002a0f027211 */ /* 0x042fe400078210ff */
[----:B------:R-:W-:Y:S01]  /*20410*/  ISETP.LT.AND P4, PT, R12, c[0x0][0x17c], !P0 ;  /* 0x00005f000c007a0c */ /* 0x000fe20004781270 */
[----:B------:R1:W-:Y:S01]  /*20420*/  @P2 STG.E [R6.64], R39 ;  /* 0x0000002706002986 */ /* 0x0003e2000c101908 */
[----:B------:R-:W-:Y:S01]  /*20430*/  ISETP.LT.AND P3, PT, R10, c[0x0][0x17c], !P0 ;  /* 0x00005f000a007a0c */ /* 0x000fe20004761270 */
[----:B------:R-:W-:Y:S01]  /*20440*/  IMAD R0, R0, 0x2, R21 ;  /* 0x0000000200007824 */ /* 0x000fe200078e0215 */
[----:B------:R-:W-:-:S02]  /*20450*/  LEA.HI.X.SX32 R3, R15, R43, 0x2, P1 ;  /* 0x0000002b0f037211 */ /* 0x000fc400008f16ff */
[-C--:B-----5:R-:W-:Y:S02]  /*20460*/  LEA R8, P2, R13, R42.reuse, 0x2 ;  /* 0x0000002a0d087211 */ /* 0x0a0fe400078410ff */
[-C--:B------:R-:W-:Y:S02]  /*20470*/  LEA R10, P6, R19, R42.reuse, 0x2 ;  /* 0x0000002a130a7211 */ /* 0x080fe400078c10ff */
[-C--:B------:R-:W-:Y:S02]  /*20480*/  LEA R12, P1, R17, R42.reuse, 0x2 ;  /* 0x0000002a110c7211 */ /* 0x080fe400078210ff */
[-C--:B------:R-:W-:Y:S02]  /*20490*/  LEA.HI.X.SX32 R9, R13, R43.reuse, 0x2, P2 ;  /* 0x0000002b0d097211 */ /* 0x080fe400010f16ff */
[----:B------:R-:W-:Y:S02]  /*204a0*/  LEA.HI.X.SX32 R11, R19, R43, 0x2, P6 ;  /* 0x0000002b130b7211 */ /* 0x000fe400030f16ff */
[----:B------:R-:W-:-:S02]  /*204b0*/  LEA R4, P6, R0, R42, 0x2 ;  /* 0x0000002a00047211 */ /* 0x000fc400078c10ff */
[-C--:B------:R-:W-:Y:S02]  /*204c0*/  LEA.HI.X.SX32 R13, R17, R43.reuse, 0x2, P1 ;  /* 0x0000002b110d7211 */ /* 0x080fe400008f16ff */
[-C--:B------:R-:W-:Y:S02]  /*204d0*/  LEA.HI.X.SX32 R5, R0, R43.reuse, 0x2, P6 ;  /* 0x0000002b00057211 */ /* 0x080fe400030f16ff */
[C---:B------:R-:W-:Y:S01]  /*204e0*/  LEA R42, P6, R21.reuse, R42, 0x2 ;  /* 0x0000002a152a7211 */ /* 0x040fe200078c10ff */
[----:B------:R1:W-:Y:S03]  /*204f0*/  @P5 STG.E [R2.64], R51 ;  /* 0x0000003302005986 */ /* 0x0003e6000c101908 */
[----:B------:R-:W-:Y:S01]  /*20500*/  LEA.HI.X.SX32 R43, R21, R43, 0x2, P6 ;  /* 0x0000002b152b7211 */ /* 0x000fe200030f16ff */
[----:B------:R1:W-:Y:S04]  /*20510*/  @P4 STG.E [R8.64], R55 ;  /* 0x0000003708004986 */ /* 0x0003e8000c101908 */
[----:B------:R1:W-:Y:S01]  /*20520*/  @P3 STG.E [R10.64], R59 ;  /* 0x0000003b0a003986 */ /* 0x0003e2000c101908 */
[----:B----4-:R-:W-:-:S02]  /*20530*/  ISETP.LT.AND P2, PT, R18, c[0x0][0x17c], !P0 ;  /* 0x00005f0012007a0c */ /* 0x010fc40004741270 */
[----:B---3--:R-:W-:Y:S02]  /*20540*/  ISETP.LT.AND P1, PT, R16, c[0x0][0x17c], !P0 ;  /* 0x00005f0010007a0c */ /* 0x008fe40004721270 */
[----:B--2---:R-:W-:-:S09]  /*20550*/  ISETP.LT.AND P0, PT, R14, c[0x0][0x17c], !P0 ;  /* 0x00005f000e007a0c */ /* 0x004fd20004701270 */
[----:B------:R1:W-:Y:S04]  /*20560*/  @P2 STG.E [R12.64], R63 ;  /* 0x0000003f0c002986 */ /* 0x0003e8000c101908 */
[----:B------:R1:W-:Y:S01]  /*20570*/  @P1 STG.E [R42.64], R67 ;  /* 0x000000432a001986 */ /* 0x0003e2000c101908 */
[----:B------:R-:W-:Y:S05]  /*20580*/  @!P0 EXIT ;  /* 0x000000000000894d */ /* 0x000fea0003800000 */
[----:B------:R-:W-:Y:S01]  /*20590*/  STG.E [R4.64], R131 ;  /* 0x0000008304007986 */ /* 0x000fe2000c101908 */
[----:B------:R-:W-:Y:S05]  /*205a0*/  EXIT ;  /* 0x000000000000794d */ /* 0x000fea0003800000 */
.L_x_3:
[----:B------:R-:W-:-:S00]  /*205b0*/  BRA `(.L_x_3) ;  /* 0xfffffff000007947 */ /* 0x000fc0000383ffff */
[----:B------:R-:W-:-:S00]  /*205c0*/  NOP ;  /* 0x0000000000007918 */ /* 0x000fc00000000000 */
        /* <DEDUP_REMOVED lines=11> */
.L_x_4:


//--------------------- .nv.shared.matmul_kernel  --------------------------
	.section	.nv.shared.matmul_kernel,"aw",@nobits
	.sectionflags	@""
	.align	16
